// auto-generated by cutlass_sweep.gemm — config: {"arch": "sm_100", "cluster_m": 4, "cluster_n": 4, "dtype": "bf16", "dtype_b": "bf16", "layout": "nt", "stages": 0, "tile_k": 32, "tile_m": 256, "tile_n": 256}
#include "cutlass/cutlass.h"
#include "cutlass/gemm/collective/collective_builder.hpp"
#include "cutlass/gemm/device/gemm_universal_adapter.h"
#include "cutlass/gemm/kernel/gemm_universal.hpp"
#include "cutlass/epilogue/collective/collective_builder.hpp"

using ElemA = cutlass::bfloat16_t;
using ElemB = cutlass::bfloat16_t;
using ElemCD = cutlass::bfloat16_t;
using Acc  = float;
using TileShape    = cute::Shape<cute::_256, cute::_256, cute::_32>;
using ClusterShape = cute::Shape<cute::_4, cute::_4, cute::_1>;

using CollectiveEpilogue = typename cutlass::epilogue::collective::CollectiveBuilder<
    cutlass::arch::Sm100, cutlass::arch::OpClassTensorOp,
    TileShape, ClusterShape,
    cutlass::epilogue::collective::EpilogueTileAuto,
    Acc, Acc,
    ElemCD, cutlass::layout::RowMajor, 128 / cutlass::sizeof_bits<ElemCD>::value,
    ElemCD, cutlass::layout::RowMajor, 128 / cutlass::sizeof_bits<ElemCD>::value,
    cutlass::epilogue::collective::EpilogueScheduleAuto
  >::CollectiveOp;

using CollectiveMainloop = typename cutlass::gemm::collective::CollectiveBuilder<
    cutlass::arch::Sm100, cutlass::arch::OpClassTensorOp,
    ElemA, cutlass::layout::RowMajor, 128 / cutlass::sizeof_bits<ElemA>::value,
    ElemB, cutlass::layout::ColumnMajor, 128 / cutlass::sizeof_bits<ElemB>::value,
    Acc,
    TileShape, ClusterShape,
    cutlass::gemm::collective::StageCountAutoCarveout<static_cast<int>(sizeof(typename CollectiveEpilogue::SharedStorage))>,
    cutlass::gemm::collective::KernelScheduleAuto
  >::CollectiveOp;

using GemmKernel = cutlass::gemm::kernel::GemmUniversal<
    cute::Shape<int,int,int,int>,
    CollectiveMainloop,
    CollectiveEpilogue
>;
using Gemm = cutlass::gemm::device::GemmUniversalAdapter<GemmKernel>;

// Force the device kernel symbol into the cubin without needing a host main.
auto* _anchor = &cutlass::device_kernel<GemmKernel>;


// ===== COMPILED SASS (sm_100a) =====

	.target	sm_100a

	.elftype	@"ET_EXEC"


//--------------------- .note.nv.tkinfo           --------------------------
	.section	.note.nv.tkinfo,"",@"SHT_NOTE"
	.sectionflags	@"SHF_NOTE_NV_TKINFO"
	.tkinfo
        /*0018*/ 	.word	0x00000002
        /*0030*/ 	.string	""
        /*0030*/ 	.string	"ptxas"
        /*0030*/ 	.string	"Cuda compilation tools, release 13.0, V13.0.88"
        /*0030*/ 	.string	"Build cuda_13.0.r13.0/compiler.36424714_0"
        /*0030*/ 	.string	"-arch sm_100a -m 64 "



//--------------------- .note.nv.cuinfo           --------------------------
	.section	.note.nv.cuinfo,"",@"SHT_NOTE"
	.sectionflags	@"SHF_NOTE_NV_CUINFO"
        /*0018*/ 	.short	0x0002
        /*001a*/ 	.short	0x0064
        /*001c*/ 	.short	0x0082
	.zero		2


//--------------------- .nv.info                  --------------------------
	.section	.nv.info,"",@"SHT_CUDA_INFO"
	.align	4


	//----- nvinfo : EIATTR_REGCOUNT
	.align		4
        /*0000*/ 	.byte	0x04, 0x2f
        /*0002*/ 	.short	(.L_19 - .L_18)
	.align		4
.L_18:
        /*0004*/ 	.word	index@(_ZN7cutlass13device_kernelINS_4gemm6kernel13GemmUniversalIN4cute5tupleIJiiiiEEENS1_10collective13CollectiveMmaINS1_35MainloopSm100TmaUmmaWarpSpecializedILi10ELi2ELi2ENS5_IJNS4_1CILi4EEESB_NSA_ILi1EEEEEEEENS5_IJNSA_ILi256EEESF_NSA_ILi32EEEEEENS_10bfloat16_tENS5_IJlSC_lEEESI_SJ_NS4_8TiledMMAINS4_8MMA_AtomIJNS4_26SM100_MMA_F16BF16_2x1SM_SSISI_SI_fLi256ELi256ELNS4_4UMMA5MajorE0ELSO_0ELNSN_7ScaleInE0ELSP_0EEEEEENS4_6LayoutINS5_IJSC_SC_SC_EEENS5_IJNSA_ILi0EEESU_SU_EEEEENS5_IJNS4_10UnderscoreESX_SX_EEEEENS4_28SM100_TMA_2SM_LOAD_MULTICASTENS4_14ComposedLayoutINS4_7SwizzleILi2ELi4ELi3EEENS4_18smem_ptr_flag_bitsILi16EEENSS_INS5_IJNSA_ILi8EEESG_EEENS5_IJSG_SC_EEEEEEEvNS4_8identityES10_S1A_vS1B_EENS_8epilogue10collective18CollectiveEpilogueINS1D_23Sm100TmaWarpSpecializedILi4ELi2ELi64ELb1ELb0EEEJNS5_IJNSA_ILi128EEESF_SG_EEENS5_IJNSS_IS1I_SC_EENSS_INSA_ILi64EEESC_EEEEESI_SJ_SI_SJ_NS1D_6fusion15FusionCallbacksIS1H_NS1O_17LinearCombinationISI_fSI_fLNS_15FloatRoundStyleE2EEES1J_S1N_JEEENS4_5SM1004TMEM4LOAD26SM100_TMEM_LOAD_32dp32b64xENS4_13SM90_TMA_LOADENS11_INS12_ILi3ELi4ELi3EEES15_NSS_INS5_IJS16_S1L_EEENS5_IJS1L_SC_EEEEEEENS4_39AutoVectorizingCopyWithAssumedAlignmentILi128EEENS4_14SM90_TMA_STOREES23_S25_S25_EEEvvEEEEvNT_6ParamsE)
        /*0008*/ 	.word	0x000000ae


	//----- nvinfo : EIATTR_FRAME_SIZE
	.align		4
.L_19:
        /*000c*/ 	.byte	0x04, 0x11
        /*000e*/ 	.short	(.L_21 - .L_20)
	.align		4
.L_20:
        /*0010*/ 	.word	index@($__internal_2_$__cuda_sm10x_tcgen05_guardrail_trap_unallocated_columns_being_dealloced)
        /*0014*/ 	.word	0x00000000


	//----- nvinfo : EIATTR_FRAME_SIZE
	.align		4
.L_21:
        /*0018*/ 	.byte	0x04, 0x11
        /*001a*/ 	.short	(.L_23 - .L_22)
	.align		4
.L_22:
        /*001c*/ 	.word	index@($__internal_1_$__cuda_sm10x_tcgen05_guardrail_trap_phase_invalid_during_alloc)
        /*0020*/ 	.word	0x00000000


	//----- nvinfo : EIATTR_FRAME_SIZE
	.align		4
.L_23:
        /*0024*/ 	.byte	0x04, 0x11
        /*0026*/ 	.short	(.L_25 - .L_24)
	.align		4
.L_24:
        /*0028*/ 	.word	index@($__internal_0_$__cuda_sm10x_tcgen05_guardrail_trap_col_being_dealloced_not_returned_by_alloc)
        /*002c*/ 	.word	0x00000000


	//----- nvinfo : EIATTR_FRAME_SIZE
	.align		4
.L_25:
        /*0030*/ 	.byte	0x04, 0x11
        /*0032*/ 	.short	(.L_27 - .L_26)
	.align		4
.L_26:
        /*0034*/ 	.word	index@(_ZN7cutlass13device_kernelINS_4gemm6kernel13GemmUniversalIN4cute5tupleIJiiiiEEENS1_10collective13CollectiveMmaINS1_35MainloopSm100TmaUmmaWarpSpecializedILi10ELi2ELi2ENS5_IJNS4_1CILi4EEESB_NSA_ILi1EEEEEEEENS5_IJNSA_ILi256EEESF_NSA_ILi32EEEEEENS_10bfloat16_tENS5_IJlSC_lEEESI_SJ_NS4_8TiledMMAINS4_8MMA_AtomIJNS4_26SM100_MMA_F16BF16_2x1SM_SSISI_SI_fLi256ELi256ELNS4_4UMMA5MajorE0ELSO_0ELNSN_7ScaleInE0ELSP_0EEEEEENS4_6LayoutINS5_IJSC_SC_SC_EEENS5_IJNSA_ILi0EEESU_SU_EEEEENS5_IJNS4_10UnderscoreESX_SX_EEEEENS4_28SM100_TMA_2SM_LOAD_MULTICASTENS4_14ComposedLayoutINS4_7SwizzleILi2ELi4ELi3EEENS4_18smem_ptr_flag_bitsILi16EEENSS_INS5_IJNSA_ILi8EEESG_EEENS5_IJSG_SC_EEEEEEEvNS4_8identityES10_S1A_vS1B_EENS_8epilogue10collective18CollectiveEpilogueINS1D_23Sm100TmaWarpSpecializedILi4ELi2ELi64ELb1ELb0EEEJNS5_IJNSA_ILi128EEESF_SG_EEENS5_IJNSS_IS1I_SC_EENSS_INSA_ILi64EEESC_EEEEESI_SJ_SI_SJ_NS1D_6fusion15FusionCallbacksIS1H_NS1O_17LinearCombinationISI_fSI_fLNS_15FloatRoundStyleE2EEES1J_S1N_JEEENS4_5SM1004TMEM4LOAD26SM100_TMEM_LOAD_32dp32b64xENS4_13SM90_TMA_LOADENS11_INS12_ILi3ELi4ELi3EEES15_NSS_INS5_IJS16_S1L_EEENS5_IJS1L_SC_EEEEEEENS4_39AutoVectorizingCopyWithAssumedAlignmentILi128EEENS4_14SM90_TMA_STOREES23_S25_S25_EEEvvEEEEvNT_6ParamsE)
        /*0038*/ 	.word	0x00000000


	//----- nvinfo : EIATTR_MIN_STACK_SIZE
	.align		4
.L_27:
        /*003c*/ 	.byte	0x04, 0x12
        /*003e*/ 	.short	(.L_29 - .L_28)
	.align		4
.L_28:
        /*0040*/ 	.word	index@(_ZN7cutlass13device_kernelINS_4gemm6kernel13GemmUniversalIN4cute5tupleIJiiiiEEENS1_10collective13CollectiveMmaINS1_35MainloopSm100TmaUmmaWarpSpecializedILi10ELi2ELi2ENS5_IJNS4_1CILi4EEESB_NSA_ILi1EEEEEEEENS5_IJNSA_ILi256EEESF_NSA_ILi32EEEEEENS_10bfloat16_tENS5_IJlSC_lEEESI_SJ_NS4_8TiledMMAINS4_8MMA_AtomIJNS4_26SM100_MMA_F16BF16_2x1SM_SSISI_SI_fLi256ELi256ELNS4_4UMMA5MajorE0ELSO_0ELNSN_7ScaleInE0ELSP_0EEEEEENS4_6LayoutINS5_IJSC_SC_SC_EEENS5_IJNSA_ILi0EEESU_SU_EEEEENS5_IJNS4_10UnderscoreESX_SX_EEEEENS4_28SM100_TMA_2SM_LOAD_MULTICASTENS4_14ComposedLayoutINS4_7SwizzleILi2ELi4ELi3EEENS4_18smem_ptr_flag_bitsILi16EEENSS_INS5_IJNSA_ILi8EEESG_EEENS5_IJSG_SC_EEEEEEEvNS4_8identityES10_S1A_vS1B_EENS_8epilogue10collective18CollectiveEpilogueINS1D_23Sm100TmaWarpSpecializedILi4ELi2ELi64ELb1ELb0EEEJNS5_IJNSA_ILi128EEESF_SG_EEENS5_IJNSS_IS1I_SC_EENSS_INSA_ILi64EEESC_EEEEESI_SJ_SI_SJ_NS1D_6fusion15FusionCallbacksIS1H_NS1O_17LinearCombinationISI_fSI_fLNS_15FloatRoundStyleE2EEES1J_S1N_JEEENS4_5SM1004TMEM4LOAD26SM100_TMEM_LOAD_32dp32b64xENS4_13SM90_TMA_LOADENS11_INS12_ILi3ELi4ELi3EEES15_NSS_INS5_IJS16_S1L_EEENS5_IJS1L_SC_EEEEEEENS4_39AutoVectorizingCopyWithAssumedAlignmentILi128EEENS4_14SM90_TMA_STOREES23_S25_S25_EEEvvEEEEvNT_6ParamsE)
        /*0044*/ 	.word	0x00000000
.L_29:


//--------------------- .nv.compat                --------------------------
	.section	.nv.compat,"",@"SHT_CUDA_COMPAT_INFO"
	.align	4
        /*0000*/ 	.byte	0x02, 0x09, 0x01, 0x00, 0x02, 0x02, 0x02, 0x00, 0x02, 0x05, 0x05, 0x00, 0x03, 0x07, 0x01, 0x01
        /*0010*/ 	.byte	0x02, 0x03, 0x01, 0x00, 0x02, 0x06, 0x01, 0x00, 0x04, 0x0b, 0x08, 0x00, 0x09, 0x00, 0x00, 0x00
        /*0020*/ 	.byte	0x00, 0x00, 0x00, 0x00


//--------------------- .nv.info._ZN7cutlass13device_kernelINS_4gemm6kernel13GemmUniversalIN4cute5tupleIJiiiiEEENS1_10collective13CollectiveMmaINS1_35MainloopSm100TmaUmmaWarpSpecializedILi10ELi2ELi2ENS5_IJNS4_1CILi4EEESB_NSA_ILi1EEEEEEEENS5_IJNSA_ILi256EEESF_NSA_ILi32EEEEEENS_10bfloat16_tENS5_IJlSC_lEEESI_SJ_NS4_8TiledMMAINS4_8MMA_AtomIJNS4_26SM100_MMA_F16BF16_2x1SM_SSISI_SI_fLi256ELi256ELNS4_4UMMA5MajorE0ELSO_0ELNSN_7ScaleInE0ELSP_0EEEEEENS4_6LayoutINS5_IJSC_SC_SC_EEENS5_IJNSA_ILi0EEESU_SU_EEEEENS5_IJNS4_10UnderscoreESX_SX_EEEEENS4_28SM100_TMA_2SM_LOAD_MULTICASTENS4_14ComposedLayoutINS4_7SwizzleILi2ELi4ELi3EEENS4_18smem_ptr_flag_bitsILi16EEENSS_INS5_IJNSA_ILi8EEESG_EEENS5_IJSG_SC_EEEEEEEvNS4_8identityES10_S1A_vS1B_EENS_8epilogue10collective18CollectiveEpilogueINS1D_23Sm100TmaWarpSpecializedILi4ELi2ELi64ELb1ELb0EEEJNS5_IJNSA_ILi128EEESF_SG_EEENS5_IJNSS_IS1I_SC_EENSS_INSA_ILi64EEESC_EEEEESI_SJ_SI_SJ_NS1D_6fusion15FusionCallbacksIS1H_NS1O_17LinearCombinationISI_fSI_fLNS_15FloatRoundStyleE2EEES1J_S1N_JEEENS4_5SM1004TMEM4LOAD26SM100_TMEM_LOAD_32dp32b64xENS4_13SM90_TMA_LOADENS11_INS12_ILi3ELi4ELi3EEES15_NSS_INS5_IJS16_S1L_EEENS5_IJS1L_SC_EEEEEEENS4_39AutoVectorizingCopyWithAssumedAlignmentILi128EEENS4_14SM90_TMA_STOREES23_S25_S25_EEEvvEEEEvNT_6ParamsE --------------------------
	.section	.nv.info._ZN7cutlass13device_kernelINS_4gemm6kernel13GemmUniversalIN4cute5tupleIJiiiiEEENS1_10collective13CollectiveMmaINS1_35MainloopSm100TmaUmmaWarpSpecializedILi10ELi2ELi2ENS5_IJNS4_1CILi4EEESB_NSA_ILi1EEEEEEEENS5_IJNSA_ILi256EEESF_NSA_ILi32EEEEEENS_10bfloat16_tENS5_IJlSC_lEEESI_SJ_NS4_8TiledMMAINS4_8MMA_AtomIJNS4_26SM100_MMA_F16BF16_2x1SM_SSISI_SI_fLi256ELi256ELNS4_4UMMA5MajorE0ELSO_0ELNSN_7ScaleInE0ELSP_0EEEEEENS4_6LayoutINS5_IJSC_SC_SC_EEENS5_IJNSA_ILi0EEESU_SU_EEEEENS5_IJNS4_10UnderscoreESX_SX_EEEEENS4_28SM100_TMA_2SM_LOAD_MULTICASTENS4_14ComposedLayoutINS4_7SwizzleILi2ELi4ELi3EEENS4_18smem_ptr_flag_bitsILi16EEENSS_INS5_IJNSA_ILi8EEESG_EEENS5_IJSG_SC_EEEEEEEvNS4_8identityES10_S1A_vS1B_EENS_8epilogue10collective18CollectiveEpilogueINS1D_23Sm100TmaWarpSpecializedILi4ELi2ELi64ELb1ELb0EEEJNS5_IJNSA_ILi128EEESF_SG_EEENS5_IJNSS_IS1I_SC_EENSS_INSA_ILi64EEESC_EEEEESI_SJ_SI_SJ_NS1D_6fusion15FusionCallbacksIS1H_NS1O_17LinearCombinationISI_fSI_fLNS_15FloatRoundStyleE2EEES1J_S1N_JEEENS4_5SM1004TMEM4LOAD26SM100_TMEM_LOAD_32dp32b64xENS4_13SM90_TMA_LOADENS11_INS12_ILi3ELi4ELi3EEES15_NSS_INS5_IJS16_S1L_EEENS5_IJS1L_SC_EEEEEEENS4_39AutoVectorizingCopyWithAssumedAlignmentILi128EEENS4_14SM90_TMA_STOREES23_S25_S25_EEEvvEEEEvNT_6ParamsE,"",@"SHT_CUDA_INFO"
	.sectionflags	@""
	.align	4


	//----- nvinfo : EIATTR_CUDA_API_VERSION
	.align		4
        /*0000*/ 	.byte	0x04, 0x37
        /*0002*/ 	.short	(.L_31 - .L_30)
.L_30:
        /*0004*/ 	.word	0x00000082


	//----- nvinfo : EIATTR_KPARAM_INFO
	.align		4
.L_31:
        /*0008*/ 	.byte	0x04, 0x17
        /*000a*/ 	.short	(.L_33 - .L_32)
.L_32:
        /*000c*/ 	.word	0x00000000
        /*0010*/ 	.short	0x0000
        /*0012*/ 	.short	0x0000
        /*0014*/ 	.byte	0x00, 0xf0, 0x01, 0x20


	//----- nvinfo : EIATTR_AT_ENTRY_FRAGMENTS
	.align		4
.L_33:
        /*0018*/ 	.byte	0x04, 0x4f
        /*001a*/ 	.short	(.L_35 - .L_34)


	//   ....[0]....
.L_34:
        /*001c*/ 	.word	0x00000007


	//----- nvinfo : EIATTR_RESERVED_SMEM_USED
	.align		4
.L_35:
        /*0020*/ 	.byte	0x01, 0x41
	.zero		2


	//----- nvinfo : EIATTR_SPARSE_MMA_MASK
	.align		4
        /*0024*/ 	.byte	0x03, 0x50
        /*0026*/ 	.short	0x0000


	//----- nvinfo : EIATTR_TCGEN05_2CTA_USED
	.align		4
        /*0028*/ 	.byte	0x01, 0x52
	.zero		2


	//----- nvinfo : EIATTR_MAXREG_COUNT
	.align		4
        /*002c*/ 	.byte	0x03, 0x1b
        /*002e*/ 	.short	0x00ff


	//----- nvinfo : EIATTR_NUM_BARRIERS
	.align		4
        /*0030*/ 	.byte	0x02, 0x4c
        /*0032*/ 	.byte	0x07
	.zero		1


	//----- nvinfo : EIATTR_EXTERNS
	.align		4
        /*0034*/ 	.byte	0x04, 0x0f
        /*0036*/ 	.short	(.L_37 - .L_36)


	//   ....[0]....
	.align		4
.L_36:
        /*0038*/ 	.word	index@(__assertfail)


	//----- nvinfo : EIATTR_MERCURY_ISA_VERSION
	.align		4
.L_37:
        /*003c*/ 	.byte	0x03, 0x5f
        /*003e*/ 	.short	0x0101


	//----- nvinfo : EIATTR_INT_WARP_WIDE_INSTR_OFFSETS
	.align		4
        /*0040*/ 	.byte	0x04, 0x31
        /*0042*/ 	.short	(.L_39 - .L_38)


	//   ....[0]....
.L_38:
        /*0044*/ 	.word	0x00000e10


	//   ....[1]....
        /*0048*/ 	.word	0x00000eb0


	//   ....[2]....
        /*004c*/ 	.word	0x000047f0


	//   ....[3]....
        /*0050*/ 	.word	0x00004810


	//   ....[4]....
        /*0054*/ 	.word	0x00004840


	//   ....[5]....
        /*0058*/ 	.word	0x00005380


	//   ....[6]....
        /*005c*/ 	.word	0x000053f0


	//   ....[7]....
        /*0060*/ 	.word	0x000054d0


	//   ....[8]....
        /*0064*/ 	.word	0x00005550


	//   ....[9]....
        /*0068*/ 	.word	0x00005650


	//   ....[10]....
        /*006c*/ 	.word	0x000056d0


	//   ....[11]....
        /*0070*/ 	.word	0x000057c0


	//   ....[12]....
        /*0074*/ 	.word	0x00005870


	//----- nvinfo : EIATTR_COOP_GROUP_MASK_REGIDS
	.align		4
.L_39:
        /*0078*/ 	.byte	0x04, 0x29
        /*007a*/ 	.short	(.L_41 - .L_40)


	//   ....[0]....
.L_40:
        /*007c*/ 	.word	0xffffffff


	//   ....[1]....
        /*0080*/ 	.word	0xffffffff


	//   ....[2]....
        /*0084*/ 	.word	0xffffffff


	//   ....[3]....
        /*0088*/ 	.word	0xffffffff


	//   ....[4]....
        /*008c*/ 	.word	0xffffffff


	//   ....[5]....
        /*0090*/ 	.word	0xffffffff


	//   ....[6]....
        /*0094*/ 	.word	0xffffffff


	//   ....[7]....
        /*0098*/ 	.word	0xffffffff


	//   ....[8]....
        /*009c*/ 	.word	0xffffffff


	//   ....[9]....
        /*00a0*/ 	.word	0xffffffff


	//   ....[10]....
        /*00a4*/ 	.word	0xffffffff


	//   ....[11]....
        /*00a8*/ 	.word	0xffffffff


	//   ....[12]....
        /*00ac*/ 	.word	0xffffffff


	//   ....[13]....
        /*00b0*/ 	.word	0xffffffff


	//----- nvinfo : EIATTR_COOP_GROUP_INSTR_OFFSETS
	.align		4
.L_41:
        /*00b4*/ 	.byte	0x04, 0x28
        /*00b6*/ 	.short	(.L_43 - .L_42)


	//   ....[0]....
.L_42:
        /*00b8*/ 	.word	0x000000b0


	//   ....[1]....
        /*00bc*/ 	.word	0x00000510


	//   ....[2]....
        /*00c0*/ 	.word	0x000007c0


	//   ....[3]....
        /*00c4*/ 	.word	0x00000950


	//   ....[4]....
        /*00c8*/ 	.word	0x00000a40


	//   ....[5]....
        /*00cc*/ 	.word	0x00000ba0


	//   ....[6]....
        /*00d0*/ 	.word	0x00000cf0


	//   ....[7]....
        /*00d4*/ 	.word	0x00000f30


	//   ....[8]....
        /*00d8*/ 	.word	0x000025c0


	//   ....[9]....
        /*00dc*/ 	.word	0x000037d0


	//   ....[10]....
        /*00e0*/ 	.word	0x00003ca0


	//   ....[11]....
        /*00e4*/ 	.word	0x00003cd0


	//   ....[12]....
        /*00e8*/ 	.word	0x000046f0


	//   ....[13]....
        /*00ec*/ 	.word	0x00004900


	//----- nvinfo : EIATTR_VRC_CTA_INIT_COUNT
	.align		4
.L_43:
        /*00f0*/ 	.byte	0x02, 0x4a
        /*00f2*/ 	.byte	0x80
	.zero		1


	//----- nvinfo : EIATTR_SYSCALL_OFFSETS
	.align		4
        /*00f4*/ 	.byte	0x04, 0x46
        /*00f6*/ 	.short	(.L_45 - .L_44)


	//   ....[0]....
.L_44:
        /*00f8*/ 	.word	0x000064f0


	//   ....[1]....
        /*00fc*/ 	.word	0x000065e0


	//   ....[2]....
        /*0100*/ 	.word	0x00006f50


	//   ....[3]....
        /*0104*/ 	.word	0x000083a0


	//   ....[4]....
        /*0108*/ 	.word	0x000097d0


	//   ....[5]....
        /*010c*/ 	.word	0x0000abf0


	//----- nvinfo : EIATTR_MBARRIER_INSTR_OFFSETS
	.align		4
.L_45:
        /*0110*/ 	.byte	0x04, 0x39
        /*0112*/ 	.short	(.L_47 - .L_46)


	//   ....[0]....
.L_46:
        /*0114*/ 	.word	0x00000660
        /*0118*/ 	.word	0x000000ff
        /*011c*/ 	.word	0x00000000
        /*0120*/ 	.short	0x0100
        /*0122*/ 	.byte	0x04
	.zero		1


	//   ....[1]....
        /*0124*/ 	.word	0x00000670
        /*0128*/ 	.word	0x000000ff
        /*012c*/ 	.word	0x00000050
        /*0130*/ 	.short	0x0100
        /*0132*/ 	.byte	0x04
	.zero		1


	//   ....[2]....
        /*0134*/ 	.word	0x00000680
        /*0138*/ 	.word	0x000000ff
        /*013c*/ 	.word	0x00000008
        /*0140*/ 	.short	0x0100
        /*0142*/ 	.byte	0x04
	.zero		1


	//   ....[3]....
        /*0144*/ 	.word	0x00000690
        /*0148*/ 	.word	0x000000ff
        /*014c*/ 	.word	0x00000058
        /*0150*/ 	.short	0x0100
        /*0152*/ 	.byte	0x04
	.zero		1


	//   ....[4]....
        /*0154*/ 	.word	0x000006a0
        /*0158*/ 	.word	0x000000ff
        /*015c*/ 	.word	0x00000010
        /*0160*/ 	.short	0x0100
        /*0162*/ 	.byte	0x04
	.zero		1


	//   ....[5]....
        /*0164*/ 	.word	0x000006b0
        /*0168*/ 	.word	0x000000ff
        /*016c*/ 	.word	0x00000060
        /*0170*/ 	.short	0x0100
        /*0172*/ 	.byte	0x04
	.zero		1


	//   ....[6]....
        /*0174*/ 	.word	0x000006c0
        /*0178*/ 	.word	0x000000ff
        /*017c*/ 	.word	0x00000018
        /*0180*/ 	.short	0x0100
        /*0182*/ 	.byte	0x04
	.zero		1


	//   ....[7]....
        /*0184*/ 	.word	0x000006d0
        /*0188*/ 	.word	0x000000ff
        /*018c*/ 	.word	0x00000068
        /*0190*/ 	.short	0x0100
        /*0192*/ 	.byte	0x04
	.zero		1


	//   ....[8]....
        /*0194*/ 	.word	0x000006e0
        /*0198*/ 	.word	0x000000ff
        /*019c*/ 	.word	0x00000020
        /*01a0*/ 	.short	0x0100
        /*01a2*/ 	.byte	0x04
	.zero		1


	//   ....[9]....
        /*01a4*/ 	.word	0x000006f0
        /*01a8*/ 	.word	0x000000ff
        /*01ac*/ 	.word	0x00000070
        /*01b0*/ 	.short	0x0100
        /*01b2*/ 	.byte	0x04
	.zero		1


	//   ....[10]....
        /*01b4*/ 	.word	0x00000700
        /*01b8*/ 	.word	0x000000ff
        /*01bc*/ 	.word	0x00000028
        /*01c0*/ 	.short	0x0100
        /*01c2*/ 	.byte	0x04
	.zero		1


	//   ....[11]....
        /*01c4*/ 	.word	0x00000710
        /*01c8*/ 	.word	0x000000ff
        /*01cc*/ 	.word	0x00000078
        /*01d0*/ 	.short	0x0100
        /*01d2*/ 	.byte	0x04
	.zero		1


	//   ....[12]....
        /*01d4*/ 	.word	0x00000720
        /*01d8*/ 	.word	0x000000ff
        /*01dc*/ 	.word	0x00000030
        /*01e0*/ 	.short	0x0100
        /*01e2*/ 	.byte	0x04
	.zero		1


	//   ....[13]....
        /*01e4*/ 	.word	0x00000730
        /*01e8*/ 	.word	0x000000ff
        /*01ec*/ 	.word	0x00000080
        /*01f0*/ 	.short	0x0100
        /*01f2*/ 	.byte	0x04
	.zero		1


	//   ....[14]....
        /*01f4*/ 	.word	0x00000740
        /*01f8*/ 	.word	0x000000ff
        /*01fc*/ 	.word	0x00000038
        /*0200*/ 	.short	0x0100
        /*0202*/ 	.byte	0x04
	.zero		1


	//   ....[15]....
        /*0204*/ 	.word	0x00000750
        /*0208*/ 	.word	0x000000ff
        /*020c*/ 	.word	0x00000088
        /*0210*/ 	.short	0x0100
        /*0212*/ 	.byte	0x04
	.zero		1


	//   ....[16]....
        /*0214*/ 	.word	0x00000760
        /*0218*/ 	.word	0x000000ff
        /*021c*/ 	.word	0x00000040
        /*0220*/ 	.short	0x0100
        /*0222*/ 	.byte	0x04
	.zero		1


	//   ....[17]....
        /*0224*/ 	.word	0x00000770
        /*0228*/ 	.word	0x000000ff
        /*022c*/ 	.word	0x00000090
        /*0230*/ 	.short	0x0100
        /*0232*/ 	.byte	0x04
	.zero		1


	//   ....[18]....
        /*0234*/ 	.word	0x00000780
        /*0238*/ 	.word	0x000000ff
        /*023c*/ 	.word	0x00000048
        /*0240*/ 	.short	0x0100
        /*0242*/ 	.byte	0x04
	.zero		1


	//   ....[19]....
        /*0244*/ 	.word	0x00000790
        /*0248*/ 	.word	0x000000ff
        /*024c*/ 	.word	0x00000098
        /*0250*/ 	.short	0x0100
        /*0252*/ 	.byte	0x04
	.zero		1


	//   ....[20]....
        /*0254*/ 	.word	0x000008c0
        /*0258*/ 	.word	0x000000ff
        /*025c*/ 	.word	0x000000a0
        /*0260*/ 	.short	0x0100
        /*0262*/ 	.byte	0x04
	.zero		1


	//   ....[21]....
        /*0264*/ 	.word	0x000008d0
        /*0268*/ 	.word	0x000000ff
        /*026c*/ 	.word	0x000000c0
        /*0270*/ 	.short	0x0100
        /*0272*/ 	.byte	0x04
	.zero		1


	//   ....[22]....
        /*0274*/ 	.word	0x000008e0
        /*0278*/ 	.word	0x000000ff
        /*027c*/ 	.word	0x000000a8
        /*0280*/ 	.short	0x0100
        /*0282*/ 	.byte	0x04
	.zero		1


	//   ....[23]....
        /*0284*/ 	.word	0x000008f0
        /*0288*/ 	.word	0x000000ff
        /*028c*/ 	.word	0x000000c8
        /*0290*/ 	.short	0x0100
        /*0292*/ 	.byte	0x04
	.zero		1


	//   ....[24]....
        /*0294*/ 	.word	0x00000900
        /*0298*/ 	.word	0x000000ff
        /*029c*/ 	.word	0x000000b0
        /*02a0*/ 	.short	0x0100
        /*02a2*/ 	.byte	0x04
	.zero		1


	//   ....[25]....
        /*02a4*/ 	.word	0x00000910
        /*02a8*/ 	.word	0x000000ff
        /*02ac*/ 	.word	0x000000d0
        /*02b0*/ 	.short	0x0100
        /*02b2*/ 	.byte	0x04
	.zero		1


	//   ....[26]....
        /*02b4*/ 	.word	0x00000920
        /*02b8*/ 	.word	0x000000ff
        /*02bc*/ 	.word	0x000000b8
        /*02c0*/ 	.short	0x0100
        /*02c2*/ 	.byte	0x04
	.zero		1


	//   ....[27]....
        /*02c4*/ 	.word	0x00000930
        /*02c8*/ 	.word	0x000000ff
        /*02cc*/ 	.word	0x000000d8
        /*02d0*/ 	.short	0x0100
        /*02d2*/ 	.byte	0x04
	.zero		1


	//   ....[28]....
        /*02d4*/ 	.word	0x00000a10
        /*02d8*/ 	.word	0x000000ff
        /*02dc*/ 	.word	0x000000e0
        /*02e0*/ 	.short	0x0100
        /*02e2*/ 	.byte	0x06
	.zero		1


	//   ....[29]....
        /*02e4*/ 	.word	0x00000a20
        /*02e8*/ 	.word	0x000000ff
        /*02ec*/ 	.word	0x000000e8
        /*02f0*/ 	.short	0x0100
        /*02f2*/ 	.byte	0x06
	.zero		1


	//   ....[30]....
        /*02f4*/ 	.word	0x00000b50
        /*02f8*/ 	.word	0x000000ff
        /*02fc*/ 	.word	0x000000f0
        /*0300*/ 	.short	0x0100
        /*0302*/ 	.byte	0x06
	.zero		1


	//   ....[31]....
        /*0304*/ 	.word	0x00000b60
        /*0308*/ 	.word	0x000000ff
        /*030c*/ 	.word	0x00000100
        /*0310*/ 	.short	0x0100
        /*0312*/ 	.byte	0x06
	.zero		1


	//   ....[32]....
        /*0314*/ 	.word	0x00000b70
        /*0318*/ 	.word	0x000000ff
        /*031c*/ 	.word	0x000000f8
        /*0320*/ 	.short	0x0100
        /*0322*/ 	.byte	0x06
	.zero		1


	//   ....[33]....
        /*0324*/ 	.word	0x00000b80
        /*0328*/ 	.word	0x000000ff
        /*032c*/ 	.word	0x00000108
        /*0330*/ 	.short	0x0100
        /*0332*/ 	.byte	0x06
	.zero		1


	//   ....[34]....
        /*0334*/ 	.word	0x00000ca0
        /*0338*/ 	.word	0x000000ff
        /*033c*/ 	.word	0x00000110
        /*0340*/ 	.short	0x0100
        /*0342*/ 	.byte	0x04
	.zero		1


	//   ....[35]....
        /*0344*/ 	.word	0x00000cb0
        /*0348*/ 	.word	0x000000ff
        /*034c*/ 	.word	0x00000120
        /*0350*/ 	.short	0x0100
        /*0352*/ 	.byte	0x04
	.zero		1


	//   ....[36]....
        /*0354*/ 	.word	0x00000cc0
        /*0358*/ 	.word	0x000000ff
        /*035c*/ 	.word	0x00000118
        /*0360*/ 	.short	0x0100
        /*0362*/ 	.byte	0x04
	.zero		1


	//   ....[37]....
        /*0364*/ 	.word	0x00000cd0
        /*0368*/ 	.word	0x000000ff
        /*036c*/ 	.word	0x00000128
        /*0370*/ 	.short	0x0100
        /*0372*/ 	.byte	0x04
	.zero		1


	//   ....[38]....
        /*0374*/ 	.word	0x00000dc0
        /*0378*/ 	.word	0x000000ff
        /*037c*/ 	.word	0x00000130
        /*0380*/ 	.short	0x0100
        /*0382*/ 	.byte	0x04
	.zero		1


	//   ....[39]....
        /*0384*/ 	.word	0x00000dd0
        /*0388*/ 	.word	0x000000ff
        /*038c*/ 	.word	0x00000140
        /*0390*/ 	.short	0x0100
        /*0392*/ 	.byte	0x04
	.zero		1


	//   ....[40]....
        /*0394*/ 	.word	0x00000de0
        /*0398*/ 	.word	0x000000ff
        /*039c*/ 	.word	0x00000138
        /*03a0*/ 	.short	0x0100
        /*03a2*/ 	.byte	0x04
	.zero		1


	//   ....[41]....
        /*03a4*/ 	.word	0x00000df0
        /*03a8*/ 	.word	0x000000ff
        /*03ac*/ 	.word	0x00000148
        /*03b0*/ 	.short	0x0100
        /*03b2*/ 	.byte	0x04
	.zero		1


	//   ....[42]....
        /*03b4*/ 	.word	0x00000ef0
        /*03b8*/ 	.word	0x000000ff
        /*03bc*/ 	.word	0x00000150
        /*03c0*/ 	.short	0x0100
        /*03c2*/ 	.byte	0x06
	.zero		1


	//   ....[43]....
        /*03c4*/ 	.word	0x00001d60
        /*03c8*/ 	.word	0x00000003
        /*03cc*/ 	.word	0x00000140
        /*03d0*/ 	.short	0x010a
        /*03d2*/ 	.byte	0xff
	.zero		1


	//   ....[44]....
        /*03d4*/ 	.word	0x00001d90
        /*03d8*/ 	.word	0x00000003
        /*03dc*/ 	.word	0x00000130
        /*03e0*/ 	.short	0x0101
        /*03e2*/ 	.byte	0xff
	.zero		1


	//   ....[45]....
        /*03e4*/ 	.word	0x00001e50
        /*03e8*/ 	.word	0x000000ff
        /*03ec*/ 	.word	0x00000050
        /*03f0*/ 	.short	0x010a
        /*03f2*/ 	.byte	0x04
	.zero		1


	//   ....[46]....
        /*03f4*/ 	.word	0x00001f20
        /*03f8*/ 	.word	0x000000ff
        /*03fc*/ 	.word	0x00000050
        /*0400*/ 	.short	0x010a
        /*0402*/ 	.byte	0x21
	.zero		1


	//   ....[47]....
        /*0404*/ 	.word	0x000020d0
        /*0408*/ 	.word	0x000000ff
        /*040c*/ 	.word	0x00000050
        /*0410*/ 	.short	0x010a
        /*0412*/ 	.byte	0x05
	.zero		1


	//   ....[48]....
        /*0414*/ 	.word	0x00002220
        /*0418*/ 	.word	0x000000ff
        /*041c*/ 	.word	0x000000e8
        /*0420*/ 	.short	0x0101
        /*0422*/ 	.byte	0x06
	.zero		1


	//   ....[49]....
        /*0424*/ 	.word	0x00002240
        /*0428*/ 	.word	0x000000ff
        /*042c*/ 	.word	0x00000050
        /*0430*/ 	.short	0x010a
        /*0432*/ 	.byte	0x04
	.zero		1


	//   ....[50]....
        /*0434*/ 	.word	0x000022c0
        /*0438*/ 	.word	0x000000ff
        /*043c*/ 	.word	0x00000050
        /*0440*/ 	.short	0x010a
        /*0442*/ 	.byte	0x11
	.zero		1


	//   ....[51]....
        /*0444*/ 	.word	0x00002450
        /*0448*/ 	.word	0x000000ff
        /*044c*/ 	.word	0x00000050
        /*0450*/ 	.short	0x010a
        /*0452*/ 	.byte	0x05
	.zero		1


	//   ....[52]....
        /*0454*/ 	.word	0x000025f0
        /*0458*/ 	.word	0x00000003
        /*045c*/ 	.word	0x000000f0
        /*0460*/ 	.short	0x010a
        /*0462*/ 	.byte	0xff
	.zero		1


	//   ....[53]....
        /*0464*/ 	.word	0x00002740
        /*0468*/ 	.word	0x00000000
        /*046c*/ 	.word	0x00000000
        /*0470*/ 	.short	0x0101
        /*0472*/ 	.byte	0xff
	.zero		1


	//   ....[54]....
        /*0474*/ 	.word	0x00002cf0
        /*0478*/ 	.word	0x000000ff
        /*047c*/ 	.word	0x00000000
        /*0480*/ 	.short	0x010a
        /*0482*/ 	.byte	0x04
	.zero		1


	//   ....[55]....
        /*0484*/ 	.word	0x00002d80
        /*0488*/ 	.word	0x000000ff
        /*048c*/ 	.word	0x00000000
        /*0490*/ 	.short	0x010a
        /*0492*/ 	.byte	0x05
	.zero		1


	//   ....[56]....
        /*0494*/ 	.word	0x00002e10
        /*0498*/ 	.word	0x000000ff
        /*049c*/ 	.word	0x00000000
        /*04a0*/ 	.short	0x010a
        /*04a2*/ 	.byte	0x05
	.zero		1


	//   ....[57]....
        /*04a4*/ 	.word	0x00002ea0
        /*04a8*/ 	.word	0x000000ff
        /*04ac*/ 	.word	0x00000000
        /*04b0*/ 	.short	0x010a
        /*04b2*/ 	.byte	0x05
	.zero		1


	//   ....[58]....
        /*04b4*/ 	.word	0x00002f30
        /*04b8*/ 	.word	0x000000ff
        /*04bc*/ 	.word	0x00000000
        /*04c0*/ 	.short	0x010a
        /*04c2*/ 	.byte	0x05
	.zero		1


	//   ....[59]....
        /*04c4*/ 	.word	0x00002fc0
        /*04c8*/ 	.word	0x000000ff
        /*04cc*/ 	.word	0x00000000
        /*04d0*/ 	.short	0x010a
        /*04d2*/ 	.byte	0x05
	.zero		1


	//   ....[60]....
        /*04d4*/ 	.word	0x00003050
        /*04d8*/ 	.word	0x000000ff
        /*04dc*/ 	.word	0x00000000
        /*04e0*/ 	.short	0x010a
        /*04e2*/ 	.byte	0x05
	.zero		1


	//   ....[61]....
        /*04e4*/ 	.word	0x000030e0
        /*04e8*/ 	.word	0x000000ff
        /*04ec*/ 	.word	0x00000000
        /*04f0*/ 	.short	0x010a
        /*04f2*/ 	.byte	0x05
	.zero		1


	//   ....[62]....
        /*04f4*/ 	.word	0x00003170
        /*04f8*/ 	.word	0x000000ff
        /*04fc*/ 	.word	0x00000000
        /*0500*/ 	.short	0x010a
        /*0502*/ 	.byte	0x05
	.zero		1


	//   ....[63]....
        /*0504*/ 	.word	0x00003210
        /*0508*/ 	.word	0x00000000
        /*050c*/ 	.word	0x00000000
        /*0510*/ 	.short	0x010a
        /*0512*/ 	.byte	0xff
	.zero		1


	//   ....[64]....
        /*0514*/ 	.word	0x00003330
        /*0518*/ 	.word	0x00000002
        /*051c*/ 	.word	0x00000130
        /*0520*/ 	.short	0x010a
        /*0522*/ 	.byte	0xff
	.zero		1


	//   ....[65]....
        /*0524*/ 	.word	0x00003390
        /*0528*/ 	.word	0x00000004
        /*052c*/ 	.word	0x00000000
        /*0530*/ 	.short	0x0101
        /*0532*/ 	.byte	0xff
	.zero		1


	//   ....[66]....
        /*0534*/ 	.word	0x000033b0
        /*0538*/ 	.word	0x000000ff
        /*053c*/ 	.word	0x00000100
        /*0540*/ 	.short	0x010a
        /*0542*/ 	.byte	0x04
	.zero		1


	//   ....[67]....
        /*0544*/ 	.word	0x000034d0
        /*0548*/ 	.word	0x00000002
        /*054c*/ 	.word	0x000000f0
        /*0550*/ 	.short	0x010a
        /*0552*/ 	.byte	0xff
	.zero		1


	//   ....[68]....
        /*0554*/ 	.word	0x000035e0
        /*0558*/ 	.word	0x00000002
        /*055c*/ 	.word	0x00000000
        /*0560*/ 	.short	0x0101
        /*0562*/ 	.byte	0xff
	.zero		1


	//   ....[69]....
        /*0564*/ 	.word	0x00003670
        /*0568*/ 	.word	0x000000ff
        /*056c*/ 	.word	0x00000100
        /*0570*/ 	.short	0x0106
        /*0572*/ 	.byte	0x04
	.zero		1


	//   ....[70]....
        /*0574*/ 	.word	0x00003690
        /*0578*/ 	.word	0x000000ff
        /*057c*/ 	.word	0x00000100
        /*0580*/ 	.short	0x010a
        /*0582*/ 	.byte	0x04
	.zero		1


	//   ....[71]....
        /*0584*/ 	.word	0x00003720
        /*0588*/ 	.word	0x000000ff
        /*058c*/ 	.word	0x00000100
        /*0590*/ 	.short	0x0106
        /*0592*/ 	.byte	0x07
	.zero		1


	//   ....[72]....
        /*0594*/ 	.word	0x00003760
        /*0598*/ 	.word	0x00000000
        /*059c*/ 	.word	0x00000100
        /*05a0*/ 	.short	0x010a
        /*05a2*/ 	.byte	0xff
	.zero		1


	//   ....[73]....
        /*05a4*/ 	.word	0x000039a0
        /*05a8*/ 	.word	0x000000ff
        /*05ac*/ 	.word	0x00000008
        /*05b0*/ 	.short	0x010a
        /*05b2*/ 	.byte	0x05
	.zero		1


	//   ....[74]....
        /*05b4*/ 	.word	0x000039c0
        /*05b8*/ 	.word	0x000000ff
        /*05bc*/ 	.word	0x00000008
        /*05c0*/ 	.short	0x010a
        /*05c2*/ 	.byte	0x05
	.zero		1


	//   ....[75]....
        /*05c4*/ 	.word	0x00003b50
        /*05c8*/ 	.word	0x000000ff
        /*05cc*/ 	.word	0x00000008
        /*05d0*/ 	.short	0x010a
        /*05d2*/ 	.byte	0x05
	.zero		1


	//   ....[76]....
        /*05d4*/ 	.word	0x00003b70
        /*05d8*/ 	.word	0x000000ff
        /*05dc*/ 	.word	0x00000008
        /*05e0*/ 	.short	0x010a
        /*05e2*/ 	.byte	0x05
	.zero		1


	//   ....[77]....
        /*05e4*/ 	.word	0x00003c30
        /*05e8*/ 	.word	0x000000ff
        /*05ec*/ 	.word	0x00000000
        /*05f0*/ 	.short	0x0101
        /*05f2*/ 	.byte	0x04
	.zero		1


	//   ....[78]....
        /*05f4*/ 	.word	0x00003f30
        /*05f8*/ 	.word	0x00000000
        /*05fc*/ 	.word	0x000000f0
        /*0600*/ 	.short	0x010a
        /*0602*/ 	.byte	0xff
	.zero		1


	//   ....[79]....
        /*0604*/ 	.word	0x00003ff0
        /*0608*/ 	.word	0x00000000
        /*060c*/ 	.word	0x00000000
        /*0610*/ 	.short	0x0101
        /*0612*/ 	.byte	0xff
	.zero		1


	//   ....[80]....
        /*0614*/ 	.word	0x000040b0
        /*0618*/ 	.word	0x000000ff
        /*061c*/ 	.word	0x00000000
        /*0620*/ 	.short	0x010a
        /*0622*/ 	.byte	0x04
	.zero		1


	//   ....[81]....
        /*0624*/ 	.word	0x000040c0
        /*0628*/ 	.word	0x000000ff
        /*062c*/ 	.word	0x00000120
        /*0630*/ 	.short	0x010a
        /*0632*/ 	.byte	0x17
	.zero		1


	//   ....[82]....
        /*0634*/ 	.word	0x00004170
        /*0638*/ 	.word	0x000000ff
        /*063c*/ 	.word	0x00000000
        /*0640*/ 	.short	0x010a
        /*0642*/ 	.byte	0x05
	.zero		1


	//   ....[83]....
        /*0644*/ 	.word	0x000042b0
        /*0648*/ 	.word	0x000000ff
        /*064c*/ 	.word	0x00000000
        /*0650*/ 	.short	0x010a
        /*0652*/ 	.byte	0x04
	.zero		1


	//   ....[84]....
        /*0654*/ 	.word	0x00004500
        /*0658*/ 	.word	0x000000ff
        /*065c*/ 	.word	0x00000000
        /*0660*/ 	.short	0x010a
        /*0662*/ 	.byte	0x04
	.zero		1


	//   ....[85]....
        /*0664*/ 	.word	0x000045a0
        /*0668*/ 	.word	0x00000000
        /*066c*/ 	.word	0x00000000
        /*0670*/ 	.short	0x010a
        /*0672*/ 	.byte	0xff
	.zero		1


	//   ....[86]....
        /*0674*/ 	.word	0x000045e0
        /*0678*/ 	.word	0x00000000
        /*067c*/ 	.word	0x00000000
        /*0680*/ 	.short	0x010a
        /*0682*/ 	.byte	0xff
	.zero		1


	//   ....[87]....
        /*0684*/ 	.word	0x00004650
        /*0688*/ 	.word	0x000000ff
        /*068c*/ 	.word	0x00000000
        /*0690*/ 	.short	0x0101
        /*0692*/ 	.byte	0x04
	.zero		1


	//   ....[88]....
        /*0694*/ 	.word	0x00004690
        /*0698*/ 	.word	0x000000ff
        /*069c*/ 	.word	0x00000150
        /*06a0*/ 	.short	0x010a
        /*06a2*/ 	.byte	0x11
	.zero		1


	//   ....[89]....
        /*06a4*/ 	.word	0x000046e0
        /*06a8*/ 	.word	0x000000ff
        /*06ac*/ 	.word	0x00000000
        /*06b0*/ 	.short	0x0101
        /*06b2*/ 	.byte	0x04
	.zero		1


	//   ....[90]....
        /*06b4*/ 	.word	0x00004b80
        /*06b8*/ 	.word	0x0000000c
        /*06bc*/ 	.word	0x000000f0
        /*06c0*/ 	.short	0x010a
        /*06c2*/ 	.byte	0xff
	.zero		1


	//   ....[91]....
        /*06c4*/ 	.word	0x00004cf0
        /*06c8*/ 	.word	0x00000000
        /*06cc*/ 	.word	0x00000000
        /*06d0*/ 	.short	0x0101
        /*06d2*/ 	.byte	0xff
	.zero		1


	//   ....[92]....
        /*06d4*/ 	.word	0x00005180
        /*06d8*/ 	.word	0x000000ff
        /*06dc*/ 	.word	0x000000e8
        /*06e0*/ 	.short	0x010a
        /*06e2*/ 	.byte	0x15
	.zero		1


	//   ....[93]....
        /*06e4*/ 	.word	0x00005300
        /*06e8*/ 	.word	0x000000ff
        /*06ec*/ 	.word	0x000000c0
        /*06f0*/ 	.short	0x010a
        /*06f2*/ 	.byte	0x15
	.zero		1


	//   ....[94]....
        /*06f4*/ 	.word	0x00005480
        /*06f8*/ 	.word	0x000000ff
        /*06fc*/ 	.word	0x000000a0
        /*0700*/ 	.short	0x010b
        /*0702*/ 	.byte	0x15
	.zero		1


	//   ....[95]....
        /*0704*/ 	.word	0x00005490
        /*0708*/ 	.word	0x000000ff
        /*070c*/ 	.word	0x00000000
        /*0710*/ 	.short	0x0101
        /*0712*/ 	.byte	0x06
	.zero		1


	//   ....[96]....
        /*0714*/ 	.word	0x000054a0
        /*0718*/ 	.word	0x000000ff
        /*071c*/ 	.word	0x000000c8
        /*0720*/ 	.short	0x010a
        /*0722*/ 	.byte	0x15
	.zero		1


	//   ....[97]....
        /*0724*/ 	.word	0x00005600
        /*0728*/ 	.word	0x000000ff
        /*072c*/ 	.word	0x000000a8
        /*0730*/ 	.short	0x010b
        /*0732*/ 	.byte	0x15
	.zero		1


	//   ....[98]....
        /*0734*/ 	.word	0x00005610
        /*0738*/ 	.word	0x000000ff
        /*073c*/ 	.word	0x00000000
        /*0740*/ 	.short	0x0101
        /*0742*/ 	.byte	0x06
	.zero		1


	//   ....[99]....
        /*0744*/ 	.word	0x00005620
        /*0748*/ 	.word	0x000000ff
        /*074c*/ 	.word	0x000000d0
        /*0750*/ 	.short	0x010a
        /*0752*/ 	.byte	0x15
	.zero		1


	//   ....[100]....
        /*0754*/ 	.word	0x00005770
        /*0758*/ 	.word	0x000000ff
        /*075c*/ 	.word	0x000000b0
        /*0760*/ 	.short	0x010b
        /*0762*/ 	.byte	0x15
	.zero		1


	//   ....[101]....
        /*0764*/ 	.word	0x00005780
        /*0768*/ 	.word	0x000000ff
        /*076c*/ 	.word	0x00000000
        /*0770*/ 	.short	0x0101
        /*0772*/ 	.byte	0x06
	.zero		1


	//   ....[102]....
        /*0774*/ 	.word	0x00005790
        /*0778*/ 	.word	0x000000ff
        /*077c*/ 	.word	0x000000d8
        /*0780*/ 	.short	0x010a
        /*0782*/ 	.byte	0x15
	.zero		1


	//   ....[103]....
        /*0784*/ 	.word	0x00005980
        /*0788*/ 	.word	0x000000ff
        /*078c*/ 	.word	0x000000b8
        /*0790*/ 	.short	0x010b
        /*0792*/ 	.byte	0x15
	.zero		1


	//   ....[104]....
        /*0794*/ 	.word	0x00005990
        /*0798*/ 	.word	0x000000ff
        /*079c*/ 	.word	0x00000000
        /*07a0*/ 	.short	0x0101
        /*07a2*/ 	.byte	0x25
	.zero		1


	//   ....[105]....
        /*07a4*/ 	.word	0x000059c0
        /*07a8*/ 	.word	0x000000ff
        /*07ac*/ 	.word	0x000000c0
        /*07b0*/ 	.short	0x010a
        /*07b2*/ 	.byte	0x15
	.zero		1


	//   ....[106]....
        /*07b4*/ 	.word	0x000059e0
        /*07b8*/ 	.word	0x000000ff
        /*07bc*/ 	.word	0x000000c8
        /*07c0*/ 	.short	0x010a
        /*07c2*/ 	.byte	0x15
	.zero		1


	//   ....[107]....
        /*07c4*/ 	.word	0x00005a00
        /*07c8*/ 	.word	0x000000ff
        /*07cc*/ 	.word	0x000000d0
        /*07d0*/ 	.short	0x010a
        /*07d2*/ 	.byte	0x15
	.zero		1


	//   ....[108]....
        /*07d4*/ 	.word	0x00005a40
        /*07d8*/ 	.word	0x00000000
        /*07dc*/ 	.word	0x000000d8
        /*07e0*/ 	.short	0x010a
        /*07e2*/ 	.byte	0xff
	.zero		1


	//   ....[109]....
        /*07e4*/ 	.word	0x00005d80
        /*07e8*/ 	.word	0x00000003
        /*07ec*/ 	.word	0x000000f0
        /*07f0*/ 	.short	0x010a
        /*07f2*/ 	.byte	0xff
	.zero		1


	//   ....[110]....
        /*07f4*/ 	.word	0x00005f00
        /*07f8*/ 	.word	0x00000000
        /*07fc*/ 	.word	0x00000000
        /*0800*/ 	.short	0x0101
        /*0802*/ 	.byte	0xff
	.zero		1


	//   ....[111]....
        /*0804*/ 	.word	0x00006a80
        /*0808*/ 	.word	0x000000ff
        /*080c*/ 	.word	0x000000a0
        /*0810*/ 	.short	0x010a
        /*0812*/ 	.byte	0x2c
	.zero		1


	//   ....[112]....
        /*0814*/ 	.word	0x00006b70
        /*0818*/ 	.word	0x000000ab
        /*081c*/ 	.word	0x00000110
        /*0820*/ 	.short	0x010a
        /*0822*/ 	.byte	0xff
	.zero		1


	//   ....[113]....
        /*0824*/ 	.word	0x00006d00
        /*0828*/ 	.word	0x000000ff
        /*082c*/ 	.word	0x000000a0
        /*0830*/ 	.short	0x010a
        /*0832*/ 	.byte	0x2c
	.zero		1


	//   ....[114]....
        /*0834*/ 	.word	0x00006e30
        /*0838*/ 	.word	0x000000ab
        /*083c*/ 	.word	0x00000110
        /*0840*/ 	.short	0x010a
        /*0842*/ 	.byte	0xff
	.zero		1


	//   ....[115]....
        /*0844*/ 	.word	0x00008040
        /*0848*/ 	.word	0x00000000
        /*084c*/ 	.word	0x00000000
        /*0850*/ 	.short	0x0101
        /*0852*/ 	.byte	0xff
	.zero		1


	//   ....[116]....
        /*0854*/ 	.word	0x00008050
        /*0858*/ 	.word	0x00000003
        /*085c*/ 	.word	0x000000a0
        /*0860*/ 	.short	0x010a
        /*0862*/ 	.byte	0xff
	.zero		1


	//   ....[117]....
        /*0864*/ 	.word	0x00008130
        /*0868*/ 	.word	0x00000003
        /*086c*/ 	.word	0x000000a0
        /*0870*/ 	.short	0x010a
        /*0872*/ 	.byte	0xff
	.zero		1


	//   ....[118]....
        /*0874*/ 	.word	0x00009470
        /*0878*/ 	.word	0x0000004d
        /*087c*/ 	.word	0x00000000
        /*0880*/ 	.short	0x0101
        /*0882*/ 	.byte	0xff
	.zero		1


	//   ....[119]....
        /*0884*/ 	.word	0x00009490
        /*0888*/ 	.word	0x00000000
        /*088c*/ 	.word	0x000000a0
        /*0890*/ 	.short	0x010a
        /*0892*/ 	.byte	0xff
	.zero		1


	//   ....[120]....
        /*0894*/ 	.word	0x00009560
        /*0898*/ 	.word	0x00000000
        /*089c*/ 	.word	0x000000a0
        /*08a0*/ 	.short	0x010a
        /*08a2*/ 	.byte	0xff
	.zero		1


	//   ....[121]....
        /*08a4*/ 	.word	0x0000a8a0
        /*08a8*/ 	.word	0x0000004a
        /*08ac*/ 	.word	0x00000000
        /*08b0*/ 	.short	0x0101
        /*08b2*/ 	.byte	0xff
	.zero		1


	//   ....[122]....
        /*08b4*/ 	.word	0x0000a8c0
        /*08b8*/ 	.word	0x00000003
        /*08bc*/ 	.word	0x000000a0
        /*08c0*/ 	.short	0x010a
        /*08c2*/ 	.byte	0xff
	.zero		1


	//   ....[123]....
        /*08c4*/ 	.word	0x0000a990
        /*08c8*/ 	.word	0x00000003
        /*08cc*/ 	.word	0x000000a0
        /*08d0*/ 	.short	0x010a
        /*08d2*/ 	.byte	0xff
	.zero		1


	//   ....[124]....
        /*08d4*/ 	.word	0x0000ae20
        /*08d8*/ 	.word	0x000000ab
        /*08dc*/ 	.word	0x00000000
        /*08e0*/ 	.short	0x0101
        /*08e2*/ 	.byte	0xff
	.zero		1


	//   ....[125]....
        /*08e4*/ 	.word	0x0000bd10
        /*08e8*/ 	.word	0x00000000
        /*08ec*/ 	.word	0x00000000
        /*08f0*/ 	.short	0x0101
        /*08f2*/ 	.byte	0xff
	.zero		1


	//   ....[126]....
        /*08f4*/ 	.word	0x0000bfb0
        /*08f8*/ 	.word	0x000000ff
        /*08fc*/ 	.word	0x00000000
        /*0900*/ 	.short	0x0101
        /*0902*/ 	.byte	0x06
	.zero		1


	//   ....[127]....
        /*0904*/ 	.word	0x0000bfd0
        /*0908*/ 	.word	0x00000003
        /*090c*/ 	.word	0x00000140
        /*0910*/ 	.short	0x010a
        /*0912*/ 	.byte	0xff
	.zero		1


	//   ....[128]....
        /*0914*/ 	.word	0x0000c030
        /*0918*/ 	.word	0x00000000
        /*091c*/ 	.word	0x00000050
        /*0920*/ 	.short	0x010a
        /*0922*/ 	.byte	0xff
	.zero		1


	//   ....[129]....
        /*0924*/ 	.word	0x0000c090
        /*0928*/ 	.word	0x00000000
        /*092c*/ 	.word	0x00000050
        /*0930*/ 	.short	0x010a
        /*0932*/ 	.byte	0xff
	.zero		1


	//   ....[130]....
        /*0934*/ 	.word	0x0000c0e0
        /*0938*/ 	.word	0x00000003
        /*093c*/ 	.word	0x000000f0
        /*0940*/ 	.short	0x010a
        /*0942*/ 	.byte	0xff
	.zero		1


	//   ....[131]....
        /*0944*/ 	.word	0x0000c140
        /*0948*/ 	.word	0x00000000
        /*094c*/ 	.word	0x00000000
        /*0950*/ 	.short	0x010a
        /*0952*/ 	.byte	0xff
	.zero		1


	//   ....[132]....
        /*0954*/ 	.word	0x0000c1a0
        /*0958*/ 	.word	0x00000000
        /*095c*/ 	.word	0x00000000
        /*0960*/ 	.short	0x010a
        /*0962*/ 	.byte	0xff
	.zero		1


	//   ....[133]....
        /*0964*/ 	.word	0x0000c200
        /*0968*/ 	.word	0x00000000
        /*096c*/ 	.word	0x00000000
        /*0970*/ 	.short	0x010a
        /*0972*/ 	.byte	0xff
	.zero		1


	//   ....[134]....
        /*0974*/ 	.word	0x0000c260
        /*0978*/ 	.word	0x00000000
        /*097c*/ 	.word	0x00000000
        /*0980*/ 	.short	0x010a
        /*0982*/ 	.byte	0xff
	.zero		1


	//   ....[135]....
        /*0984*/ 	.word	0x0000c2c0
        /*0988*/ 	.word	0x00000000
        /*098c*/ 	.word	0x00000000
        /*0990*/ 	.short	0x010a
        /*0992*/ 	.byte	0xff
	.zero		1


	//   ....[136]....
        /*0994*/ 	.word	0x0000c320
        /*0998*/ 	.word	0x00000000
        /*099c*/ 	.word	0x00000000
        /*09a0*/ 	.short	0x010a
        /*09a2*/ 	.byte	0xff
	.zero		1


	//   ....[137]....
        /*09a4*/ 	.word	0x0000c380
        /*09a8*/ 	.word	0x00000000
        /*09ac*/ 	.word	0x00000000
        /*09b0*/ 	.short	0x010a
        /*09b2*/ 	.byte	0xff
	.zero		1


	//   ....[138]....
        /*09b4*/ 	.word	0x0000c3e0
        /*09b8*/ 	.word	0x00000000
        /*09bc*/ 	.word	0x00000000
        /*09c0*/ 	.short	0x010a
        /*09c2*/ 	.byte	0xff
	.zero		1


	//   ....[139]....
        /*09c4*/ 	.word	0x0000c440
        /*09c8*/ 	.word	0x00000000
        /*09cc*/ 	.word	0x00000000
        /*09d0*/ 	.short	0x010a
        /*09d2*/ 	.byte	0xff
	.zero		1


	//   ....[140]....
        /*09d4*/ 	.word	0x0000c490
        /*09d8*/ 	.word	0x00000002
        /*09dc*/ 	.word	0x00000130
        /*09e0*/ 	.short	0x010a
        /*09e2*/ 	.byte	0xff
	.zero		1


	//   ....[141]....
        /*09e4*/ 	.word	0x0000c4f0
        /*09e8*/ 	.word	0x00000002
        /*09ec*/ 	.word	0x00000100
        /*09f0*/ 	.short	0x010a
        /*09f2*/ 	.byte	0xff
	.zero		1


	//   ....[142]....
        /*09f4*/ 	.word	0x0000c540
        /*09f8*/ 	.word	0x00000002
        /*09fc*/ 	.word	0x000000f0
        /*0a00*/ 	.short	0x010a
        /*0a02*/ 	.byte	0xff
	.zero		1


	//   ....[143]....
        /*0a04*/ 	.word	0x0000c5a0
        /*0a08*/ 	.word	0x00000000
        /*0a0c*/ 	.word	0x00000100
        /*0a10*/ 	.short	0x010a
        /*0a12*/ 	.byte	0xff
	.zero		1


	//   ....[144]....
        /*0a14*/ 	.word	0x0000c600
        /*0a18*/ 	.word	0x00000000
        /*0a1c*/ 	.word	0x00000008
        /*0a20*/ 	.short	0x010a
        /*0a22*/ 	.byte	0xff
	.zero		1


	//   ....[145]....
        /*0a24*/ 	.word	0x0000c6e0
        /*0a28*/ 	.word	0x00000000
        /*0a2c*/ 	.word	0x00000008
        /*0a30*/ 	.short	0x010a
        /*0a32*/ 	.byte	0xff
	.zero		1


	//   ....[146]....
        /*0a34*/ 	.word	0x0000c730
        /*0a38*/ 	.word	0x00000000
        /*0a3c*/ 	.word	0x000000f0
        /*0a40*/ 	.short	0x010a
        /*0a42*/ 	.byte	0xff
	.zero		1


	//   ....[147]....
        /*0a44*/ 	.word	0x0000c790
        /*0a48*/ 	.word	0x00000000
        /*0a4c*/ 	.word	0x00000120
        /*0a50*/ 	.short	0x010a
        /*0a52*/ 	.byte	0xff
	.zero		1


	//   ....[148]....
        /*0a54*/ 	.word	0x0000c7f0
        /*0a58*/ 	.word	0x00000000
        /*0a5c*/ 	.word	0x00000000
        /*0a60*/ 	.short	0x010a
        /*0a62*/ 	.byte	0xff
	.zero		1


	//   ....[149]....
        /*0a64*/ 	.word	0x0000c850
        /*0a68*/ 	.word	0x00000000
        /*0a6c*/ 	.word	0x00000000
        /*0a70*/ 	.short	0x010a
        /*0a72*/ 	.byte	0xff
	.zero		1


	//   ....[150]....
        /*0a74*/ 	.word	0x0000c8b0
        /*0a78*/ 	.word	0x00000000
        /*0a7c*/ 	.word	0x00000150
        /*0a80*/ 	.short	0x010a
        /*0a82*/ 	.byte	0xff
	.zero		1


	//   ....[151]....
        /*0a84*/ 	.word	0x0000c900
        /*0a88*/ 	.word	0x0000000c
        /*0a8c*/ 	.word	0x000000f0
        /*0a90*/ 	.short	0x010a
        /*0a92*/ 	.byte	0xff
	.zero		1


	//   ....[152]....
        /*0a94*/ 	.word	0x0000c960
        /*0a98*/ 	.word	0x00000000
        /*0a9c*/ 	.word	0x000000e8
        /*0aa0*/ 	.short	0x010a
        /*0aa2*/ 	.byte	0xff
	.zero		1


	//   ....[153]....
        /*0aa4*/ 	.word	0x0000c9c0
        /*0aa8*/ 	.word	0x00000000
        /*0aac*/ 	.word	0x000000c0
        /*0ab0*/ 	.short	0x010a
        /*0ab2*/ 	.byte	0xff
	.zero		1


	//   ....[154]....
        /*0ab4*/ 	.word	0x0000ca20
        /*0ab8*/ 	.word	0x00000000
        /*0abc*/ 	.word	0x000000c8
        /*0ac0*/ 	.short	0x010a
        /*0ac2*/ 	.byte	0xff
	.zero		1


	//   ....[155]....
        /*0ac4*/ 	.word	0x0000ca80
        /*0ac8*/ 	.word	0x00000000
        /*0acc*/ 	.word	0x000000d0
        /*0ad0*/ 	.short	0x010a
        /*0ad2*/ 	.byte	0xff
	.zero		1


	//   ....[156]....
        /*0ad4*/ 	.word	0x0000cae0
        /*0ad8*/ 	.word	0x00000000
        /*0adc*/ 	.word	0x000000d8
        /*0ae0*/ 	.short	0x010a
        /*0ae2*/ 	.byte	0xff
	.zero		1


	//   ....[157]....
        /*0ae4*/ 	.word	0x0000cb40
        /*0ae8*/ 	.word	0x00000000
        /*0aec*/ 	.word	0x000000c0
        /*0af0*/ 	.short	0x010a
        /*0af2*/ 	.byte	0xff
	.zero		1


	//   ....[158]....
        /*0af4*/ 	.word	0x0000cba0
        /*0af8*/ 	.word	0x00000000
        /*0afc*/ 	.word	0x000000c8
        /*0b00*/ 	.short	0x010a
        /*0b02*/ 	.byte	0xff
	.zero		1


	//   ....[159]....
        /*0b04*/ 	.word	0x0000cc00
        /*0b08*/ 	.word	0x00000000
        /*0b0c*/ 	.word	0x000000d0
        /*0b10*/ 	.short	0x010a
        /*0b12*/ 	.byte	0xff
	.zero		1


	//   ....[160]....
        /*0b14*/ 	.word	0x0000cc50
        /*0b18*/ 	.word	0x00000003
        /*0b1c*/ 	.word	0x000000f0
        /*0b20*/ 	.short	0x010a
        /*0b22*/ 	.byte	0xff
	.zero		1


	//   ....[161]....
        /*0b24*/ 	.word	0x0000ccb0
        /*0b28*/ 	.word	0x00000002
        /*0b2c*/ 	.word	0x000000a0
        /*0b30*/ 	.short	0x010a
        /*0b32*/ 	.byte	0xff
	.zero		1


	//   ....[162]....
        /*0b34*/ 	.word	0x0000cd00
        /*0b38*/ 	.word	0x000000ab
        /*0b3c*/ 	.word	0x00000110
        /*0b40*/ 	.short	0x010a
        /*0b42*/ 	.byte	0xff
	.zero		1


	//   ....[163]....
        /*0b44*/ 	.word	0x0000cd50
        /*0b48*/ 	.word	0x00000003
        /*0b4c*/ 	.word	0x000000a0
        /*0b50*/ 	.short	0x010a
        /*0b52*/ 	.byte	0xff
	.zero		1


	//   ....[164]....
        /*0b54*/ 	.word	0x0000cda0
        /*0b58*/ 	.word	0x00000000
        /*0b5c*/ 	.word	0x000000a0
        /*0b60*/ 	.short	0x010a
        /*0b62*/ 	.byte	0xff
	.zero		1


	//   ....[165]....
        /*0b64*/ 	.word	0x0000cdf0
        /*0b68*/ 	.word	0x00000003
        /*0b6c*/ 	.word	0x000000a0
        /*0b70*/ 	.short	0x010a
        /*0b72*/ 	.byte	0xff
	.zero		1


	//----- nvinfo : EIATTR_NUM_MBARRIERS
	.align		4
.L_47:
        /*0b74*/ 	.byte	0x03, 0x38
        /*0b76*/ 	.short	0x002b


	//----- nvinfo : EIATTR_EXIT_INSTR_OFFSETS
	.align		4
        /*0b78*/ 	.byte	0x04, 0x1c
        /*0b7a*/ 	.short	(.L_49 - .L_48)


	//   ....[0]....
.L_48:
        /*0b7c*/ 	.word	0x00003240


	//   ....[1]....
        /*0b80*/ 	.word	0x00003730


	//   ....[2]....
        /*0b84*/ 	.word	0x00003790


	//   ....[3]....
        /*0b88*/ 	.word	0x00004910


	//   ....[4]....
        /*0b8c*/ 	.word	0x00005a70


	//   ....[5]....
        /*0b90*/ 	.word	0x00005ab0


	//   ....[6]....
        /*0b94*/ 	.word	0x0000beb0


	//   ....[7]....
        /*0b98*/ 	.word	0x0000bf20


	//   ....[8]....
        /*0b9c*/ 	.word	0x0000bf50


	//   ....[9]....
        /*0ba0*/ 	.word	0x0000bfc0


	//----- nvinfo : EIATTR_MAX_THREADS
	.align		4
.L_49:
        /*0ba4*/ 	.byte	0x04, 0x05
        /*0ba6*/ 	.short	(.L_51 - .L_50)
.L_50:
        /*0ba8*/ 	.word	0x00000100
        /*0bac*/ 	.word	0x00000001
        /*0bb0*/ 	.word	0x00000001


	//----- nvinfo : EIATTR_CRS_STACK_SIZE
	.align		4
.L_51:
        /*0bb4*/ 	.byte	0x04, 0x1e
        /*0bb6*/ 	.short	(.L_53 - .L_52)
.L_52:
        /*0bb8*/ 	.word	0x00000000


	//----- nvinfo : EIATTR_CBANK_PARAM_SIZE
	.align		4
.L_53:
        /*0bbc*/ 	.byte	0x03, 0x19
        /*0bbe*/ 	.short	0x0800


	//----- nvinfo : EIATTR_PARAM_CBANK
	.align		4
        /*0bc0*/ 	.byte	0x04, 0x0a
        /*0bc2*/ 	.short	(.L_55 - .L_54)
	.align		4
.L_54:
        /*0bc4*/ 	.word	index@(.nv.constant0._ZN7cutlass13device_kernelINS_4gemm6kernel13GemmUniversalIN4cute5tupleIJiiiiEEENS1_10collective13CollectiveMmaINS1_35MainloopSm100TmaUmmaWarpSpecializedILi10ELi2ELi2ENS5_IJNS4_1CILi4EEESB_NSA_ILi1EEEEEEEENS5_IJNSA_ILi256EEESF_NSA_ILi32EEEEEENS_10bfloat16_tENS5_IJlSC_lEEESI_SJ_NS4_8TiledMMAINS4_8MMA_AtomIJNS4_26SM100_MMA_F16BF16_2x1SM_SSISI_SI_fLi256ELi256ELNS4_4UMMA5MajorE0ELSO_0ELNSN_7ScaleInE0ELSP_0EEEEEENS4_6LayoutINS5_IJSC_SC_SC_EEENS5_IJNSA_ILi0EEESU_SU_EEEEENS5_IJNS4_10UnderscoreESX_SX_EEEEENS4_28SM100_TMA_2SM_LOAD_MULTICASTENS4_14ComposedLayoutINS4_7SwizzleILi2ELi4ELi3EEENS4_18smem_ptr_flag_bitsILi16EEENSS_INS5_IJNSA_ILi8EEESG_EEENS5_IJSG_SC_EEEEEEEvNS4_8identityES10_S1A_vS1B_EENS_8epilogue10collective18CollectiveEpilogueINS1D_23Sm100TmaWarpSpecializedILi4ELi2ELi64ELb1ELb0EEEJNS5_IJNSA_ILi128EEESF_SG_EEENS5_IJNSS_IS1I_SC_EENSS_INSA_ILi64EEESC_EEEEESI_SJ_SI_SJ_NS1D_6fusion15FusionCallbacksIS1H_NS1O_17LinearCombinationISI_fSI_fLNS_15FloatRoundStyleE2EEES1J_S1N_JEEENS4_5SM1004TMEM4LOAD26SM100_TMEM_LOAD_32dp32b64xENS4_13SM90_TMA_LOADENS11_INS12_ILi3ELi4ELi3EEES15_NSS_INS5_IJS16_S1L_EEENS5_IJS1L_SC_EEEEEEENS4_39AutoVectorizingCopyWithAssumedAlignmentILi128EEENS4_14SM90_TMA_STOREES23_S25_S25_EEEvvEEEEvNT_6ParamsE)
        /*0bc8*/ 	.short	0x0380
        /*0bca*/ 	.short	0x0800


	//----- nvinfo : EIATTR_SW_WAR
	.align		4
.L_55:
        /*0bcc*/ 	.byte	0x04, 0x36
        /*0bce*/ 	.short	(.L_57 - .L_56)
.L_56:
        /*0bd0*/ 	.word	0x00000008
.L_57:


//--------------------- .nv.callgraph             --------------------------
	.section	.nv.callgraph,"",@"SHT_CUDA_CALLGRAPH"
	.align	4
	.sectionentsize	8
	.align		4
        /*0000*/ 	.word	0x00000000
	.align		4
        /*0004*/ 	.word	0xffffffff
	.align		4
        /*0008*/ 	.word	index@(_ZN7cutlass13device_kernelINS_4gemm6kernel13GemmUniversalIN4cute5tupleIJiiiiEEENS1_10collective13CollectiveMmaINS1_35MainloopSm100TmaUmmaWarpSpecializedILi10ELi2ELi2ENS5_IJNS4_1CILi4EEESB_NSA_ILi1EEEEEEEENS5_IJNSA_ILi256EEESF_NSA_ILi32EEEEEENS_10bfloat16_tENS5_IJlSC_lEEESI_SJ_NS4_8TiledMMAINS4_8MMA_AtomIJNS4_26SM100_MMA_F16BF16_2x1SM_SSISI_SI_fLi256ELi256ELNS4_4UMMA5MajorE0ELSO_0ELNSN_7ScaleInE0ELSP_0EEEEEENS4_6LayoutINS5_IJSC_SC_SC_EEENS5_IJNSA_ILi0EEESU_SU_EEEEENS5_IJNS4_10UnderscoreESX_SX_EEEEENS4_28SM100_TMA_2SM_LOAD_MULTICASTENS4_14ComposedLayoutINS4_7SwizzleILi2ELi4ELi3EEENS4_18smem_ptr_flag_bitsILi16EEENSS_INS5_IJNSA_ILi8EEESG_EEENS5_IJSG_SC_EEEEEEEvNS4_8identityES10_S1A_vS1B_EENS_8epilogue10collective18CollectiveEpilogueINS1D_23Sm100TmaWarpSpecializedILi4ELi2ELi64ELb1ELb0EEEJNS5_IJNSA_ILi128EEESF_SG_EEENS5_IJNSS_IS1I_SC_EENSS_INSA_ILi64EEESC_EEEEESI_SJ_SI_SJ_NS1D_6fusion15FusionCallbacksIS1H_NS1O_17LinearCombinationISI_fSI_fLNS_15FloatRoundStyleE2EEES1J_S1N_JEEENS4_5SM1004TMEM4LOAD26SM100_TMEM_LOAD_32dp32b64xENS4_13SM90_TMA_LOADENS11_INS12_ILi3ELi4ELi3EEES15_NSS_INS5_IJS16_S1L_EEENS5_IJS1L_SC_EEEEEEENS4_39AutoVectorizingCopyWithAssumedAlignmentILi128EEENS4_14SM90_TMA_STOREES23_S25_S25_EEEvvEEEEvNT_6ParamsE)
	.align		4
        /*000c*/ 	.word	index@(__assertfail)
	.align		4
        /*0010*/ 	.word	0x00000000
	.align		4
        /*0014*/ 	.word	0xfffffffe
	.align		4
        /*0018*/ 	.word	0x00000000
	.align		4
        /*001c*/ 	.word	0xfffffffd
	.align		4
        /*0020*/ 	.word	0x00000000
	.align		4
        /*0024*/ 	.word	0xfffffffc


//--------------------- .nv.constant4             --------------------------
	.section	.nv.constant4,"a",@progbits
	.align	8
	.align		8
.nv.constant4:
        /*0000*/ 	.dword	__assertfail
	.align		8
        /*0008*/ 	.dword	__unnamed_1
	.align		8
        /*0010*/ 	.dword	__unnamed_2
	.align		8
        /*0018*/ 	.dword	_ZN40_INTERNAL_67fe753c_4_k_cu_83a5b7a8_241734cuda3std3__45__cpo5beginE
	.align		8
        /*0020*/ 	.dword	_ZN40_INTERNAL_67fe753c_4_k_cu_83a5b7a8_241734cuda3std3__45__cpo3endE
	.align		8
        /*0028*/ 	.dword	_ZN40_INTERNAL_67fe753c_4_k_cu_83a5b7a8_241734cuda3std3__45__cpo6cbeginE
	.align		8
        /*0030*/ 	.dword	_ZN40_INTERNAL_67fe753c_4_k_cu_83a5b7a8_241734cuda3std3__45__cpo4cendE
	.align		8
        /*0038*/ 	.dword	_ZN40_INTERNAL_67fe753c_4_k_cu_83a5b7a8_241734cuda3std3__442_GLOBAL__N__67fe753c_4_k_cu_83a5b7a8_241736ignoreE
	.align		8
        /*0040*/ 	.dword	_ZN40_INTERNAL_67fe753c_4_k_cu_83a5b7a8_241734cuda3std3__419piecewise_constructE
	.align		8
        /*0048*/ 	.dword	_ZN40_INTERNAL_67fe753c_4_k_cu_83a5b7a8_241734cuda3std3__48in_placeE
	.align		8
        /*0050*/ 	.dword	_ZN40_INTERNAL_67fe753c_4_k_cu_83a5b7a8_241734cuda3std6ranges3__45__cpo4swapE
	.align		8
        /*0058*/ 	.dword	_ZN40_INTERNAL_67fe753c_4_k_cu_83a5b7a8_241734cuda3std6ranges3__45__cpo9iter_moveE
	.align		8
        /*0060*/ 	.dword	_ZN40_INTERNAL_67fe753c_4_k_cu_83a5b7a8_241734cute7productE
	.align		8
        /*0068*/ 	.dword	_ZN40_INTERNAL_67fe753c_4_k_cu_83a5b7a8_241734cute1_E
	.align		8
        /*0070*/ 	.dword	$str$25
	.align		8
        /*0078*/ 	.dword	$str$26
	.align		8
        /*0080*/ 	.dword	$str$27
	.align		8
        /*0088*/ 	.dword	$str$28


//--------------------- .text._ZN7cutlass13device_kernelINS_4gemm6kernel13GemmUniversalIN4cute5tupleIJiiiiEEENS1_10collective13CollectiveMmaINS1_35MainloopSm100TmaUmmaWarpSpecializedILi10ELi2ELi2ENS5_IJNS4_1CILi4EEESB_NSA_ILi1EEEEEEEENS5_IJNSA_ILi256EEESF_NSA_ILi32EEEEEENS_10bfloat16_tENS5_IJlSC_lEEESI_SJ_NS4_8TiledMMAINS4_8MMA_AtomIJNS4_26SM100_MMA_F16BF16_2x1SM_SSISI_SI_fLi256ELi256ELNS4_4UMMA5MajorE0ELSO_0ELNSN_7ScaleInE0ELSP_0EEEEEENS4_6LayoutINS5_IJSC_SC_SC_EEENS5_IJNSA_ILi0EEESU_SU_EEEEENS5_IJNS4_10UnderscoreESX_SX_EEEEENS4_28SM100_TMA_2SM_LOAD_MULTICASTENS4_14ComposedLayoutINS4_7SwizzleILi2ELi4ELi3EEENS4_18smem_ptr_flag_bitsILi16EEENSS_INS5_IJNSA_ILi8EEESG_EEENS5_IJSG_SC_EEEEEEEvNS4_8identityES10_S1A_vS1B_EENS_8epilogue10collective18CollectiveEpilogueINS1D_23Sm100TmaWarpSpecializedILi4ELi2ELi64ELb1ELb0EEEJNS5_IJNSA_ILi128EEESF_SG_EEENS5_IJNSS_IS1I_SC_EENSS_INSA_ILi64EEESC_EEEEESI_SJ_SI_SJ_NS1D_6fusion15FusionCallbacksIS1H_NS1O_17LinearCombinationISI_fSI_fLNS_15FloatRoundStyleE2EEES1J_S1N_JEEENS4_5SM1004TMEM4LOAD26SM100_TMEM_LOAD_32dp32b64xENS4_13SM90_TMA_LOADENS11_INS12_ILi3ELi4ELi3EEES15_NSS_INS5_IJS16_S1L_EEENS5_IJS1L_SC_EEEEEEENS4_39AutoVectorizingCopyWithAssumedAlignmentILi128EEENS4_14SM90_TMA_STOREES23_S25_S25_EEEvvEEEEvNT_6ParamsE --------------------------
	.section	.text._ZN7cutlass13device_kernelINS_4gemm6kernel13GemmUniversalIN4cute5tupleIJiiiiEEENS1_10collective13CollectiveMmaINS1_35MainloopSm100TmaUmmaWarpSpecializedILi10ELi2ELi2ENS5_IJNS4_1CILi4EEESB_NSA_ILi1EEEEEEEENS5_IJNSA_ILi256EEESF_NSA_ILi32EEEEEENS_10bfloat16_tENS5_IJlSC_lEEESI_SJ_NS4_8TiledMMAINS4_8MMA_AtomIJNS4_26SM100_MMA_F16BF16_2x1SM_SSISI_SI_fLi256ELi256ELNS4_4UMMA5MajorE0ELSO_0ELNSN_7ScaleInE0ELSP_0EEEEEENS4_6LayoutINS5_IJSC_SC_SC_EEENS5_IJNSA_ILi0EEESU_SU_EEEEENS5_IJNS4_10UnderscoreESX_SX_EEEEENS4_28SM100_TMA_2SM_LOAD_MULTICASTENS4_14ComposedLayoutINS4_7SwizzleILi2ELi4ELi3EEENS4_18smem_ptr_flag_bitsILi16EEENSS_INS5_IJNSA_ILi8EEESG_EEENS5_IJSG_SC_EEEEEEEvNS4_8identityES10_S1A_vS1B_EENS_8epilogue10collective18CollectiveEpilogueINS1D_23Sm100TmaWarpSpecializedILi4ELi2ELi64ELb1ELb0EEEJNS5_IJNSA_ILi128EEESF_SG_EEENS5_IJNSS_IS1I_SC_EENSS_INSA_ILi64EEESC_EEEEESI_SJ_SI_SJ_NS1D_6fusion15FusionCallbacksIS1H_NS1O_17LinearCombinationISI_fSI_fLNS_15FloatRoundStyleE2EEES1J_S1N_JEEENS4_5SM1004TMEM4LOAD26SM100_TMEM_LOAD_32dp32b64xENS4_13SM90_TMA_LOADENS11_INS12_ILi3ELi4ELi3EEES15_NSS_INS5_IJS16_S1L_EEENS5_IJS1L_SC_EEEEEEENS4_39AutoVectorizingCopyWithAssumedAlignmentILi128EEENS4_14SM90_TMA_STOREES23_S25_S25_EEEvvEEEEvNT_6ParamsE,"ax",@progbits
	.align	128
.text._ZN7cutlass13device_kernelINS_4gemm6kernel13GemmUniversalIN4cute5tupleIJiiiiEEENS1_10collective13CollectiveMmaINS1_35MainloopSm100TmaUmmaWarpSpecializedILi10ELi2ELi2ENS5_IJNS4_1CILi4EEESB_NSA_ILi1EEEEEEEENS5_IJNSA_ILi256EEESF_NSA_ILi32EEEEEENS_10bfloat16_tENS5_IJlSC_lEEESI_SJ_NS4_8TiledMMAINS4_8MMA_AtomIJNS4_26SM100_MMA_F16BF16_2x1SM_SSISI_SI_fLi256ELi256ELNS4_4UMMA5MajorE0ELSO_0ELNSN_7ScaleInE0ELSP_0EEEEEENS4_6LayoutINS5_IJSC_SC_SC_EEENS5_IJNSA_ILi0EEESU_SU_EEEEENS5_IJNS4_10UnderscoreESX_SX_EEEEENS4_28SM100_TMA_2SM_LOAD_MULTICASTENS4_14ComposedLayoutINS4_7SwizzleILi2ELi4ELi3EEENS4_18smem_ptr_flag_bitsILi16EEENSS_INS5_IJNSA_ILi8EEESG_EEENS5_IJSG_SC_EEEEEEEvNS4_8identityES10_S1A_vS1B_EENS_8epilogue10collective18CollectiveEpilogueINS1D_23Sm100TmaWarpSpecializedILi4ELi2ELi64ELb1ELb0EEEJNS5_IJNSA_ILi128EEESF_SG_EEENS5_IJNSS_IS1I_SC_EENSS_INSA_ILi64EEESC_EEEEESI_SJ_SI_SJ_NS1D_6fusion15FusionCallbacksIS1H_NS1O_17LinearCombinationISI_fSI_fLNS_15FloatRoundStyleE2EEES1J_S1N_JEEENS4_5SM1004TMEM4LOAD26SM100_TMEM_LOAD_32dp32b64xENS4_13SM90_TMA_LOADENS11_INS12_ILi3ELi4ELi3EEES15_NSS_INS5_IJS16_S1L_EEENS5_IJS1L_SC_EEEEEEENS4_39AutoVectorizingCopyWithAssumedAlignmentILi128EEENS4_14SM90_TMA_STOREES23_S25_S25_EEEvvEEEEvNT_6ParamsE:
        .type           _ZN7cutlass13device_kernelINS_4gemm6kernel13GemmUniversalIN4cute5tupleIJiiiiEEENS1_10collective13CollectiveMmaINS1_35MainloopSm100TmaUmmaWarpSpecializedILi10ELi2ELi2ENS5_IJNS4_1CILi4EEESB_NSA_ILi1EEEEEEEENS5_IJNSA_ILi256EEESF_NSA_ILi32EEEEEENS_10bfloat16_tENS5_IJlSC_lEEESI_SJ_NS4_8TiledMMAINS4_8MMA_AtomIJNS4_26SM100_MMA_F16BF16_2x1SM_SSISI_SI_fLi256ELi256ELNS4_4UMMA5MajorE0ELSO_0ELNSN_7ScaleInE0ELSP_0EEEEEENS4_6LayoutINS5_IJSC_SC_SC_EEENS5_IJNSA_ILi0EEESU_SU_EEEEENS5_IJNS4_10UnderscoreESX_SX_EEEEENS4_28SM100_TMA_2SM_LOAD_MULTICASTENS4_14ComposedLayoutINS4_7SwizzleILi2ELi4ELi3EEENS4_18smem_ptr_flag_bitsILi16EEENSS_INS5_IJNSA_ILi8EEESG_EEENS5_IJSG_SC_EEEEEEEvNS4_8identityES10_S1A_vS1B_EENS_8epilogue10collective18CollectiveEpilogueINS1D_23Sm100TmaWarpSpecializedILi4ELi2ELi64ELb1ELb0EEEJNS5_IJNSA_ILi128EEESF_SG_EEENS5_IJNSS_IS1I_SC_EENSS_INSA_ILi64EEESC_EEEEESI_SJ_SI_SJ_NS1D_6fusion15FusionCallbacksIS1H_NS1O_17LinearCombinationISI_fSI_fLNS_15FloatRoundStyleE2EEES1J_S1N_JEEENS4_5SM1004TMEM4LOAD26SM100_TMEM_LOAD_32dp32b64xENS4_13SM90_TMA_LOADENS11_INS12_ILi3ELi4ELi3EEES15_NSS_INS5_IJS16_S1L_EEENS5_IJS1L_SC_EEEEEEENS4_39AutoVectorizingCopyWithAssumedAlignmentILi128EEENS4_14SM90_TMA_STOREES23_S25_S25_EEEvvEEEEvNT_6ParamsE,@function
        .size           _ZN7cutlass13device_kernelINS_4gemm6kernel13GemmUniversalIN4cute5tupleIJiiiiEEENS1_10collective13CollectiveMmaINS1_35MainloopSm100TmaUmmaWarpSpecializedILi10ELi2ELi2ENS5_IJNS4_1CILi4EEESB_NSA_ILi1EEEEEEEENS5_IJNSA_ILi256EEESF_NSA_ILi32EEEEEENS_10bfloat16_tENS5_IJlSC_lEEESI_SJ_NS4_8TiledMMAINS4_8MMA_AtomIJNS4_26SM100_MMA_F16BF16_2x1SM_SSISI_SI_fLi256ELi256ELNS4_4UMMA5MajorE0ELSO_0ELNSN_7ScaleInE0ELSP_0EEEEEENS4_6LayoutINS5_IJSC_SC_SC_EEENS5_IJNSA_ILi0EEESU_SU_EEEEENS5_IJNS4_10UnderscoreESX_SX_EEEEENS4_28SM100_TMA_2SM_LOAD_MULTICASTENS4_14ComposedLayoutINS4_7SwizzleILi2ELi4ELi3EEENS4_18smem_ptr_flag_bitsILi16EEENSS_INS5_IJNSA_ILi8EEESG_EEENS5_IJSG_SC_EEEEEEEvNS4_8identityES10_S1A_vS1B_EENS_8epilogue10collective18CollectiveEpilogueINS1D_23Sm100TmaWarpSpecializedILi4ELi2ELi64ELb1ELb0EEEJNS5_IJNSA_ILi128EEESF_SG_EEENS5_IJNSS_IS1I_SC_EENSS_INSA_ILi64EEESC_EEEEESI_SJ_SI_SJ_NS1D_6fusion15FusionCallbacksIS1H_NS1O_17LinearCombinationISI_fSI_fLNS_15FloatRoundStyleE2EEES1J_S1N_JEEENS4_5SM1004TMEM4LOAD26SM100_TMEM_LOAD_32dp32b64xENS4_13SM90_TMA_LOADENS11_INS12_ILi3ELi4ELi3EEES15_NSS_INS5_IJS16_S1L_EEENS5_IJS1L_SC_EEEEEEENS4_39AutoVectorizingCopyWithAssumedAlignmentILi128EEENS4_14SM90_TMA_STOREES23_S25_S25_EEEvvEEEEvNT_6ParamsE,(.L_x_210 - _ZN7cutlass13device_kernelINS_4gemm6kernel13GemmUniversalIN4cute5tupleIJiiiiEEENS1_10collective13CollectiveMmaINS1_35MainloopSm100TmaUmmaWarpSpecializedILi10ELi2ELi2ENS5_IJNS4_1CILi4EEESB_NSA_ILi1EEEEEEEENS5_IJNSA_ILi256EEESF_NSA_ILi32EEEEEENS_10bfloat16_tENS5_IJlSC_lEEESI_SJ_NS4_8TiledMMAINS4_8MMA_AtomIJNS4_26SM100_MMA_F16BF16_2x1SM_SSISI_SI_fLi256ELi256ELNS4_4UMMA5MajorE0ELSO_0ELNSN_7ScaleInE0ELSP_0EEEEEENS4_6LayoutINS5_IJSC_SC_SC_EEENS5_IJNSA_ILi0EEESU_SU_EEEEENS5_IJNS4_10UnderscoreESX_SX_EEEEENS4_28SM100_TMA_2SM_LOAD_MULTICASTENS4_14ComposedLayoutINS4_7SwizzleILi2ELi4ELi3EEENS4_18smem_ptr_flag_bitsILi16EEENSS_INS5_IJNSA_ILi8EEESG_EEENS5_IJSG_SC_EEEEEEEvNS4_8identityES10_S1A_vS1B_EENS_8epilogue10collective18CollectiveEpilogueINS1D_23Sm100TmaWarpSpecializedILi4ELi2ELi64ELb1ELb0EEEJNS5_IJNSA_ILi128EEESF_SG_EEENS5_IJNSS_IS1I_SC_EENSS_INSA_ILi64EEESC_EEEEESI_SJ_SI_SJ_NS1D_6fusion15FusionCallbacksIS1H_NS1O_17LinearCombinationISI_fSI_fLNS_15FloatRoundStyleE2EEES1J_S1N_JEEENS4_5SM1004TMEM4LOAD26SM100_TMEM_LOAD_32dp32b64xENS4_13SM90_TMA_LOADENS11_INS12_ILi3ELi4ELi3EEES15_NSS_INS5_IJS16_S1L_EEENS5_IJS1L_SC_EEEEEEENS4_39AutoVectorizingCopyWithAssumedAlignmentILi128EEENS4_14SM90_TMA_STOREES23_S25_S25_EEEvvEEEEvNT_6ParamsE)
        .other          _ZN7cutlass13device_kernelINS_4gemm6kernel13GemmUniversalIN4cute5tupleIJiiiiEEENS1_10collective13CollectiveMmaINS1_35MainloopSm100TmaUmmaWarpSpecializedILi10ELi2ELi2ENS5_IJNS4_1CILi4EEESB_NSA_ILi1EEEEEEEENS5_IJNSA_ILi256EEESF_NSA_ILi32EEEEEENS_10bfloat16_tENS5_IJlSC_lEEESI_SJ_NS4_8TiledMMAINS4_8MMA_AtomIJNS4_26SM100_MMA_F16BF16_2x1SM_SSISI_SI_fLi256ELi256ELNS4_4UMMA5MajorE0ELSO_0ELNSN_7ScaleInE0ELSP_0EEEEEENS4_6LayoutINS5_IJSC_SC_SC_EEENS5_IJNSA_ILi0EEESU_SU_EEEEENS5_IJNS4_10UnderscoreESX_SX_EEEEENS4_28SM100_TMA_2SM_LOAD_MULTICASTENS4_14ComposedLayoutINS4_7SwizzleILi2ELi4ELi3EEENS4_18smem_ptr_flag_bitsILi16EEENSS_INS5_IJNSA_ILi8EEESG_EEENS5_IJSG_SC_EEEEEEEvNS4_8identityES10_S1A_vS1B_EENS_8epilogue10collective18CollectiveEpilogueINS1D_23Sm100TmaWarpSpecializedILi4ELi2ELi64ELb1ELb0EEEJNS5_IJNSA_ILi128EEESF_SG_EEENS5_IJNSS_IS1I_SC_EENSS_INSA_ILi64EEESC_EEEEESI_SJ_SI_SJ_NS1D_6fusion15FusionCallbacksIS1H_NS1O_17LinearCombinationISI_fSI_fLNS_15FloatRoundStyleE2EEES1J_S1N_JEEENS4_5SM1004TMEM4LOAD26SM100_TMEM_LOAD_32dp32b64xENS4_13SM90_TMA_LOADENS11_INS12_ILi3ELi4ELi3EEES15_NSS_INS5_IJS16_S1L_EEENS5_IJS1L_SC_EEEEEEENS4_39AutoVectorizingCopyWithAssumedAlignmentILi128EEENS4_14SM90_TMA_STOREES23_S25_S25_EEEvvEEEEvNT_6ParamsE,@"STO_CUDA_ENTRY STV_DEFAULT"
_ZN7cutlass13device_kernelINS_4gemm6kernel13GemmUniversalIN4cute5tupleIJiiiiEEENS1_10collective13CollectiveMmaINS1_35MainloopSm100TmaUmmaWarpSpecializedILi10ELi2ELi2ENS5_IJNS4_1CILi4EEESB_NSA_ILi1EEEEEEEENS5_IJNSA_ILi256EEESF_NSA_ILi32EEEEEENS_10bfloat16_tENS5_IJlSC_lEEESI_SJ_NS4_8TiledMMAINS4_8MMA_AtomIJNS4_26SM100_MMA_F16BF16_2x1SM_SSISI_SI_fLi256ELi256ELNS4_4UMMA5MajorE0ELSO_0ELNSN_7ScaleInE0ELSP_0EEEEEENS4_6LayoutINS5_IJSC_SC_SC_EEENS5_IJNSA_ILi0EEESU_SU_EEEEENS5_IJNS4_10UnderscoreESX_SX_EEEEENS4_28SM100_TMA_2SM_LOAD_MULTICASTENS4_14ComposedLayoutINS4_7SwizzleILi2ELi4ELi3EEENS4_18smem_ptr_flag_bitsILi16EEENSS_INS5_IJNSA_ILi8EEESG_EEENS5_IJSG_SC_EEEEEEEvNS4_8identityES10_S1A_vS1B_EENS_8epilogue10collective18CollectiveEpilogueINS1D_23Sm100TmaWarpSpecializedILi4ELi2ELi64ELb1ELb0EEEJNS5_IJNSA_ILi128EEESF_SG_EEENS5_IJNSS_IS1I_SC_EENSS_INSA_ILi64EEESC_EEEEESI_SJ_SI_SJ_NS1D_6fusion15FusionCallbacksIS1H_NS1O_17LinearCombinationISI_fSI_fLNS_15FloatRoundStyleE2EEES1J_S1N_JEEENS4_5SM1004TMEM4LOAD26SM100_TMEM_LOAD_32dp32b64xENS4_13SM90_TMA_LOADENS11_INS12_ILi3ELi4ELi3EEES15_NSS_INS5_IJS16_S1L_EEENS5_IJS1L_SC_EEEEEEENS4_39AutoVectorizingCopyWithAssumedAlignmentILi128EEENS4_14SM90_TMA_STOREES23_S25_S25_EEEvvEEEEvNT_6ParamsE:
[----:B------:R-:W1:Y:S01]  /*0000*/  LDC R1, c[0x0][0x37c] ;  /* 0x0000df00ff017b82 */ /* 0x000e620000000800 */
[----:B------:R-:W2:Y:S01]  /*0010*/  S2R R166, SR_TID.X ;  /* 0x0000000000a67919 */ /* 0x000ea20000002100 */
[----:B------:R-:W3:Y:S06]  /*0020*/  LDCU.64 UR8, c[0x0][0x890] ;  /* 0x00011200ff0877ac */ /* 0x000eec0008000a00 */
[----:B------:R-:W4:Y:S01]  /*0030*/  S2UR UR47, SR_CgaCtaId ;  /* 0x00000000002f79c3 */ /* 0x000f220000008800 */
[----:B------:R-:W-:Y:S02]  /*0040*/  PRMT R150, RZ, 0x7610, R150 ;  /* 0x00007610ff967816 */ /* 0x000fe40000000096 */
[----:B------:R-:W-:-:S02]  /*0050*/  ELECT P0, URZ, PT ;  /* 0x0000000000ff782f */ /* 0x000fc40003800000 */
[----:B---3--:R-:W-:-:S04]  /*0060*/  ISETP.NE.U32.AND P1, PT, RZ, UR8, PT ;  /* 0x00000008ff007c0c */ /* 0x008fc8000bf25070 */
[----:B------:R-:W-:Y:S01]  /*0070*/  ISETP.NE.AND.EX P2, PT, RZ, UR9, PT, P1 ;  /* 0x00000009ff007c0c */ /* 0x000fe2000bf45310 */
[----:B----4-:R-:W-:Y:S02]  /*0080*/  ULOP3.LUT UR34, UR47, 0x1, URZ, 0xc0, !UPT ;  /* 0x000000012f227892 */ /* 0x010fe4000f8ec0ff */
[----:B------:R-:W-:Y:S01]  /*0090*/  ULOP3.LUT UR33, UR47, 0x1, URZ, 0x3c, !UPT ;  /* 0x000000012f217892 */ /* 0x000fe2000f8e3cff */
[----:B--2---:R-:W-:-:S05]  /*00a0*/  SHF.R.U32.HI R151, RZ, 0x5, R166 ;  /* 0x00000005ff977819 */ /* 0x004fca00000116a6 */
[----:B------:R-:W2:Y:S02]  /*00b0*/  SHFL.IDX PT, R0, R151, RZ, 0x1f ;  /* 0x00001fff97007589 */ /* 0x000ea400000e0000 */
[----:B--2---:R-:W-:Y:S02]  /*00c0*/  R2UR UR25, R0 ;  /* 0x00000000001972ca */ /* 0x004fe400000e0000 */
[----:B-1----:R-:W-:Y:S05]  /*00d0*/  @P2 BRA `(.L_x_0) ;  /* 0x0000000000302947 */ /* 0x002fea0003800000 */
[----:B------:R-:W1:Y:S02]  /*00e0*/  LDCU.64 UR4, c[0x0][0x888] ;  /* 0x00011100ff0477ac */ /* 0x000e640008000a00 */
[----:B-1----:R-:W-:-:S04]  /*00f0*/  UISETP.NE.U32.AND UP0, UPT, UR4, URZ, UPT ;  /* 0x000000ff0400728c */ /* 0x002fc8000bf05070 */
[----:B------:R-:W-:-:S09]  /*0100*/  UISETP.NE.AND.EX UP0, UPT, UR5, URZ, UPT, UP0 ;  /* 0x000000ff0500728c */ /* 0x000fd2000bf05300 */
[----:B------:R-:W-:Y:S05]  /*0110*/  BRA.U !UP0, `(.L_x_1) ;  /* 0x0000000108147547 */ /* 0x000fea000b800000 */
[----:B------:R-:W1:Y:S01]  /*0120*/  LDC.64 R2, c[0x0][0x888] ;  /* 0x00022200ff027b82 */ /* 0x000e620000000a00 */
[----:B------:R-:W1:Y:S02]  /*0130*/  LDCU.64 UR4, c[0x0][0x358] ;  /* 0x00006b00ff0477ac */ /* 0x000e640008000a00 */
[----:B-1----:R1:W5:Y:S01]  /*0140*/  LDG.E R73, desc[UR4][R2.64] ;  /* 0x0000000402497981 */ /* 0x002362000c1e1900 */
[----:B------:R-:W-:Y:S01]  /*0150*/  HFMA2 R150, -RZ, RZ, 0, 5.9604644775390625e-08 ;  /* 0x00000001ff967431 */ /* 0x000fe200000001ff */
[----:B------:R-:W-:Y:S05]  /*0160*/  BRA `(.L_x_0) ;  /* 0x00000000000c7947 */ /* 0x000fea0003800000 */
.L_x_1:
[----:B------:R-:W1:Y:S01]  /*0170*/  LDCU UR4, c[0x0][0x880] ;  /* 0x00011000ff0477ac */ /* 0x000e620008000800 */
[----:B------:R-:W-:Y:S01]  /*0180*/  HFMA2 R150, -RZ, RZ, 0, 5.9604644775390625e-08 ;  /* 0x00000001ff967431 */ /* 0x000fe200000001ff */
[----:B-1----:R-:W-:-:S07]  /*0190*/  MOV R73, UR4 ;  /* 0x0000000400497c02 */ /* 0x002fce0008000f00 */
.L_x_0:
[----:B------:R-:W2:Y:S02]  /*01a0*/  LDCU.64 UR4, c[0x0][0x8b0] ;  /* 0x00011600ff0477ac */ /* 0x000ea40008000a00 */
[----:B--2---:R-:W-:-:S04]  /*01b0*/  UISETP.NE.U32.AND UP0, UPT, UR4, URZ, UPT ;  /* 0x000000ff0400728c */ /* 0x004fc8000bf05070 */
[----:B------:R-:W-:-:S09]  /*01c0*/  UISETP.NE.AND.EX UP0, UPT, UR5, URZ, UPT, UP0 ;  /* 0x000000ff0500728c */ /* 0x000fd2000bf05300 */
[----:B------:R-:W-:Y:S05]  /*01d0*/  BRA.U UP0, `(.L_x_2) ;  /* 0x0000000100287547 */ /* 0x000fea000b800000 */
[----:B------:R-:W2:Y:S02]  /*01e0*/  LDCU.64 UR4, c[0x0][0x8a8] ;  /* 0x00011500ff0477ac */ /* 0x000ea40008000a00 */
[----:B--2---:R-:W-:-:S04]  /*01f0*/  UISETP.NE.U32.AND UP0, UPT, UR4, URZ, UPT ;  /* 0x000000ff0400728c */ /* 0x004fc8000bf05070 */
[----:B------:R-:W-:-:S09]  /*0200*/  UISETP.NE.AND.EX UP0, UPT, UR5, URZ, UPT, UP0 ;  /* 0x000000ff0500728c */ /* 0x000fd2000bf05300 */
[----:B------:R-:W-:Y:S05]  /*0210*/  BRA.U !UP0, `(.L_x_3) ;  /* 0x0000000108107547 */ /* 0x000fea000b800000 */
[----:B------:R-:W2:Y:S01]  /*0220*/  LDC.64 R70, c[0x0][0x8a8] ;  /* 0x00022a00ff467b82 */ /* 0x000ea20000000a00 */
[----:B------:R-:W2:Y:S02]  /*0230*/  LDCU.64 UR4, c[0x0][0x358] ;  /* 0x00006b00ff0477ac */ /* 0x000ea40008000a00 */
[----:B--2---:R2:W5:Y:S01]  /*0240*/  LDG.E R70, desc[UR4][R70.64] ;  /* 0x0000000446467981 */ /* 0x004562000c1e1900 */
[----:B------:R-:W-:Y:S05]  /*0250*/  BRA `(.L_x_2) ;  /* 0x0000000000087947 */ /* 0x000fea0003800000 */
.L_x_3:
[----:B------:R-:W2:Y:S02]  /*0260*/  LDCU UR4, c[0x0][0x8a0] ;  /* 0x00011400ff0477ac */ /* 0x000ea40008000800 */
[----:B--2---:R-:W-:Y:S02]  /*0270*/  MOV R70, UR4 ;  /* 0x0000000400467c02 */ /* 0x004fe40008000f00 */
.L_x_2:
[----:B------:R-:W-:Y:S01]  /*0280*/  IMAD.U32 R0, RZ, RZ, UR25 ;  /* 0x00000019ff007e24 */ /* 0x000fe2000f8e00ff */
[----:B------:R-:W-:Y:S04]  /*0290*/  BSSY.RECONVERGENT B0, `(.L_x_4) ;  /* 0x000000c000007945 */ /* 0x000fe80003800200 */
[C---:B------:R-:W-:Y:S02]  /*02a0*/  ISETP.NE.OR P3, PT, R0.reuse, 0x1, !P0 ;  /* 0x000000010000780c */ /* 0x040fe40004765670 */
[----:B------:R-:W-:-:S11]  /*02b0*/  ISETP.NE.OR P2, PT, R0, 0x3, !P0 ;  /* 0x000000030000780c */ /* 0x000fd60004745670 */
[----:B------:R-:W-:Y:S05]  /*02c0*/  @P3 BRA `(.L_x_5) ;  /* 0x0000000000203947 */ /* 0x000fea0003800000 */
[----:B------:R-:W3:Y:S02]  /*02d0*/  LDCU.64 UR4, c[0x0][0x348] ;  /* 0x00006900ff0477ac */ /* 0x000ee40008000a00 */
[----:B---3--:R-:W-:Y:S02]  /*02e0*/  UIADD3 UR6, UP1, UPT, UR4, 0x80, URZ ;  /* 0x0000008004067890 */ /* 0x008fe4000ff3e0ff */
[----:B------:R-:W-:Y:S02]  /*02f0*/  UIADD3 UR4, UP0, UPT, UR4, 0x180, URZ ;  /* 0x0000018004047890 */ /* 0x000fe4000ff1e0ff */
[----:B------:R-:W-:Y:S02]  /*0300*/  UIADD3.X UR7, UPT, UPT, URZ, UR5, URZ, UP1, !UPT ;  /* 0x00000005ff077290 */ /* 0x000fe40008ffe4ff */
[----:B------:R-:W-:-:S07]  /*0310*/  UIADD3.X UR5, UPT, UPT, URZ, UR5, URZ, UP0, !UPT ;  /* 0x00000005ff057290 */ /* 0x000fce00087fe4ff */
[----:B------:R3:W-:Y:S02]  /*0320*/  UTMACCTL.PF [UR6] ;  /* 0x00000000060079b9 */ /* 0x0007e40008040000 */
[----:B------:R3:W-:Y:S02]  /*0330*/  UTMACCTL.PF [UR4] ;  /* 0x00000000040079b9 */ /* 0x0007e40008040000 */
[----:B---3--:R-:W-:Y:S01]  /*0340*/  NOP ;  /* 0x0000000000007918 */ /* 0x008fe20000000000 */
.L_x_5:
[----:B------:R-:W-:Y:S05]  /*0350*/  BSYNC.RECONVERGENT B0 ;  /* 0x0000000000007941 */ /* 0x000fea0003800200 */
.L_x_4:
[----:B------:R-:W-:Y:S04]  /*0360*/  BSSY.RECONVERGENT B0, `(.L_x_6) ;  /* 0x000000a000007945 */ /* 0x000fe80003800200 */
        /* <DEDUP_REMOVED lines=9> */
.L_x_7:
[----:B------:R-:W-:Y:S05]  /*0400*/  BSYNC.RECONVERGENT B0 ;  /* 0x0000000000007941 */ /* 0x000fea0003800200 */
.L_x_6:
[----:B------:R-:W3:Y:S01]  /*0410*/  LDCU.64 UR4, c[0x0][0x888] ;  /* 0x00011100ff0477ac */ /* 0x000ee20008000a00 */
[----:B------:R-:W-:Y:S01]  /*0420*/  ISETP.NE.AND.EX P1, PT, RZ, UR9, PT, P1 ;  /* 0x00000009ff007c0c */ /* 0x000fe2000bf25310 */
[----:B------:R-:W-:Y:S01]  /*0430*/  UPLOP3.LUT UP3, UPT, UPT, UPT, UPT, 0x80, 0x8 ;  /* 0x000000000008789c */ /* 0x000fe20003f6f070 */
[----:B---3--:R-:W-:-:S04]  /*0440*/  ISETP.NE.U32.AND P2, PT, RZ, UR4, PT ;  /* 0x00000004ff007c0c */ /* 0x008fc8000bf45070 */
[----:B------:R-:W-:-:S13]  /*0450*/  ISETP.NE.AND.EX P2, PT, RZ, UR5, PT, P2 ;  /* 0x00000005ff007c0c */ /* 0x000fda000bf45320 */
[----:B------:R-:W-:Y:S05]  /*0460*/  @P2 BRA P1, `(.L_x_8) ;  /* 0x0000000000282947 */ /* 0x000fea0000800000 */
[----:B------:R-:W-:Y:S01]  /*0470*/  UISETP.NE.U32.AND UP0, UPT, UR8, URZ, UPT ;  /* 0x000000ff0800728c */ /* 0x000fe2000bf05070 */
[----:B-----5:R-:W-:Y:S01]  /*0480*/  FSETP.NEU.AND P1, PT, R73, RZ, PT ;  /* 0x000000ff4900720b */ /* 0x020fe20003f2d000 */
[----:B------:R-:W-:Y:S02]  /*0490*/  UISETP.NE.U32.AND UP2, UPT, UR4, URZ, UPT ;  /* 0x000000ff0400728c */ /* 0x000fe4000bf45070 */
[----:B------:R-:W-:Y:S02]  /*04a0*/  UISETP.NE.AND.EX UP1, UPT, UR9, URZ, UPT, UP0 ;  /* 0x000000ff0900728c */ /* 0x000fe4000bf25300 */
[----:B------:R-:W-:-:S04]  /*04b0*/  UISETP.NE.AND.EX UP0, UPT, UR5, URZ, UPT, UP2 ;  /* 0x000000ff0500728c */ /* 0x000fc8000bf05320 */
[----:B------:R-:W-:-:S04]  /*04c0*/  USEL UR4, URZ, 0xffffffff, UP0 ;  /* 0xffffffffff047887 */ /* 0x000fc80008000000 */
[----:B------:R-:W-:Y:S01]  /*04d0*/  VOTEU.ANY UP0, P1 ;  /* 0x0000000000ff7886 */ /* 0x000fe20000800100 */
[----:B------:R-:W-:-:S04]  /*04e0*/  @!UP1 USEL UR4, URZ, 0xffffffff, UP0 ;  /* 0xffffffffff049887 */ /* 0x000fc80008000000 */
[----:B------:R-:W-:-:S04]  /*04f0*/  ULOP3.LUT UR4, UR4, 0x1, URZ, 0xc0, !UPT ;  /* 0x0000000104047892 */ /* 0x000fc8000f8ec0ff */
[----:B------:R-:W-:-:S11]  /*0500*/  UISETP.NE.U32.AND UP3, UPT, UR4, 0x1, UPT ;  /* 0x000000010400788c */ /* 0x000fd6000bf65070 */
.L_x_8:
[----:B------:R-:W3:Y:S01]  /*0510*/  SHFL.IDX PT, R0, R151, RZ, 0x1f ;  /* 0x00001fff97007589 */ /* 0x000ee200000e0000 */
[----:B------:R-:W-:-:S04]  /*0520*/  UISETP.NE.AND UP0, UPT, UR25, 0x2, UPT ;  /* 0x000000021900788c */ /* 0x000fc8000bf05270 */
[----:B------:R-:W-:Y:S02]  /*0530*/  UISETP.EQ.AND UP1, UPT, UR34, URZ, !UP0 ;  /* 0x000000ff2200728c */ /* 0x000fe4000c722270 */
[----:B------:R-:W-:-:S04]  /*0540*/  USEL UR44, URZ, 0x1, UP0 ;  /* 0x00000001ff2c7887 */ /* 0x000fc80008000000 */
[----:B------:R-:W-:Y:S02]  /*0550*/  PLOP3.LUT P3, PT, P0, PT, UP1, 0x80, 0x8 ;  /* 0x000000000008781c */ /* 0x000fe4000076f018 */
[----:B---3--:R-:W-:-:S13]  /*0560*/  ISETP.NE.AND P1, PT, R0, RZ, PT ;  /* 0x000000ff0000720c */ /* 0x008fda0003f25270 */
[----:B------:R-:W-:Y:S05]  /*0570*/  @P1 BRA `(.L_x_9) ;  /* 0x0000000000901947 */ /* 0x000fea0003800000 */
[----:B------:R-:W-:Y:S01]  /*0580*/  ELECT P1, URZ, PT ;  /* 0x0000000000ff782f */ /* 0x000fe20003820000 */
[----:B------:R-:W-:-:S12]  /*0590*/  BSSY.RECONVERGENT B0, `(.L_x_9) ;  /* 0x0000022000007945 */ /* 0x000fd80003800200 */
[----:B------:R-:W-:Y:S05]  /*05a0*/  @!P1 BRA `(.L_x_10) ;  /* 0x0000000000809947 */ /* 0x000fea0003800000 */
[----:B------:R-:W-:Y:S01]  /*05b0*/  UMOV UR4, 0x400 ;  /* 0x0000040000047882 */ /* 0x000fe20000000000 */
[----:B------:R-:W-:Y:S01]  /*05c0*/  UMOV UR8, 0x1 ;  /* 0x0000000100087882 */ /* 0x000fe20000000000 */
[----:B------:R-:W-:Y:S01]  /*05d0*/  UMOV UR6, 0x5 ;  /* 0x0000000500067882 */ /* 0x000fe20000000000 */
[----:B------:R-:W-:Y:S02]  /*05e0*/  ULEA UR4, UR47, UR4, 0x18 ;  /* 0x000000042f047291 */ /* 0x000fe4000f8ec0ff */
[----:B------:R-:W-:-:S04]  /*05f0*/  UIADD3 UR8, UPT, UPT, -UR8, 0x100000, URZ ;  /* 0x0010000008087890 */ /* 0x000fc8000fffe1ff */
[----:B------:R-:W-:Y:S02]  /*0600*/  USHF.L.U32 UR9, UR8, 0xb, URZ ;  /* 0x0000000b08097899 */ /* 0x000fe400080006ff */
[----:B------:R-:W-:Y:S02]  /*0610*/  USHF.L.U32 UR8, UR8, 0x1, URZ ;  /* 0x0000000108087899 */ /* 0x000fe400080006ff */
[----:B------:R-:W-:-:S04]  /*0620*/  UIADD3 UR6, UPT, UPT, -UR6, 0x100000, URZ ;  /* 0x0010000006067890 */ /* 0x000fc8000fffe1ff */
[----:B------:R-:W-:Y:S02]  /*0630*/  USHF.L.U32 UR7, UR6, 0xb, URZ ;  /* 0x0000000b06077899 */ /* 0x000fe400080006ff */
[----:B------:R-:W-:Y:S01]  /*0640*/  USHF.L.U32 UR6, UR6, 0x1, URZ ;  /* 0x0000000106067899 */ /* 0x000fe200080006ff */
[----:B------:R-:W3:Y:S03]  /*0650*/  FENCE.VIEW.ASYNC.S ;  /* 0x00000000000073c6 */ /* 0x000ee60000000000 */
[----:B---3--:R3:W4:Y:S08]  /*0660*/  SYNCS.EXCH.64 URZ, [UR4], UR8 ;  /* 0x0000000804ff75b2 */ /* 0x0087300008000100 */
[----:B------:R3:W1:Y:S01]  /*0670*/  SYNCS.EXCH.64 URZ, [UR4+0x50], UR6 ;  /* 0x0000500604ff75b2 */ /* 0x0006620008000100 */
        /* <DEDUP_REMOVED lines=17> */
[----:B------:R3:W1:Y:S02]  /*0790*/  SYNCS.EXCH.64 URZ, [UR4+0x98], UR6 ;  /* 0x0000980604ff75b2 */ /* 0x0006640008000100 */
[----:B---34-:R-:W-:Y:S01]  /*07a0*/  NOP ;  /* 0x0000000000007918 */ /* 0x018fe20000000000 */
.L_x_10:
[----:B------:R-:W-:Y:S05]  /*07b0*/  BSYNC.RECONVERGENT B0 ;  /* 0x0000000000007941 */ /* 0x000fea0003800200 */
.L_x_9:
[----:B------:R-:W3:Y:S01]  /*07c0*/  SHFL.IDX PT, R0, R151, RZ, 0x1f ;  /* 0x00001fff97007589 */ /* 0x000ee200000e0000 */
[----:B------:R-:W-:Y:S01]  /*07d0*/  NOP ;  /* 0x0000000000007918 */ /* 0x000fe20000000000 */
[----:B---3--:R-:W-:-:S13]  /*07e0*/  ISETP.NE.AND P1, PT, R0, 0x1, PT ;  /* 0x000000010000780c */ /* 0x008fda0003f25270 */
[----:B------:R-:W-:Y:S05]  /*07f0*/  @P1 BRA `(.L_x_11) ;  /* 0x0000000000541947 */ /* 0x000fea0003800000 */
        /* <DEDUP_REMOVED lines=10> */
[----:B------:R-:W-:Y:S01]  /*08a0*/  ELECT P1, URZ, PT ;  /* 0x0000000000ff782f */ /* 0x000fe20003820000 */
[----:B------:R-:W3:Y:S02]  /*08b0*/  FENCE.VIEW.ASYNC.S ;  /* 0x00000000000073c6 */ /* 0x000ee40000000000 */
[----:B---3--:R3:W4:Y:S08]  /*08c0*/  SYNCS.EXCH.64 URZ, [UR4+0xa0], UR8 ;  /* 0x0000a00804ff75b2 */ /* 0x0087300008000100 */
[----:B------:R3:W1:Y:S01]  /*08d0*/  SYNCS.EXCH.64 URZ, [UR4+0xc0], UR6 ;  /* 0x0000c00604ff75b2 */ /* 0x0006620008000100 */
[----:B------:R3:W1:Y:S01]  /*08e0*/  SYNCS.EXCH.64 URZ, [UR4+0xa8], UR8 ;  /* 0x0000a80804ff75b2 */ /* 0x0006620008000100 */
[----:B------:R3:W1:Y:S01]  /*08f0*/  SYNCS.EXCH.64 URZ, [UR4+0xc8], UR6 ;  /* 0x0000c80604ff75b2 */ /* 0x0006620008000100 */
[----:B------:R3:W1:Y:S01]  /*0900*/  SYNCS.EXCH.64 URZ, [UR4+0xb0], UR8 ;  /* 0x0000b00804ff75b2 */ /* 0x0006620008000100 */
[----:B------:R3:W1:Y:S01]  /*0910*/  SYNCS.EXCH.64 URZ, [UR4+0xd0], UR6 ;  /* 0x0000d00604ff75b2 */ /* 0x0006620008000100 */
[----:B------:R3:W1:Y:S01]  /*0920*/  SYNCS.EXCH.64 URZ, [UR4+0xb8], UR8 ;  /* 0x0000b80804ff75b2 */ /* 0x0006620008000100 */
[----:B------:R3:W1:Y:S01]  /*0930*/  SYNCS.EXCH.64 URZ, [UR4+0xd8], UR6 ;  /* 0x0000d80604ff75b2 */ /* 0x0006620008000100 */
[----:B------:R-:W-:Y:S01]  /*0940*/  NOP ;  /* 0x0000000000007918 */ /* 0x000fe20000000000 */
.L_x_11:
[----:B------:R-:W2:Y:S01]  /*0950*/  SHFL.IDX PT, R0, R151, RZ, 0x1f ;  /* 0x00001fff97007589 */ /* 0x000ea200000e0000 */
[----:B------:R-:W-:Y:S01]  /*0960*/  NOP ;  /* 0x0000000000007918 */ /* 0x000fe20000000000 */
[----:B--2---:R-:W-:-:S13]  /*0970*/  ISETP.NE.AND P1, PT, R0, 0x3, PT ;  /* 0x000000030000780c */ /* 0x004fda0003f25270 */
[----:B------:R-:W-:Y:S05]  /*0980*/  @P1 BRA `(.L_x_12) ;  /* 0x00000000002c1947 */ /* 0x000fea0003800000 */
[----:B---3--:R-:W-:Y:S01]  /*0990*/  UMOV UR6, 0x400 ;  /* 0x0000040000067882 */ /* 0x008fe20000000000 */
[----:B------:R-:W-:Y:S01]  /*09a0*/  UMOV UR4, 0x20 ;  /* 0x0000002000047882 */ /* 0x000fe20000000000 */
[----:B------:R-:W-:Y:S02]  /*09b0*/  ULEA UR6, UR47, UR6, 0x18 ;  /* 0x000000062f067291 */ /* 0x000fe4000f8ec0ff */
[----:B------:R-:W-:-:S04]  /*09c0*/  UIADD3 UR4, UPT, UPT, -UR4, 0x100000, URZ ;  /* 0x0010000004047890 */ /* 0x000fc8000fffe1ff */
[----:B------:R-:W-:Y:S02]  /*09d0*/  USHF.L.U32 UR5, UR4, 0xb, URZ ;  /* 0x0000000b04057899 */ /* 0x000fe400080006ff */
[----:B------:R-:W-:Y:S01]  /*09e0*/  USHF.L.U32 UR4, UR4, 0x1, URZ ;  /* 0x0000000104047899 */ /* 0x000fe200080006ff */
[----:B------:R-:W-:Y:S01]  /*09f0*/  ELECT P1, URZ, PT ;  /* 0x0000000000ff782f */ /* 0x000fe20003820000 */
[----:B------:R-:W2:Y:S10]  /*0a00*/  FENCE.VIEW.ASYNC.S ;  /* 0x00000000000073c6 */ /* 0x000eb40000000000 */
[----:B--2---:R2:W3:Y:S01]  /*0a10*/  SYNCS.EXCH.64 URZ, [UR6+0xe0], UR4 ;  /* 0x0000e00406ff75b2 */ /* 0x0044e20008000100 */
[----:B------:R2:W1:Y:S01]  /*0a20*/  SYNCS.EXCH.64 URZ, [UR6+0xe8], UR4 ;  /* 0x0000e80406ff75b2 */ /* 0x0004620008000100 */
[----:B------:R-:W-:Y:S01]  /*0a30*/  NOP ;  /* 0x0000000000007918 */ /* 0x000fe20000000000 */
.L_x_12:
[----:B------:R-:W4:Y:S01]  /*0a40*/  SHFL.IDX PT, R0, R151, RZ, 0x1f ;  /* 0x00001fff97007589 */ /* 0x000f2200000e0000 */
[----:B------:R-:W-:Y:S01]  /*0a50*/  NOP ;  /* 0x0000000000007918 */ /* 0x000fe20000000000 */
[----:B----4-:R-:W-:-:S13]  /*0a60*/  ISETP.NE.AND P1, PT, R0, 0x4, PT ;  /* 0x000000040000780c */ /* 0x010fda0003f25270 */
[----:B------:R-:W-:Y:S05]  /*0a70*/  @P1 BRA `(.L_x_13) ;  /* 0x0000000000481947 */ /* 0x000fea0003800000 */
[----:B--23--:R-:W-:Y:S01]  /*0a80*/  UMOV UR4, 0xe20 ;  /* 0x00000e2000047882 */ /* 0x00cfe20000000000 */
[----:B------:R-:W-:Y:S01]  /*0a90*/  UMOV UR6, 0x400 ;  /* 0x0000040000067882 */ /* 0x000fe20000000000 */
[----:B------:R-:W-:Y:S01]  /*0aa0*/  USEL UR4, UR4, 0xc20, UP3 ;  /* 0x00000c2004047887 */ /* 0x000fe20009800000 */
        /* <DEDUP_REMOVED lines=9> */
[----:B------:R-:W2:Y:S02]  /*0b40*/  FENCE.VIEW.ASYNC.S ;  /* 0x00000000000073c6 */ /* 0x000ea40000000000 */
[----:B--2---:R4:W2:Y:S08]  /*0b50*/  SYNCS.EXCH.64 URZ, [UR6+0xf0], UR8 ;  /* 0x0000f00806ff75b2 */ /* 0x0048b00008000100 */
[----:B------:R4:W3:Y:S01]  /*0b60*/  SYNCS.EXCH.64 URZ, [UR6+0x100], UR4 ;  /* 0x0001000406ff75b2 */ /* 0x0008e20008000100 */
[----:B------:R4:W1:Y:S01]  /*0b70*/  SYNCS.EXCH.64 URZ, [UR6+0xf8], UR8 ;  /* 0x0000f80806ff75b2 */ /* 0x0008620008000100 */
[----:B------:R4:W1:Y:S02]  /*0b80*/  SYNCS.EXCH.64 URZ, [UR6+0x108], UR4 ;  /* 0x0001080406ff75b2 */ /* 0x0008640008000100 */
[----:B----4-:R-:W-:Y:S01]  /*0b90*/  NOP ;  /* 0x0000000000007918 */ /* 0x010fe20000000000 */
.L_x_13:
[----:B------:R-:W4:Y:S01]  /*0ba0*/  SHFL.IDX PT, R0, R151, RZ, 0x1f ;  /* 0x00001fff97007589 */ /* 0x000f2200000e0000 */
[----:B------:R-:W-:Y:S01]  /*0bb0*/  NOP ;  /* 0x0000000000007918 */ /* 0x000fe20000000000 */
[----:B----4-:R-:W-:-:S13]  /*0bc0*/  ISETP.NE.AND P1, PT, R0, 0x5, PT ;  /* 0x000000050000780c */ /* 0x010fda0003f25270 */
[----:B------:R-:W-:Y:S05]  /*0bd0*/  @P1 BRA `(.L_x_14) ;  /* 0x0000000000441947 */ /* 0x000fea0003800000 */
[----:B--23--:R-:W-:Y:S01]  /*0be0*/  UMOV UR4, 0x400 ;  /* 0x0000040000047882 */ /* 0x00cfe20000000000 */
        /* <DEDUP_REMOVED lines=16> */
.L_x_14:
[----:B------:R-:W4:Y:S01]  /*0cf0*/  SHFL.IDX PT, R0, R151, RZ, 0x1f ;  /* 0x00001fff97007589 */ /* 0x000f2200000e0000 */
[----:B------:R-:W-:Y:S01]  /*0d00*/  ISETP.NE.OR P0, PT, RZ, UR25, !P0 ;  /* 0x00000019ff007c0c */ /* 0x000fe2000c705670 */
[----:B------:R-:W-:Y:S01]  /*0d10*/  NOP ;  /* 0x0000000000007918 */ /* 0x000fe20000000000 */
[----:B----4-:R-:W-:-:S13]  /*0d20*/  ISETP.NE.AND P1, PT, R0, 0x3, PT ;  /* 0x000000030000780c */ /* 0x010fda0003f25270 */
[----:B------:R-:W-:Y:S05]  /*0d30*/  @P1 BRA `(.L_x_15) ;  /* 0x0000000000341947 */ /* 0x000fea0003800000 */
[----:B--23--:R-:W-:Y:S01]  /*0d40*/  UMOV UR4, 0x400 ;  /* 0x0000040000047882 */ /* 0x00cfe20000000000 */
[----:B------:R-:W-:Y:S01]  /*0d50*/  UMOV UR6, 0x20 ;  /* 0x0000002000067882 */ /* 0x000fe20000000000 */
[----:B------:R-:W-:Y:S02]  /*0d60*/  ULEA UR4, UR47, UR4, 0x18 ;  /* 0x000000042f047291 */ /* 0x000fe4000f8ec0ff */
[----:B------:R-:W-:-:S04]  /*0d70*/  UIADD3 UR6, UPT, UPT, -UR6, 0x100000, URZ ;  /* 0x0010000006067890 */ /* 0x000fc8000fffe1ff */
[----:B------:R-:W-:Y:S02]  /*0d80*/  USHF.L.U32 UR7, UR6, 0xb, URZ ;  /* 0x0000000b06077899 */ /* 0x000fe400080006ff */
[----:B------:R-:W-:Y:S01]  /*0d90*/  USHF.L.U32 UR6, UR6, 0x1, URZ ;  /* 0x0000000106067899 */ /* 0x000fe200080006ff */
[----:B------:R-:W-:Y:S01]  /*0da0*/  ELECT P1, URZ, PT ;  /* 0x0000000000ff782f */ /* 0x000fe20003820000 */
[----:B------:R-:W2:Y:S10]  /*0db0*/  FENCE.VIEW.ASYNC.S ;  /* 0x00000000000073c6 */ /* 0x000eb40000000000 */
[----:B--2---:R4:W2:Y:S01]  /*0dc0*/  SYNCS.EXCH.64 URZ, [UR4+0x130], UR6 ;  /* 0x0001300604ff75b2 */ /* 0x0048a20008000100 */
[----:B------:R4:W3:Y:S01]  /*0dd0*/  SYNCS.EXCH.64 URZ, [UR4+0x140], UR6 ;  /* 0x0001400604ff75b2 */ /* 0x0008e20008000100 */
[----:B------:R4:W1:Y:S01]  /*0de0*/  SYNCS.EXCH.64 URZ, [UR4+0x138], UR6 ;  /* 0x0001380604ff75b2 */ /* 0x0008620008000100 */
[----:B------:R4:W1:Y:S02]  /*0df0*/  SYNCS.EXCH.64 URZ, [UR4+0x148], UR6 ;  /* 0x0001480604ff75b2 */ /* 0x0008640008000100 */
[----:B----4-:R-:W-:Y:S01]  /*0e00*/  NOP ;  /* 0x0000000000007918 */ /* 0x010fe20000000000 */
.L_x_15:
[----:B------:R-:W-:Y:S01]  /*0e10*/  VOTEU.ALL UP0, P0 ;  /* 0x0000000000ff7886 */ /* 0x000fe20000000000 */
[----:B--23--:R-:W-:Y:S01]  /*0e20*/  UMOV UR4, 0x20 ;  /* 0x0000002000047882 */ /* 0x00cfe20000000000 */
[----:B------:R-:W2:Y:S01]  /*0e30*/  LDCU UR32, c[0x0][0x36c] ;  /* 0x00006d80ff2077ac */ /* 0x000ea20008000800 */
[----:B------:R-:W-:Y:S01]  /*0e40*/  NOP ;  /* 0x0000000000007918 */ /* 0x000fe20000000000 */
[----:B------:R-:W-:Y:S01]  /*0e50*/  LOP3.LUT R0, R166, 0x1f, RZ, 0xc0, !PT ;  /* 0x0000001fa6007812 */ /* 0x000fe200078ec0ff */
[----:B------:R-:W-:Y:S01]  /*0e60*/  @!UP0 UMOV UR6, 0x400 ;  /* 0x0000040000068882 */ /* 0x000fe20000000000 */
[----:B------:R-:W-:-:S04]  /*0e70*/  @!UP0 UIADD3 UR4, UPT, UPT, -UR4, 0x100000, URZ ;  /* 0x0010000004048890 */ /* 0x000fc8000fffe1ff */
[----:B------:R-:W-:Y:S02]  /*0e80*/  @!UP0 USHF.L.U32 UR5, UR4, 0xb, URZ ;  /* 0x0000000b04058899 */ /* 0x000fe400080006ff */
[----:B------:R-:W-:Y:S02]  /*0e90*/  @!UP0 USHF.L.U32 UR4, UR4, 0x1, URZ ;  /* 0x0000000104048899 */ /* 0x000fe400080006ff */
[----:B------:R-:W-:Y:S01]  /*0ea0*/  @!UP0 ULEA UR6, UR47, UR6, 0x18 ;  /* 0x000000062f068291 */ /* 0x000fe2000f8ec0ff */
[----:B------:R-:W-:Y:S01]  /*0eb0*/  VOTEU.ALL UP0, P0 ;  /* 0x0000000000ff7886 */ /* 0x000fe20000000000 */
[----:B------:R-:W-:Y:S02]  /*0ec0*/  UISETP.NE.AND UP4, UPT, UR25, URZ, UPT ;  /* 0x000000ff1900728c */ /* 0x000fe4000bf85270 */
[----:B--2---:R-:W-:Y:S01]  /*0ed0*/  UISETP.EQ.U32.AND UP1, UPT, UR32, 0x1, UPT ;  /* 0x000000012000788c */ /* 0x004fe2000bf22070 */
[----:B------:R-:W2:Y:S07]  /*0ee0*/  FENCE.VIEW.ASYNC.S ;  /* 0x00000000000073c6 */ /* 0x000eae0000000000 */
[----:B--2---:R2:W3:Y:S01]  /*0ef0*/  @!UP0 SYNCS.EXCH.64 URZ, [UR6+0x150], UR4 ;  /* 0x0001500406ff85b2 */ /* 0x0044e20008000100 */
[----:B------:R-:W-:Y:S05]  /*0f00*/  BRA.U !UP1, `(.L_x_16) ;  /* 0x0000000109087547 */ /* 0x000fea000b800000 */
[----:B-1-3--:R-:W-:Y:S01]  /*0f10*/  UCGABAR_ARV ;  /* 0x00000000000079c7 */ /* 0x00afe20008000000 */
[----:B------:R-:W-:Y:S05]  /*0f20*/  BRA `(.L_x_17) ;  /* 0x0000000000047947 */ /* 0x000fea0003800000 */
.L_x_16:
[----:B-1-3--:R-:W-:Y:S01]  /*0f30*/  NOP ;  /* 0x0000000000007918 */ /* 0x00afe20000000000 */
.L_x_17:
[----:B------:R-:W1:Y:S01]  /*0f40*/  S2UR UR8, SR_CTAID.Y ;  /* 0x00000000000879c3 */ /* 0x000e620000002600 */
[----:B------:R-:W-:-:S05]  /*0f50*/  CS2R.32 R152, SR_CgaSize ;  /* 0x0000000000987805 */ /* 0x000fca0000008a00 */
[----:B------:R-:W-:-:S05]  /*0f60*/  IMAD R152, R152, -0xa0, RZ ;  /* 0xffffff6098987824 */ /* 0x000fca00078e02ff */
[----:B------:R-:W-:-:S14]  /*0f70*/  R2UR UR9, R152 ;  /* 0x00000000980972ca */ /* 0x000fdc00000e0000 */
[----:B------:R-:W3:Y:S01]  /*0f80*/  LDCU UR9, c[0x0][UR9+0x2b4] ;  /* 0x00005680090977ac */ /* 0x000ee20008000800 */
[----:B------:R-:W-:-:S05]  /*0f90*/  CS2R.32 R152, SR_CgaSize ;  /* 0x0000000000987805 */ /* 0x000fca0000008a00 */
[----:B------:R-:W-:-:S05]  /*0fa0*/  IMAD R152, R152, -0xa0, RZ ;  /* 0xffffff6098987824 */ /* 0x000fca00078e02ff */
[----:B------:R-:W-:-:S14]  /*0fb0*/  R2UR UR10, R152 ;  /* 0x00000000980a72ca */ /* 0x000fdc00000e0000 */
[----:B------:R-:W4:Y:S01]  /*0fc0*/  LDCU UR10, c[0x0][UR10+0x2b0] ;  /* 0x000056000a0a77ac */ /* 0x000f220008000800 */
[----:B------:R-:W4:Y:S01]  /*0fd0*/  S2UR UR30, SR_CTAID.X ;  /* 0x00000000001e79c3 */ /* 0x000f220000002500 */
[----:B--2---:R-:W-:Y:S02]  /*0fe0*/  USHF.R.U32.HI UR4, URZ, 0x2, UR47 ;  /* 0x00000002ff047899 */ /* 0x004fe4000801162f */
[----:B------:R-:W-:Y:S02]  /*0ff0*/  USHF.R.U32.HI UR7, URZ, 0x1, UR47 ;  /* 0x00000001ff077899 */ /* 0x000fe4000801162f */
[----:B------:R-:W-:Y:S02]  /*1000*/  ULOP3.LUT UR45, UR4, 0x3, URZ, 0xc0, !UPT ;  /* 0x00000003042d7892 */ /* 0x000fe4000f8ec0ff */
[----:B------:R-:W-:Y:S01]  /*1010*/  ULOP3.LUT UR5, UR34, 0xc, UR47, 0xf8, !UPT ;  /* 0x0000000c22057892 */ /* 0x000fe2000f8ef82f */
[----:B------:R-:W2:Y:S01]  /*1020*/  S2UR UR36, SR_CTAID.Z ;  /* 0x00000000002479c3 */ /* 0x000ea20000002700 */
[----:B------:R-:W-:-:S05]  /*1030*/  CS2R.32 R152, SR_CgaSize ;  /* 0x0000000000987805 */ /* 0x000fca0000008a00 */
[----:B------:R-:W-:-:S05]  /*1040*/  IMAD R152, R152, -0xa0, RZ ;  /* 0xffffff6098987824 */ /* 0x000fca00078e02ff */
[----:B------:R-:W-:-:S14]  /*1050*/  R2UR UR63, R152 ;  /* 0x00000000983f72ca */ /* 0x000fdc00000e0000 */
[----:B------:R-:W2:Y:S01]  /*1060*/  LDCU UR63, c[0x0][UR63+0x2a0] ;  /* 0x000054003f3f77ac */ /* 0x000ea20008000800 */
[----:B------:R-:W2:Y:S01]  /*1070*/  LDCU UR28, c[0x0][0xb24] ;  /* 0x00016480ff1c77ac */ /* 0x000ea20008000800 */
[----:B-1----:R-:W-:Y:S01]  /*1080*/  I2FP.F32.U32 R2, UR8 ;  /* 0x0000000800027c45 */ /* 0x002fe20008201000 */
[----:B------:R-:W-:Y:S02]  /*1090*/  ULOP3.LUT UR48, UR7, 0x1, URZ, 0xc0, !UPT ;  /* 0x0000000107307892 */ /* 0x000fe4000f8ec0ff */
[----:B------:R-:W-:Y:S02]  /*10a0*/  UISETP.GT.U32.AND UP0, UPT, UR5, 0xffff, UPT ;  /* 0x0000ffff0500788c */ /* 0x000fe4000bf04070 */
[----:B---3--:R-:W-:Y:S01]  /*10b0*/  FMUL R2, R2, UR9 ;  /* 0x0000000902027c20 */ /* 0x008fe20008400000 */
[----:B------:R-:W-:Y:S01]  /*10c0*/  ULOP3.LUT UR6, UR47, 0x3, URZ, 0xc0, !UPT ;  /* 0x000000032f067892 */ /* 0x000fe2000f8ec0ff */
[----:B----4-:R-:W-:Y:S01]  /*10d0*/  I2FP.F32.U32 R3, UR30 ;  /* 0x0000001e00037c45 */ /* 0x010fe20008201000 */
[----:B------:R-:W-:-:S03]  /*10e0*/  USEL UR5, UR5, 0xffff, !UP0 ;  /* 0x0000ffff05057887 */ /* 0x000fc6000c000000 */
[----:B------:R-:W1:Y:S01]  /*10f0*/  F2I.U32.TRUNC.NTZ R2, R2 ;  /* 0x0000000200027305 */ /* 0x000e62000020f000 */
[----:B------:R-:W-:Y:S01]  /*1100*/  UISETP.GT.U32.AND UP1, UPT, UR6, 0xffff, UPT ;  /* 0x0000ffff0600788c */ /* 0x000fe2000bf24070 */
[----:B------:R-:W-:Y:S01]  /*1110*/  FMUL R3, R3, UR10 ;  /* 0x0000000a03037c20 */ /* 0x000fe20008400000 */
[----:B------:R-:W-:-:S05]  /*1120*/  CS2R.32 R152, SR_CgaSize ;  /* 0x0000000000987805 */ /* 0x000fca0000008a00 */
[----:B------:R-:W-:-:S05]  /*1130*/  IMAD R152, R152, -0xa0, RZ ;  /* 0xffffff6098987824 */ /* 0x000fca00078e02ff */
[----:B------:R-:W-:-:S14]  /*1140*/  R2UR UR10, R152 ;  /* 0x00000000980a72ca */ /* 0x000fdc00000e0000 */
[----:B------:R-:W3:Y:S01]  /*1150*/  LDCU UR10, c[0x0][UR10+0x2a4] ;  /* 0x000054800a0a77ac */ /* 0x000ee20008000800 */
[----:B------:R-:W-:Y:S01]  /*1160*/  ULOP3.LUT UR5, UR5, 0xffff, URZ, 0xc0, !UPT ;  /* 0x0000ffff05057892 */ /* 0x000fe2000f8ec0ff */
[----:B------:R-:W4:Y:S01]  /*1170*/  F2I.U32.TRUNC.NTZ R3, R3 ;  /* 0x0000000300037305 */ /* 0x000f22000020f000 */
[----:B------:R-:W-:Y:S01]  /*1180*/  USEL UR6, UR6, 0xffff, !UP1 ;  /* 0x0000ffff06067887 */ /* 0x000fe2000c800000 */
[----:B------:R-:W-:Y:S01]  /*1190*/  UMOV UR21, 0x5 ;  /* 0x0000000500157882 */ /* 0x000fe20000000000 */
[----:B------:R-:W-:Y:S02]  /*11a0*/  USHF.L.U32 UR27, UR47, 0x8, URZ ;  /* 0x000000082f1b7899 */ /* 0x000fe400080006ff */
[----:B------:R-:W-:Y:S01]  /*11b0*/  USHF.L.U32 UR21, UR21, UR5, URZ ;  /* 0x0000000515157299 */ /* 0x000fe200080006ff */
[----:B-1----:R-:W-:Y:S01]  /*11c0*/  R2UR UR4, R2 ;  /* 0x00000000020472ca */ /* 0x002fe200000e0000 */
[----:B------:R-:W-:Y:S01]  /*11d0*/  USHF.L.U32 UR26, UR47, 0xa, URZ ;  /* 0x0000000a2f1a7899 */ /* 0x000fe200080006ff */
[----:B------:R-:W-:Y:S01]  /*11e0*/  PRMT R2, RZ, 0x7610, R2 ;  /* 0x00007610ff027816 */ /* 0x000fe20000000002 */
[----:B------:R-:W-:Y:S01]  /*11f0*/  ULOP3.LUT UR6, UR6, 0xffff, URZ, 0xc0, !UPT ;  /* 0x0000ffff06067892 */ /* 0x000fe2000f8ec0ff */
[----:B------:R-:W-:Y:S01]  /*1200*/  UMOV UR24, 0x1111 ;  /* 0x0000111100187882 */ /* 0x000fe20000000000 */
[----:B------:R-:W1:Y:S01]  /*1210*/  LDCU UR42, c[0x0][0xb24] ;  /* 0x00016480ff2a77ac */ /* 0x000e620008000800 */
[----:B----4-:R-:W-:-:S02]  /*1220*/  R2UR UR7, R3 ;  /* 0x00000000030772ca */ /* 0x010fc400000e0000 */
[----:B------:R-:W-:Y:S01]  /*1230*/  PRMT R3, RZ, 0x7610, R3 ;  /* 0x00007610ff037816 */ /* 0x000fe20000000003 */
[----:B------:R-:W4:Y:S04]  /*1240*/  LDCU UR31, c[0x0][0xb30] ;  /* 0x00016600ff1f77ac */ /* 0x000f280008000800 */
[----:B------:R-:W-:Y:S02]  /*1250*/  UIADD3 UR4, UPT, UPT, -UR4, URZ, URZ ;  /* 0x000000ff04047290 */ /* 0x000fe4000fffe1ff */
[----:B------:R-:W-:Y:S02]  /*1260*/  UISETP.NE.AND UP5, UPT, UR25, 0x2, UPT ;  /* 0x000000021900788c */ /* 0x000fe4000bfa5270 */
[----:B---3--:R-:W-:Y:S02]  /*1270*/  UIMAD UR4, UR10, UR4, UR8 ;  /* 0x000000040a0472a4 */ /* 0x008fe4000f8e0208 */
[----:B------:R-:W-:-:S02]  /*1280*/  UIADD3 UR5, UPT, UPT, -UR7, URZ, URZ ;  /* 0x000000ff07057290 */ /* 0x000fc4000fffe1ff */
[----:B------:R-:W-:Y:S02]  /*1290*/  ULOP3.LUT UR27, UR27, 0xc00, URZ, 0xc0, !UPT ;  /* 0x00000c001b1b7892 */ /* 0x000fe4000f8ec0ff */
[----:B------:R-:W-:Y:S01]  /*12a0*/  IMAD.U32 R152, RZ, RZ, UR4 ;  /* 0x00000004ff987e24 */ /* 0x000fe2000f8e00ff */
[----:B------:R-:W-:Y:S02]  /*12b0*/  ULOP3.LUT UR26, UR26, 0x800, URZ, 0xc0, !UPT ;  /* 0x000008001a1a7892 */ /* 0x000fe4000f8ec0ff */
[----:B--2---:R-:W-:Y:S01]  /*12c0*/  UISETP.GE.AND UP6, UPT, UR28, 0x1, UPT ;  /* 0x000000011c00788c */ /* 0x004fe2000bfc6270 */
[----:B------:R-:W-:Y:S01]  /*12d0*/  UMOV UR20, UR8 ;  /* 0x0000000800147c82 */ /* 0x000fe20008000000 */
[----:B------:R-:W-:Y:S01]  /*12e0*/  UMOV UR16, UR30 ;  /* 0x0000001e00107c82 */ /* 0x000fe20008000000 */
[----:B------:R-:W-:Y:S02]  /*12f0*/  USHF.L.U32 UR24, UR24, UR6, URZ ;  /* 0x0000000618187299 */ /* 0x000fe400080006ff */
[----:B------:R-:W-:Y:S01]  /*1300*/  UIMAD UR63, UR63, UR5, UR30 ;  /* 0x000000053f3f72a4 */ /* 0x000fe2000f8e021e */
[----:B-1--4-:R-:W-:Y:S11]  /*1310*/  BRA.U UP4, `(.L_x_18) ;  /* 0x0000000104b07547 */ /* 0x012ff6000b800000 */
[----:B------:R-:W-:Y:S01]  /*1320*/  R2UR UR18, R152 ;  /* 0x00000000981272ca */ /* 0x000fe200000e0000 */
[----:B------:R-:W-:-:S12]  /*1330*/  ULOP3.LUT UR4, UR63, 0x2, URZ, 0x3c, !UPT ;  /* 0x000000023f047892 */ /* 0x000fd8000f8e3cff */
[----:B------:R-:W-:Y:S02]  /*1340*/  UISETP.NE.AND UP0, UPT, UR18, URZ, UPT ;  /* 0x000000ff1200728c */ /* 0x000fe4000bf05270 */
[----:B------:R-:W-:Y:S02]  /*1350*/  UISETP.NE.AND UP2, UPT, UR18, 0x1, UPT ;  /* 0x000000011200788c */ /* 0x000fe4000bf45270 */
[----:B------:R-:W-:Y:S02]  /*1360*/  UISETP.GT.U32.AND UP1, UPT, UR63, 0x1, UP0 ;  /* 0x000000013f00788c */ /* 0x000fe40008724070 */
[----:B------:R-:W-:Y:S02]  /*1370*/  UISETP.GT.U32.AND UP0, UPT, UR4, 0x1, UP0 ;  /* 0x000000010400788c */ /* 0x000fe40008704070 */
[----:B------:R-:W-:Y:S02]  /*1380*/  USEL UR7, URZ, 0x1, UP1 ;  /* 0x00000001ff077887 */ /* 0x000fe40008800000 */
[----:B------:R-:W-:-:S02]  /*1390*/  USEL UR8, URZ, 0x2, UP1 ;  /* 0x00000002ff087887 */ /* 0x000fc40008800000 */
[----:B------:R-:W-:Y:S02]  /*13a0*/  UISETP.GT.U32.AND UP1, UPT, UR63, 0x1, UP2 ;  /* 0x000000013f00788c */ /* 0x000fe40009724070 */
[----:B------:R-:W-:Y:S02]  /*13b0*/  USEL UR12, URZ, 0x4, UP0 ;  /* 0x00000004ff0c7887 */ /* 0x000fe40008000000 */
[----:B------:R-:W-:Y:S02]  /*13c0*/  USEL UR15, URZ, 0x8, UP0 ;  /* 0x00000008ff0f7887 */ /* 0x000fe40008000000 */
[----:B------:R-:W-:Y:S02]  /*13d0*/  UISETP.GT.U32.AND UP0, UPT, UR4, 0x1, UP2 ;  /* 0x000000010400788c */ /* 0x000fe40009704070 */
[----:B------:R-:W-:Y:S02]  /*13e0*/  USEL UR6, URZ, 0x10, UP1 ;  /* 0x00000010ff067887 */ /* 0x000fe40008800000 */
[----:B------:R-:W-:-:S02]  /*13f0*/  USEL UR11, URZ, 0x20, UP1 ;  /* 0x00000020ff0b7887 */ /* 0x000fc40008800000 */
[----:B------:R-:W-:Y:S02]  /*1400*/  UISETP.NE.AND UP1, UPT, UR18, 0x2, UPT ;  /* 0x000000021200788c */ /* 0x000fe4000bf25270 */
[----:B------:R-:W-:Y:S02]  /*1410*/  USEL UR14, URZ, 0x40, UP0 ;  /* 0x00000040ff0e7887 */ /* 0x000fe40008000000 */
[----:B------:R-:W-:Y:S02]  /*1420*/  USEL UR17, URZ, 0x80, UP0 ;  /* 0x00000080ff117887 */ /* 0x000fe40008000000 */
[----:B------:R-:W-:Y:S02]  /*1430*/  UISETP.GT.U32.AND UP0, UPT, UR63, 0x1, UP1 ;  /* 0x000000013f00788c */ /* 0x000fe40008f04070 */
[----:B------:R-:W-:Y:S02]  /*1440*/  UISETP.NE.AND UP2, UPT, UR18, 0x3, UPT ;  /* 0x000000031200788c */ /* 0x000fe4000bf45270 */
[----:B------:R-:W-:-:S02]  /*1450*/  USEL UR5, URZ, 0x100, UP0 ;  /* 0x00000100ff057887 */ /* 0x000fc40008000000 */
[----:B------:R-:W-:Y:S02]  /*1460*/  USEL UR10, URZ, 0x200, UP0 ;  /* 0x00000200ff0a7887 */ /* 0x000fe40008000000 */
[----:B------:R-:W-:Y:S02]  /*1470*/  UISETP.GT.U32.AND UP0, UPT, UR63, 0x1, UP2 ;  /* 0x000000013f00788c */ /* 0x000fe40009704070 */
[----:B------:R-:W-:Y:S02]  /*1480*/  UIADD3 UR5, UPT, UPT, UR5, UR6, UR7 ;  /* 0x0000000605057290 */ /* 0x000fe4000fffe007 */
[----:B------:R-:W-:Y:S02]  /*1490*/  USEL UR9, URZ, 0x1000, UP0 ;  /* 0x00001000ff097887 */ /* 0x000fe40008000000 */
[----:B------:R-:W-:Y:S02]  /*14a0*/  USEL UR13, URZ, 0x2000, UP0 ;  /* 0x00002000ff0d7887 */ /* 0x000fe40008000000 */
[----:B------:R-:W-:-:S02]  /*14b0*/  UIADD3 UR5, UPT, UPT, UR8, UR9, UR5 ;  /* 0x0000000908057290 */ /* 0x000fc4000fffe005 */
[----:B------:R-:W-:Y:S02]  /*14c0*/  UISETP.GT.U32.AND UP1, UPT, UR4, 0x1, UP1 ;  /* 0x000000010400788c */ /* 0x000fe40008f24070 */
[----:B------:R-:W-:Y:S02]  /*14d0*/  UIADD3 UR5, UPT, UPT, UR10, UR11, UR5 ;  /* 0x0000000b0a057290 */ /* 0x000fe4000fffe005 */
[----:B------:R-:W-:Y:S02]  /*14e0*/  UISETP.GT.U32.AND UP0, UPT, UR4, 0x1, UP2 ;  /* 0x000000010400788c */ /* 0x000fe40009704070 */
[----:B------:R-:W-:Y:S02]  /*14f0*/  USEL UR4, URZ, 0x400, UP1 ;  /* 0x00000400ff047887 */ /* 0x000fe40008800000 */
[----:B------:R-:W-:Y:S02]  /*1500*/  UIADD3 UR5, UPT, UPT, UR12, UR13, UR5 ;  /* 0x0000000d0c057290 */ /* 0x000fe4000fffe005 */
[----:B------:R-:W-:-:S02]  /*1510*/  USEL UR6, URZ, 0x4000, UP0 ;  /* 0x00004000ff067887 */ /* 0x000fc40008000000 */
[----:B------:R-:W-:Y:S02]  /*1520*/  UIADD3 UR5, UPT, UPT, UR4, UR14, UR5 ;  /* 0x0000000e04057290 */ /* 0x000fe4000fffe005 */
[----:B------:R-:W-:Y:S02]  /*1530*/  USEL UR7, URZ, 0x800, UP1 ;  /* 0x00000800ff077887 */ /* 0x000fe40008800000 */
[----:B------:R-:W-:Y:S02]  /*1540*/  ULOP3.LUT UR4, UR63, 0xfffffffe, URZ, 0xc0, !UPT ;  /* 0xfffffffe3f047892 */ /* 0x000fe4000f8ec0ff */
[----:B------:R-:W-:Y:S02]  /*1550*/  UIADD3 UR5, UPT, UPT, UR15, UR6, UR5 ;  /* 0x000000060f057290 */ /* 0x000fe4000fffe005 */
[----:B------:R-:W-:Y:S02]  /*1560*/  ULEA UR4, UR18, UR4, 0x2 ;  /* 0x0000000412047291 */ /* 0x000fe4000f8e10ff */
[----:B------:R-:W-:-:S02]  /*1570*/  USEL UR6, URZ, 0x8000, UP0 ;  /* 0x00008000ff067887 */ /* 0x000fc40008000000 */
[----:B------:R-:W-:-:S03]  /*1580*/  UIADD3 UR5, UPT, UPT, UR7, UR17, UR5 ;  /* 0x0000001107057290 */ /* 0x000fc6000fffe005 */
[----:B------:R-:W-:Y:S01]  /*1590*/  UMOV UR7, 0x3 ;  /* 0x0000000300077882 */ /* 0x000fe20000000000 */
[----:B------:R-:W-:Y:S02]  /*15a0*/  UIADD3 UR5, UPT, UPT, UR5, UR6, URZ ;  /* 0x0000000605057290 */ /* 0x000fe4000fffe0ff */
[----:B------:R-:W-:-:S04]  /*15b0*/  USHF.L.U32 UR4, UR7, UR4, URZ ;  /* 0x0000000407047299 */ /* 0x000fc800080006ff */
[----:B------:R-:W-:Y:S02]  /*15c0*/  MOV R3, UR5 ;  /* 0x0000000500037c02 */ /* 0x000fe40008000f00 */
[----:B------:R-:W-:Y:S02]  /*15d0*/  IMAD.U32 R2, RZ, RZ, UR4 ;  /* 0x00000004ff027e24 */ /* 0x000fe4000f8e00ff */
.L_x_18:
[----:B------:R-:W-:Y:S05]  /*15e0*/  BRA.U !UP6, `(.L_x_19) ;  /* 0x000000010ed47547 */ /* 0x000fea000b800000 */
[----:B------:R-:W1:Y:S01]  /*15f0*/  LDCU.128 UR12, c[0x0][0xb10] ;  /* 0x00016200ff0c77ac */ /* 0x000e620008000c00 */
[----:B------:R-:W2:Y:S01]  /*1600*/  LDCU UR6, c[0x0][0x370] ;  /* 0x00006e00ff0677ac */ /* 0x000ea20008000800 */
[----:B------:R-:W3:Y:S01]  /*1610*/  LDCU UR5, c[0x0][0x374] ;  /* 0x00006e80ff0577ac */ /* 0x000ee20008000800 */
[----:B------:R-:W4:Y:S01]  /*1620*/  LDCU UR29, c[0x0][0xb0c] ;  /* 0x00016180ff1d77ac */ /* 0x000f220008000800 */
[----:B------:R-:W4:Y:S01]  /*1630*/  LDCU UR4, c[0x0][0xb20] ;  /* 0x00016400ff0477ac */ /* 0x000f220008000800 */
[----:B------:R-:W4:Y:S01]  /*1640*/  LDCU.64 UR8, c[0x0][0xb28] ;  /* 0x00016500ff0877ac */ /* 0x000f220008000a00 */
[----:B-1----:R-:W-:Y:S02]  /*1650*/  UISETP.NE.AND UP0, UPT, UR14, 0x1, UPT ;  /* 0x000000010e00788c */ /* 0x002fe4000bf05270 */
[----:B---3--:R-:W-:Y:S02]  /*1660*/  UIMAD.WIDE.U32 UR10, UR5, UR15, URZ ;  /* 0x0000000f050a72a5 */ /* 0x008fe4000f8e00ff */
[----:B--2---:R-:W-:-:S02]  /*1670*/  UIMAD.WIDE.U32 UR18, UR6, UR12, URZ ;  /* 0x0000000c061272a5 */ /* 0x004fc4000f8e00ff */
[----:B----4-:R-:W-:Y:S02]  /*1680*/  UISETP.NE.AND UP1, UPT, UR29, 0x1, UPT ;  /* 0x000000011d00788c */ /* 0x010fe4000bf25270 */
[----:B------:R-:W-:Y:S01]  /*1690*/  UISETP.NE.AND UP2, UPT, UR28, 0x1, UPT ;  /* 0x000000011c00788c */ /* 0x000fe2000bf45270 */
[----:B------:R-:W-:Y:S02]  /*16a0*/  UMOV UR10, UR11 ;  /* 0x0000000b000a7c82 */ /* 0x000fe40008000000 */
[----:B------:R-:W-:Y:S01]  /*16b0*/  UMOV UR18, UR19 ;  /* 0x0000001300127c82 */ /* 0x000fe20008000000 */
[----:B------:R-:W-:Y:S02]  /*16c0*/  @UP0 USHF.R.U32.HI UR5, URZ, UR4, UR10 ;  /* 0x00000004ff050299 */ /* 0x000fe4000801160a */
[----:B------:R-:W-:Y:S02]  /*16d0*/  UIMAD.WIDE.U32 UR22, UR20, UR15, URZ ;  /* 0x0000000f141672a5 */ /* 0x000fe4000f8e00ff */
[----:B------:R-:W-:-:S02]  /*16e0*/  UIMAD.WIDE.U32 UR10, UR5, UR8, URZ ;  /* 0x00000008050a72a5 */ /* 0x000fc4000f8e00ff */
[----:B------:R-:W-:Y:S02]  /*16f0*/  @UP1 USHF.R.U32.HI UR6, URZ, UR13, UR18 ;  /* 0x0000000dff061299 */ /* 0x000fe40008011612 */
[----:B------:R-:W-:Y:S02]  /*1700*/  UIMAD.WIDE.U32 UR16, UR30, UR12, URZ ;  /* 0x0000000c1e1072a5 */ /* 0x000fe4000f8e00ff */
[----:B------:R-:W-:Y:S01]  /*1710*/  UIMAD.WIDE.U32 UR18, UR6, UR8, URZ ;  /* 0x00000008061272a5 */ /* 0x000fe2000f8e00ff */
[----:B------:R-:W-:Y:S01]  /*1720*/  UMOV UR22, UR23 ;  /* 0x0000001700167c82 */ /* 0x000fe20008000000 */
[----:B------:R-:W-:Y:S01]  /*1730*/  UMOV UR10, UR11 ;  /* 0x0000000b000a7c82 */ /* 0x000fe20008000000 */
[----:B------:R-:W-:Y:S02]  /*1740*/  USHF.R.U32.HI UR22, URZ, UR4, UR22 ;  /* 0x00000004ff167299 */ /* 0x000fe40008011616 */
[----:B------:R-:W-:Y:S02]  /*1750*/  @UP2 USHF.R.U32.HI UR5, URZ, UR9, UR10 ;  /* 0x00000009ff052299 */ /* 0x000fe4000801160a */
[----:B------:R-:W-:Y:S01]  /*1760*/  UMOV UR7, UR19 ;  /* 0x0000001300077c82 */ /* 0x000fe20008000000 */
[----:B------:R-:W-:Y:S01]  /*1770*/  UMOV UR16, UR17 ;  /* 0x0000001100107c82 */ /* 0x000fe20008000000 */
[----:B------:R-:W-:-:S02]  /*1780*/  @UP2 USHF.R.U32.HI UR6, URZ, UR9, UR7 ;  /* 0x00000009ff062299 */ /* 0x000fc40008011607 */
[----:B------:R-:W-:Y:S02]  /*1790*/  USHF.R.U32.HI UR16, URZ, UR13, UR16 ;  /* 0x0000000dff107299 */ /* 0x000fe40008011610 */
[----:B------:R-:W-:Y:S02]  /*17a0*/  USEL UR4, UR20, UR22, !UP0 ;  /* 0x0000001614047287 */ /* 0x000fe4000c000000 */
[----:B------:R-:W-:Y:S02]  /*17b0*/  UIMAD UR7, UR5, UR28, URZ ;  /* 0x0000001c050772a4 */ /* 0x000fe4000f8e02ff */
[----:B------:R-:W-:Y:S02]  /*17c0*/  USEL UR5, UR30, UR16, !UP1 ;  /* 0x000000101e057287 */ /* 0x000fe4000c800000 */
[----:B------:R-:W-:Y:S02]  /*17d0*/  UIMAD UR12, UR6, UR28, URZ ;  /* 0x0000001c060c72a4 */ /* 0x000fe4000f8e02ff */
[----:B------:R-:W-:-:S02]  /*17e0*/  UISETP.GE.AND UP0, UPT, UR4, UR7, UPT ;  /* 0x000000070400728c */ /* 0x000fc4000bf06270 */
[----:B------:R-:W-:Y:S02]  /*17f0*/  UIMAD.WIDE.U32 UR10, UR4, UR8, URZ ;  /* 0x00000008040a72a5 */ /* 0x000fe4000f8e00ff */
[----:B------:R-:W-:Y:S02]  /*1800*/  UISETP.GE.OR UP0, UPT, UR5, UR12, UP0 ;  /* 0x0000000c0500728c */ /* 0x000fe40008706670 */
[----:B------:R-:W-:Y:S02]  /*1810*/  UIMAD.WIDE.U32 UR12, UR5, UR8, URZ ;  /* 0x00000008050c72a5 */ /* 0x000fe4000f8e00ff */
[----:B------:R-:W-:Y:S01]  /*1820*/  UIADD3 UR10, UPT, UPT, -UR4, URZ, URZ ;  /* 0x000000ff040a7290 */ /* 0x000fe2000fffe1ff */
[----:B------:R-:W-:Y:S01]  /*1830*/  UMOV UR8, UR11 ;  /* 0x0000000b00087c82 */ /* 0x000fe20008000000 */
[----:B------:R-:W-:Y:S02]  /*1840*/  UIADD3 UR16, UPT, UPT, -UR5, URZ, URZ ;  /* 0x000000ff05107290 */ /* 0x000fe4000fffe1ff */
[----:B------:R-:W-:-:S03]  /*1850*/  USHF.R.U32.HI UR8, URZ, UR9, UR8 ;  /* 0x00000009ff087299 */ /* 0x000fc60008011608 */
[----:B------:R-:W-:Y:S01]  /*1860*/  @!UP0 UMOV UR7, UR13 ;  /* 0x0000000d00078c82 */ /* 0x000fe20008000000 */
[----:B------:R-:W-:Y:S02]  /*1870*/  UIMAD UR20, UR14, UR10, UR20 ;  /* 0x0000000a0e1472a4 */ /* 0x000fe4000f8e0214 */
[----:B------:R-:W-:Y:S02]  /*1880*/  USEL UR8, UR4, UR8, !UP2 ;  /* 0x0000000804087287 */ /* 0x000fe4000d000000 */
[----:B------:R-:W-:Y:S02]  /*1890*/  @!UP0 USHF.R.U32.HI UR7, URZ, UR9, UR7 ;  /* 0x00000009ff078299 */ /* 0x000fe40008011607 */
[----:B------:R-:W-:Y:S02]  /*18a0*/  UIADD3 UR9, UPT, UPT, -UR8, URZ, URZ ;  /* 0x000000ff08097290 */ /* 0x000fe4000fffe1ff */
[----:B------:R-:W-:Y:S02]  /*18b0*/  @!UP0 USEL UR7, UR5, UR7, !UP2 ;  /* 0x0000000705078287 */ /* 0x000fe4000d000000 */
[----:B------:R-:W-:-:S02]  /*18c0*/  UIMAD UR9, UR28, UR9, UR4 ;  /* 0x000000091c0972a4 */ /* 0x000fc4000f8e0204 */
[----:B------:R-:W-:Y:S02]  /*18d0*/  @!UP0 UIADD3 UR8, UPT, UPT, UR8, -UR7, URZ ;  /* 0x8000000708088290 */ /* 0x000fe4000fffe0ff */
[----:B------:R-:W-:Y:S02]  /*18e0*/  @!UP0 UIMAD UR6, UR9, UR6, UR7 ;  /* 0x00000006090682a4 */ /* 0x000fe4000f8e0207 */
[----:B------:R-:W-:Y:S02]  /*18f0*/  @!UP0 UIMAD UR4, UR8, UR28, UR5 ;  /* 0x0000001c080482a4 */ /* 0x000fe4000f8e0205 */
[----:B------:R-:W-:Y:S02]  /*1900*/  UIMAD UR16, UR29, UR16, UR30 ;  /* 0x000000101d1072a4 */ /* 0x000fe4000f8e021e */
[----:B------:R-:W-:Y:S01]  /*1910*/  UIMAD UR20, UR4, UR14, UR20 ;  /* 0x0000000e041472a4 */ /* 0x000fe2000f8e0214 */
[----:B------:R-:W-:Y:S02]  /*1920*/  @!UP0 UMOV UR5, UR6 ;  /* 0x0000000600058c82 */ /* 0x000fe40008000000 */
[----:B------:R-:W-:-:S12]  /*1930*/  UIMAD UR16, UR5, UR29, UR16 ;  /* 0x0000001d051072a4 */ /* 0x000fd8000f8e0210 */
.L_x_19:
[----:B------:R-:W-:-:S09]  /*1940*/  UISETP.NE.AND UP0, UPT, UR31, 0x1, UPT ;  /* 0x000000011f00788c */ /* 0x000fd2000bf05270 */
[----:B------:R-:W-:Y:S05]  /*1950*/  BRA.U UP0, `(.L_x_20) ;  /* 0x0000000100447547 */ /* 0x000fea000b800000 */
[----:B------:R-:W1:Y:S01]  /*1960*/  LDCU.128 UR8, c[0x0][0xb10] ;  /* 0x00016200ff0877ac */ /* 0x000e620008000c00 */
[----:B------:R-:W2:Y:S01]  /*1970*/  LDCU UR12, c[0x0][0xb0c] ;  /* 0x00016180ff0c77ac */ /* 0x000ea20008000800 */
[----:B------:R-:W3:Y:S01]  /*1980*/  LDCU UR13, c[0x0][0xb20] ;  /* 0x00016400ff0d77ac */ /* 0x000ee20008000800 */
[----:B-1----:R-:W-:Y:S02]  /*1990*/  UIMAD.WIDE.U32 UR6, UR16, UR8, URZ ;  /* 0x00000008100672a5 */ /* 0x002fe4000f8e00ff */
[----:B------:R-:W-:Y:S02]  /*19a0*/  UIMAD.WIDE.U32 UR4, UR20, UR11, URZ ;  /* 0x0000000b140472a5 */ /* 0x000fe4000f8e00ff */
[----:B--2---:R-:W-:Y:S02]  /*19b0*/  UISETP.NE.AND UP1, UPT, UR12, 0x1, UPT ;  /* 0x000000010c00788c */ /* 0x004fe4000bf25270 */
[----:B------:R-:W-:Y:S01]  /*19c0*/  UISETP.NE.AND UP0, UPT, UR10, 0x1, UPT ;  /* 0x000000010a00788c */ /* 0x000fe2000bf05270 */
[----:B------:R-:W-:-:S02]  /*19d0*/  UMOV UR6, UR7 ;  /* 0x0000000700067c82 */ /* 0x000fc40008000000 */
[----:B------:R-:W-:Y:S01]  /*19e0*/  UMOV UR4, UR5 ;  /* 0x0000000500047c82 */ /* 0x000fe20008000000 */
[----:B------:R-:W-:Y:S02]  /*19f0*/  USHF.R.U32.HI UR9, URZ, UR9, UR6 ;  /* 0x00000009ff097299 */ /* 0x000fe40008011606 */
[----:B---3--:R-:W-:Y:S02]  /*1a00*/  USHF.R.U32.HI UR4, URZ, UR13, UR4 ;  /* 0x0000000dff047299 */ /* 0x008fe40008011604 */
[----:B------:R-:W-:Y:S02]  /*1a10*/  USEL UR5, UR16, UR9, !UP1 ;  /* 0x0000000910057287 */ /* 0x000fe4000c800000 */
[----:B------:R-:W-:-:S04]  /*1a20*/  USEL UR4, UR20, UR4, !UP0 ;  /* 0x0000000414047287 */ /* 0x000fc8000c000000 */
[----:B------:R-:W-:Y:S02]  /*1a30*/  UIADD3 UR6, UPT, UPT, -UR4, UR5, URZ ;  /* 0x0000000504067290 */ /* 0x000fe4000fffe1ff */
[----:B------:R-:W-:Y:S02]  /*1a40*/  UIADD3 UR4, UPT, UPT, UR4, -UR5, URZ ;  /* 0x8000000504047290 */ /* 0x000fe4000fffe0ff */
[----:B------:R-:W-:Y:S02]  /*1a50*/  UIMAD UR20, UR6, UR10, UR20 ;  /* 0x0000000a061472a4 */ /* 0x000fe4000f8e0214 */
[----:B------:R-:W-:-:S12]  /*1a60*/  UIMAD UR16, UR4, UR12, UR16 ;  /* 0x0000000c041072a4 */ /* 0x000fd8000f8e0210 */
.L_x_20:
[----:B------:R-:W-:-:S09]  /*1a70*/  UISETP.EQ.U32.AND UP0, UPT, UR32, 0x1, UPT ;  /* 0x000000012000788c */ /* 0x000fd2000bf02070 */
[----:B------:R-:W-:Y:S05]  /*1a80*/  BRA.U !UP0, `(.L_x_21) ;  /* 0x00000001080c7547 */ /* 0x000fea000b800000 */
[----:B------:R-:W-:Y:S01]  /*1a90*/  UCGABAR_WAIT ;  /* 0x0000000000007dc7 */ /* 0x000fe20008000000 */
[----:B------:R-:W-:Y:S01]  /*1aa0*/  CCTL.IVALL ;  /* 0x00000000ff00798f */ /* 0x000fe20002000000 */
[----:B------:R-:W-:Y:S05]  /*1ab0*/  BRA `(.L_x_22) ;  /* 0x0000000000047947 */ /* 0x000fea0003800000 */
.L_x_21:
[----:B------:R-:W-:Y:S06]  /*1ac0*/  BAR.SYNC.DEFER_BLOCKING 0x0 ;  /* 0x0000000000007b1d */ /* 0x000fec0000010000 */
.L_x_22:
[----:B------:R-:W-:Y:S05]  /*1ad0*/  BRA.U UP5, `(.L_x_23) ;  /* 0x0000001505e07547 */ /* 0x000fea000b800000 */
[----:B------:R-:W1:Y:S01]  /*1ae0*/  LDCU UR6, c[0x0][0x38c] ;  /* 0x00007180ff0677ac */ /* 0x000e620008000800 */
[----:B------:R-:W-:Y:S01]  /*1af0*/  PLOP3.LUT P1, PT, PT, PT, UP3, 0x80, 0x8 ;  /* 0x000000000008781c */ /* 0x000fe20003f2f038 */
[----:B------:R-:W-:Y:S01]  /*1b00*/  IMAD.MOV.U32 R12, RZ, RZ, 0x1 ;  /* 0x00000001ff0c7424 */ /* 0x000fe200078e00ff */
[----:B------:R-:W-:Y:S01]  /*1b10*/  ISETP.NE.AND P2, PT, R0, RZ, P3 ;  /* 0x000000ff0000720c */ /* 0x000fe20001f45270 */
[----:B------:R-:W-:Y:S01]  /*1b20*/  USHF.L.U32 UR7, UR30, 0x7, URZ ;  /* 0x000000071e077899 */ /* 0x000fe200080006ff */
[----:B------:R-:W-:Y:S01]  /*1b30*/  PLOP3.LUT P1, PT, P1, PT, PT, 0x8, 0x80 ;  /* 0x000000000080781c */ /* 0x000fe20000f2e170 */
[----:B------:R-:W-:Y:S01]  /*1b40*/  UISETP.NE.AND UP1, UPT, UR25, URZ, UPT ;  /* 0x000000ff1900728c */ /* 0x000fe2000bf25270 */
[----:B------:R-:W-:Y:S01]  /*1b50*/  CS2R R10, SRZ ;  /* 0x00000000000a7805 */ /* 0x000fe2000001ff00 */
[----:B------:R-:W-:Y:S01]  /*1b60*/  IMAD.MOV.U32 R9, RZ, RZ, RZ ;  /* 0x000000ffff097224 */ /* 0x000fe200078e00ff */
[----:B------:R-:W2:Y:S01]  /*1b70*/  LDCU UR40, c[0x0][0x370] ;  /* 0x00006e00ff2877ac */ /* 0x000ea20008000800 */
[----:B------:R-:W-:Y:S01]  /*1b80*/  IMAD.MOV.U32 R8, RZ, RZ, 0x1 ;  /* 0x00000001ff087424 */ /* 0x000fe200078e00ff */
[----:B------:R-:W-:Y:S01]  /*1b90*/  USEL UR25, UR44, 0x2, UP1 ;  /* 0x000000022c197887 */ /* 0x000fe20008800000 */
[----:B------:R-:W3:Y:S01]  /*1ba0*/  LDCU.64 UR30, c[0x0][0x348] ;  /* 0x00006900ff1e77ac */ /* 0x000ee20008000a00 */
[----:B-1----:R-:W-:-:S02]  /*1bb0*/  UIADD3 UR5, UPT, UPT, UR6, 0x1f, URZ ;  /* 0x0000001f06057890 */ /* 0x002fc4000fffe0ff */
[----:B------:R-:W-:Y:S02]  /*1bc0*/  UIADD3 UR49, UPT, UPT, UR6, 0x3e, URZ ;  /* 0x0000003e06317890 */ /* 0x000fe4000fffe0ff */
[----:B------:R-:W-:Y:S01]  /*1bd0*/  USHF.R.S32.HI UR4, URZ, 0x1f, UR5 ;  /* 0x0000001fff047899 */ /* 0x000fe20008011405 */
[----:B------:R-:W1:Y:S03]  /*1be0*/  LDCU UR39, c[0x0][0x374] ;  /* 0x00006e80ff2777ac */ /* 0x000e660008000800 */
[----:B------:R-:W-:Y:S02]  /*1bf0*/  ULEA.HI UR4, UR4, UR5, URZ, 0x5 ;  /* 0x0000000504047291 */ /* 0x000fe4000f8f28ff */
[----:B------:R-:W-:Y:S02]  /*1c00*/  ULOP3.LUT UR5, UR7, 0x80, URZ, 0xc0, !UPT ;  /* 0x0000008007057892 */ /* 0x000fe4000f8ec0ff */
[----:B------:R-:W-:-:S02]  /*1c10*/  USHF.R.S32.HI UR43, URZ, 0x5, UR4 ;  /* 0x00000005ff2b7899 */ /* 0x000fc40008011404 */
[----:B------:R-:W-:Y:S02]  /*1c20*/  UIADD3 UR4, UPT, UPT, UR6, -0x1, URZ ;  /* 0xffffffff06047890 */ /* 0x000fe4000fffe0ff */
[----:B------:R-:W-:Y:S02]  /*1c30*/  UISETP.LT.U32.AND UP0, UPT, UR43, 0xa, UPT ;  /* 0x0000000a2b00788c */ /* 0x000fe4000bf01070 */
[----:B------:R-:W-:Y:S02]  /*1c40*/  UISETP.GE.U32.AND UP2, UPT, UR4, -0x3f, UPT ;  /* 0xffffffc10400788c */ /* 0x000fe4000bf46070 */
[----:B------:R-:W-:Y:S02]  /*1c50*/  USEL UR41, UR43, 0xa, UP0 ;  /* 0x0000000a2b297887 */ /* 0x000fe40008000000 */
[----:B------:R-:W-:Y:S02]  /*1c60*/  ULEA UR48, UR48, UR5, 0x6 ;  /* 0x0000000530307291 */ /* 0x000fe4000f8e30ff */
[----:B------:R-:W-:-:S02]  /*1c70*/  UIADD3 UR4, UPT, UPT, UR41, -0x1, URZ ;  /* 0xffffffff29047890 */ /* 0x000fc4000fffe0ff */
[----:B------:R-:W-:Y:S02]  /*1c80*/  ULEA UR45, UR45, UR5, 0x5 ;  /* 0x000000052d2d7291 */ /* 0x000fe4000f8e28ff */
[----:B------:R-:W-:Y:S02]  /*1c90*/  UIADD3 UR46, UPT, UPT, UR43, -UR41, URZ ;  /* 0x800000292b2e7290 */ /* 0x000fe4000fffe0ff */
[----:B------:R-:W-:Y:S01]  /*1ca0*/  @UP2 UIADD3 UR4, UPT, UPT, UR41, URZ, URZ ;  /* 0x000000ff29042290 */ /* 0x000fe2000fffe0ff */
[----:B------:R-:W-:-:S03]  /*1cb0*/  UMOV UR7, URZ ;  /* 0x000000ff00077c82 */ /* 0x000fc60008000000 */
[----:B------:R-:W-:Y:S02]  /*1cc0*/  UIADD3 UR29, UPT, UPT, UR4, 0x1, URZ ;  /* 0x00000001041d7890 */ /* 0x000fe4000fffe0ff */
[----:B-123--:R-:W-:-:S12]  /*1cd0*/  UIADD3 UR44, UPT, UPT, -UR4, URZ, URZ ;  /* 0x000000ff042c7290 */ /* 0x00efd8000fffe1ff */
.L_x_43:
[----:B------:R-:W-:Y:S01]  /*1ce0*/  UISETP.NE.AND UP0, UPT, UR47, URZ, UPT ;  /* 0x000000ff2f00728c */ /* 0x000fe2000bf05270 */
[----:B-1----:R-:W1:Y:S08]  /*1cf0*/  S2UR UR47, SR_CgaCtaId ;  /* 0x00000000002f79c3 */ /* 0x002e700000008800 */
[----:B------:R-:W-:Y:S05]  /*1d00*/  BRA.U UP0, `(.L_x_24) ;  /* 0x0000000100347547 */ /* 0x000fea000b800000 */
[----:B------:R-:W2:Y:S01]  /*1d10*/  S2R R0, SR_CgaCtaId ;  /* 0x0000000000007919 */ /* 0x000ea20000008800 */
[----:B------:R-:W-:Y:S02]  /*1d20*/  MOV R3, 0x400 ;  /* 0x0000040000037802 */ /* 0x000fe40000000f00 */
[----:B------:R-:W-:Y:S02]  /*1d30*/  SHF.L.U32 R2, R8, 0x1f, RZ ;  /* 0x0000001f08027819 */ /* 0x000fe400000006ff */
[----:B--2---:R-:W-:-:S05]  /*1d40*/  LEA R0, R0, R3, 0x18 ;  /* 0x0000000300007211 */ /* 0x004fca00078ec0ff */
[----:B------:R-:W-:-:S04]  /*1d50*/  IMAD R3, R9, 0x8, R0 ;  /* 0x0000000809037824 */ /* 0x000fc800078e0200 */
[----:B------:R-:W2:Y:S02]  /*1d60*/  SYNCS.PHASECHK.TRANS64.TRYWAIT P0, [R3+URZ+0x140], R2 ;  /* 0x00014002030075a7 */ /* 0x000ea400080011ff */
[----:B--2---:R-:W-:Y:S05]  /*1d70*/  @!P0 BRA `(.L_x_25) ;  /* 0x000000a000948947 */ /* 0x004fea0003800000 */
.L_x_154:
[----:B------:R-:W-:Y:S01]  /*1d80*/  VIADD R9, R9, 0x1 ;  /* 0x0000000109097836 */ /* 0x000fe20000000000 */
[----:B------:R2:W-:Y:S04]  /*1d90*/  SYNCS.ARRIVE.TRANS64.A1T0 RZ, [R3+URZ+0x130], RZ ;  /* 0x000130ff03ff79a7 */ /* 0x0005e800081000ff */
[----:B------:R-:W-:-:S04]  /*1da0*/  ISETP.NE.AND P0, PT, R9, 0x2, PT ;  /* 0x000000020900780c */ /* 0x000fc80003f05270 */
[----:B------:R-:W-:Y:S02]  /*1db0*/  SEL R9, R9, RZ, P0 ;  /* 0x000000ff09097207 */ /* 0x000fe40000000000 */
[----:B--2---:R-:W-:-:S04]  /*1dc0*/  SEL R3, RZ, 0x1, P0 ;  /* 0x00000001ff037807 */ /* 0x004fc80000000000 */
[----:B------:R-:W-:-:S07]  /*1dd0*/  LOP3.LUT R8, R8, R3, RZ, 0x3c, !PT ;  /* 0x0000000308087212 */ /* 0x000fce00078e3cff */
.L_x_24:
[----:B------:R-:W-:Y:S01]  /*1de0*/  UMOV UR6, 0x400 ;  /* 0x0000040000067882 */ /* 0x000fe20000000000 */
[----:B------:R-:W-:Y:S01]  /*1df0*/  SHF.L.U32 R0, R12, 0x1f, RZ ;  /* 0x0000001f0c007819 */ /* 0x000fe200000006ff */
[----:B-1----:R-:W-:Y:S02]  /*1e00*/  ULEA UR6, UR47, UR6, 0x18 ;  /* 0x000000062f067291 */ /* 0x002fe4000f8ec0ff */
[----:B------:R-:W-:Y:S02]  /*1e10*/  UISETP.GE.U32.AND UP0, UPT, UR49, 0x3f, UPT ;  /* 0x0000003f3100788c */ /* 0x000fe4000bf06070 */
[----:B------:R-:W-:Y:S02]  /*1e20*/  ULEA UR4, UR7, UR6, 0x3 ;  /* 0x0000000607047291 */ /* 0x000fe4000f8e18ff */
[----:B------:R-:W-:Y:S01]  /*1e30*/  ULEA UR11, UR20, UR48, 0x8 ;  /* 0x00000030140b7291 */ /* 0x000fe2000f8e40ff */
[----:B------:R-:W-:-:S06]  /*1e40*/  UMOV UR13, URZ ;  /* 0x000000ff000d7c82 */ /* 0x000fcc0008000000 */
[----:B------:R1:W2:Y:S01]  /*1e50*/  SYNCS.PHASECHK.TRANS64.TRYWAIT P0, [UR4+0x50], R0 ;  /* 0x00005000ff0075a7 */ /* 0x0002a20008001104 */
[----:B------:R-:W-:-:S04]  /*1e60*/  ULEA.HI UR4, UR16, UR16, URZ, 0x1 ;  /* 0x0000001010047291 */ /* 0x000fc8000f8f08ff */
[----:B------:R-:W-:-:S04]  /*1e70*/  USHF.L.U32 UR4, UR4, 0x7, URZ ;  /* 0x0000000704047899 */ /* 0x000fc800080006ff */
[----:B------:R-:W-:-:S04]  /*1e80*/  ULOP3.LUT UR35, UR4, 0xffffff00, URZ, 0xc0, !UPT ;  /* 0xffffff0004237892 */ /* 0x000fc8000f8ec0ff */
[----:B------:R-:W-:Y:S01]  /*1e90*/  UIADD3 UR35, UPT, UPT, UR45, UR35, URZ ;  /* 0x000000232d237290 */ /* 0x000fe2000fffe0ff */
[----:B------:R-:W-:Y:S11]  /*1ea0*/  BRA.U !UP0, `(.L_x_26) ;  /* 0x0000000108d47547 */ /* 0x000ff6000b800000 */
[----:B------:R-:W-:Y:S01]  /*1eb0*/  UMOV UR18, UR44 ;  /* 0x0000002c00127c82 */ /* 0x000fe20008000000 */
[----:B------:R-:W-:Y:S01]  /*1ec0*/  UMOV UR4, UR7 ;  /* 0x0000000700047c82 */ /* 0x000fe20008000000 */
[----:B------:R-:W-:-:S05]  /*1ed0*/  UMOV UR34, URZ ;  /* 0x000000ff00227c82 */ /* 0x000fca0008000000 */
.L_x_32:
[----:B------:R-:W-:Y:S01]  /*1ee0*/  ULEA UR33, UR4, UR6, 0x3 ;  /* 0x0000000604217291 */ /* 0x000fe2000f8e18ff */
[----:B------:R-:W-:Y:S01]  /*1ef0*/  @P3 MOV R2, 0x8000 ;  /* 0x0000800000023802 */ /* 0x000fe20000000f00 */
[----:B--2-4-:R-:W-:Y:S10]  /*1f00*/  @P0 BRA `(.L_x_27) ;  /* 0x00000000000c0947 */ /* 0x014ff40003800000 */
[----:B------:R-:W-:-:S04]  /*1f10*/  SHF.L.U32 R3, R12, 0x1f, RZ ;  /* 0x0000001f0c037819 */ /* 0x000fc800000006ff */
[----:B------:R-:W2:Y:S02]  /*1f20*/  SYNCS.PHASECHK.TRANS64.TRYWAIT P0, [UR33+0x50], R3 ;  /* 0x00005003ff0075a7 */ /* 0x000ea40008001121 */
[----:B--2---:R-:W-:Y:S05]  /*1f30*/  @!P0 BRA `(.L_x_28) ;  /* 0x000000a000388947 */ /* 0x004fea0003800000 */
.L_x_27:
[----:B------:R2:W-:Y:S01]  /*1f40*/  @P3 SYNCS.ARRIVE.TRANS64 RZ, [UR33], R2 ;  /* 0x00000002ffff39a7 */ /* 0x0005e20008000021 */
[----:B------:R-:W-:Y:S02]  /*1f50*/  ULOP3.LUT UR5, UR25, 0x2, URZ, 0xfc, !UPT ;  /* 0x0000000219057892 */ /* 0x000fe4000f8efcff */
[----:B------:R-:W-:Y:S02]  /*1f60*/  UIADD3 UR18, UPT, UPT, UR18, 0x1, URZ ;  /* 0x0000000112127890 */ /* 0x000fe4000fffe0ff */
[----:B------:R-:W-:Y:S02]  /*1f70*/  UISETP.NE.AND UP0, UPT, UR5, 0x2, UPT ;  /* 0x000000020500788c */ /* 0x000fe4000bf05270 */
[----:B------:R-:W-:-:S07]  /*1f80*/  UISETP.NE.AND UP2, UPT, UR18, 0x1, UPT ;  /* 0x000000011200788c */ /* 0x000fce000bf45270 */
[----:B------:R-:W-:Y:S05]  /*1f90*/  BRA.U UP0, `(.L_x_29) ;  /* 0x0000000100047547 */ /* 0x000fea000b800000 */
[----:B------:R-:W-:Y:S05]  /*1fa0*/  BPT.TRAP 0x1 ;  /* 0x000000040000795c */ /* 0x000fea0000300000 */
.L_x_29:
[----:B------:R-:W-:Y:S04]  /*1fb0*/  BSSY.RECONVERGENT B0, `(.L_x_30) ;  /* 0x0000003000007945 */ /* 0x000fe80003800200 */
[----:B------:R-:W-:Y:S05]  /*1fc0*/  @!P2 BRA `(.L_x_31) ;  /* 0x000000000004a947 */ /* 0x000fea0003800000 */
[----:B------:R-:W-:Y:S05]  /*1fd0*/  BPT.TRAP 0x1 ;  /* 0x000000040000795c */ /* 0x000fea0000300000 */
.L_x_31:
[----:B------:R-:W-:Y:S05]  /*1fe0*/  BSYNC.RECONVERGENT B0 ;  /* 0x0000000000007941 */ /* 0x000fea0003800200 */
.L_x_30:
[----:B------:R-:W-:Y:S02]  /*1ff0*/  UIADD3 UR5, UPT, UPT, UR4, 0x1, URZ ;  /* 0x0000000104057890 */ /* 0x000fe4000fffe0ff */
[----:B------:R-:W-:Y:S02]  /*2000*/  USHF.L.U32 UR4, UR4, 0xc, URZ ;  /* 0x0000000c04047899 */ /* 0x000fe400080006ff */
[----:B------:R-:W-:Y:S02]  /*2010*/  UISETP.NE.AND UP0, UPT, UR5, 0xa, UPT ;  /* 0x0000000a0500788c */ /* 0x000fe4000bf05270 */
[----:B------:R-:W-:Y:S02]  /*2020*/  ULOP3.LUT UR32, UR27, UR4, URZ, 0xfc, !UPT ;  /* 0x000000041b207292 */ /* 0x000fe4000f8efcff */
[----:B------:R-:W-:Y:S02]  /*2030*/  USEL UR8, URZ, 0x1, UP0 ;  /* 0x00000001ff087887 */ /* 0x000fe40008000000 */
[----:B------:R-:W-:-:S02]  /*2040*/  USEL UR7, UR5, URZ, UP0 ;  /* 0x000000ff05077287 */ /* 0x000fc40008000000 */
[----:B------:R-:W-:Y:S02]  /*2050*/  UIADD3 UR16, UP1, UPT, UR30, 0x80, URZ ;  /* 0x000000801e107890 */ /* 0x000fe4000ff3e0ff */
[----:B------:R-:W-:Y:S01]  /*2060*/  ULEA UR5, UR7, UR6, 0x3 ;  /* 0x0000000607057291 */ /* 0x000fe2000f8e18ff */
[----:B------:R-:W-:Y:S01]  /*2070*/  LOP3.LUT R12, R12, UR8, RZ, 0x3c, !PT ;  /* 0x000000080c0c7c12 */ /* 0x000fe2000f8e3cff */
[----:B------:R-:W-:Y:S02]  /*2080*/  ULOP3.LUT UR8, UR26, UR4, URZ, 0xfc, !UPT ;  /* 0x000000041a087292 */ /* 0x000fe4000f8efcff */
[----:B------:R-:W-:Y:S01]  /*2090*/  ULEA UR32, UR32, UR6, 0x1 ;  /* 0x0000000620207291 */ /* 0x000fe2000f8e08ff */
[----:B-1----:R-:W-:Y:S01]  /*20a0*/  SHF.L.U32 R0, R12, 0x1f, RZ ;  /* 0x0000001f0c007819 */ /* 0x002fe200000006ff */
[----:B------:R-:W-:Y:S02]  /*20b0*/  UIADD3 UR14, UP0, UPT, UR30, 0x180, URZ ;  /* 0x000001801e0e7890 */ /* 0x000fe4000ff1e0ff */
[----:B------:R-:W-:Y:S01]  /*20c0*/  ULEA UR8, UR8, UR6, 0x1 ;  /* 0x0000000608087291 */ /* 0x000fe2000f8e08ff */
[----:B------:R3:W4:Y:S01]  /*20d0*/  SYNCS.PHASECHK.TRANS64.TRYWAIT P0, [UR5+0x50], R0 ;  /* 0x00005000ff0075a7 */ /* 0x0007220008001105 */
[----:B------:R-:W-:-:S02]  /*20e0*/  ULOP3.LUT UR33, UR33, 0xfefffff8, URZ, 0xc0, !UPT ;  /* 0xfefffff821217892 */ /* 0x000fc4000f8ec0ff */
[----:B------:R-:W-:Y:S02]  /*20f0*/  UIADD3.X UR17, UPT, UPT, URZ, UR31, URZ, UP1, !UPT ;  /* 0x0000001fff117290 */ /* 0x000fe40008ffe4ff */
[----:B------:R-:W-:Y:S02]  /*2100*/  UIADD3 UR32, UPT, UPT, UR32, 0x10800, URZ ;  /* 0x0001080020207890 */ /* 0x000fe4000fffe0ff */
[----:B------:R-:W-:Y:S02]  /*2110*/  UPRMT UR5, URZ, 0x5410, UR24 ;  /* 0x00005410ff057896 */ /* 0x000fe40008000018 */
[----:B------:R-:W-:Y:S02]  /*2120*/  UIADD3 UR8, UPT, UPT, UR8, 0x24800, URZ ;  /* 0x0002480008087890 */ /* 0x000fe4000fffe0ff */
[----:B------:R-:W-:Y:S02]  /*2130*/  UIADD3.X UR15, UPT, UPT, URZ, UR31, URZ, UP0, !UPT ;  /* 0x0000001fff0f7290 */ /* 0x000fe400087fe4ff */
[----:B------:R-:W-:Y:S01]  /*2140*/  UPRMT UR4, URZ, 0x5410, UR21 ;  /* 0x00005410ff047896 */ /* 0x000fe20008000015 */
[----:B------:R-:W-:Y:S01]  /*2150*/  UMOV UR22, 0x0 ;  /* 0x0000000000167882 */ /* 0x000fe20000000000 */
[----:B------:R-:W-:Y:S01]  /*2160*/  UMOV UR23, 0x10000000 ;  /* 0x1000000000177882 */ /* 0x000fe20000000000 */
[----:B------:R-:W-:Y:S01]  /*2170*/  UMOV UR10, UR34 ;  /* 0x00000022000a7c82 */ /* 0x000fe20008000000 */
[----:B------:R-:W-:Y:S01]  /*2180*/  UMOV UR12, UR36 ;  /* 0x00000024000c7c82 */ /* 0x000fe20008000000 */
[----:B------:R-:W-:Y:S01]  /*2190*/  UMOV UR9, UR33 ;  /* 0x0000002100097c82 */ /* 0x000fe20008000000 */
[----:B------:R1:W-:Y:S01]  /*21a0*/  UTMALDG.3D.MULTICAST.2CTA [UR32], [UR16], UR5, desc[UR22] ;  /* 0x00001620100073b4 */ /* 0x0003e20008211805 */
[----:B------:R-:W-:-:S02]  /*21b0*/  UMOV UR13, UR29 ;  /* 0x0000001d000d7c82 */ /* 0x000fc40008000000 */
[----:B------:R2:W-:Y:S01]  /*21c0*/  UTMALDG.3D.MULTICAST.2CTA [UR8], [UR14], UR4, desc[UR22] ;  /* 0x000016080e0073b4 */ /* 0x0005e20008211804 */
[----:B-1----:R-:W-:Y:S01]  /*21d0*/  UIADD3 UR34, UPT, UPT, UR34, 0x20, URZ ;  /* 0x0000002022227890 */ /* 0x002fe2000fffe0ff */
[----:B--2---:R-:W-:Y:S01]  /*21e0*/  UMOV UR4, UR7 ;  /* 0x0000000700047c82 */ /* 0x004fe20008000000 */
[----:B---3--:R-:W-:Y:S10]  /*21f0*/  BRA.U UP2, `(.L_x_32) ;  /* 0xfffffffd02387547 */ /* 0x008ff4000b83ffff */
.L_x_26:
[----:B------:R-:W-:Y:S01]  /*2200*/  ULEA UR4, UR7, UR6, 0x3 ;  /* 0x0000000607047291 */ /* 0x000fe2000f8e18ff */
[----:B-1----:R-:W-:Y:S01]  /*2210*/  SHF.L.U32 R0, R12, 0x1f, RZ ;  /* 0x0000001f0c007819 */ /* 0x002fe200000006ff */
[----:B------:R-:W-:Y:S01]  /*2220*/  @!P1 SYNCS.ARRIVE.TRANS64.A1T0 RZ, [UR6+0xe8], RZ ;  /* 0x0000e8ffffff99a7 */ /* 0x000fe20008100006 */
[----:B------:R-:W-:-:S06]  /*2230*/  UISETP.GT.AND UP0, UPT, UR43, UR41, UPT ;  /* 0x000000292b00728c */ /* 0x000fcc000bf04270 */
[----:B--2-4-:R1:W2:Y:S03]  /*2240*/  SYNCS.PHASECHK.TRANS64.TRYWAIT P0, [UR4+0x50], R0 ;  /* 0x00005000ff0075a7 */ /* 0x0142a60008001104 */
[----:B------:R-:W-:Y:S05]  /*2250*/  BRA.U !UP0, `(.L_x_33) ;  /* 0x0000000108d47547 */ /* 0x000fea000b800000 */
[----:B------:R-:W-:Y:S01]  /*2260*/  UIADD3 UR28, UPT, UPT, UR46, UR13, URZ ;  /* 0x0000000d2e1c7290 */ /* 0x000fe2000fffe0ff */
[----:B------:R-:W-:-:S11]  /*2270*/  UMOV UR4, UR7 ;  /* 0x0000000700047c82 */ /* 0x000fd60008000000 */
.L_x_39:
[----:B------:R-:W-:Y:S01]  /*2280*/  ULEA UR17, UR4, UR6, 0x3 ;  /* 0x0000000604117291 */ /* 0x000fe2000f8e18ff */
[----:B--2---:R-:W-:Y:S01]  /*2290*/  @P3 MOV R2, 0x8000 ;  /* 0x0000800000023802 */ /* 0x004fe20000000f00 */
[----:B--2-4-:R-:W-:Y:S10]  /*22a0*/  @P0 BRA `(.L_x_34) ;  /* 0x00000000000c0947 */ /* 0x014ff40003800000 */
[----:B------:R-:W-:-:S04]  /*22b0*/  SHF.L.U32 R3, R12, 0x1f, RZ ;  /* 0x0000001f0c037819 */ /* 0x000fc800000006ff */
[----:B------:R-:W2:Y:S02]  /*22c0*/  SYNCS.PHASECHK.TRANS64.TRYWAIT P0, [UR17+0x50], R3 ;  /* 0x00005003ff0075a7 */ /* 0x000ea40008001111 */
[----:B--2---:R-:W-:Y:S05]  /*22d0*/  @!P0 BRA `(.L_x_35) ;  /* 0x0000009c00688947 */ /* 0x004fea0003800000 */
.L_x_34:
[----:B------:R2:W-:Y:S01]  /*22e0*/  @P3 SYNCS.ARRIVE.TRANS64 RZ, [UR17], R2 ;  /* 0x00000002ffff39a7 */ /* 0x0005e20008000011 */
[----:B------:R-:W-:-:S04]  /*22f0*/  ULOP3.LUT UR5, UR25, 0x2, URZ, 0xfc, !UPT ;  /* 0x0000000219057892 */ /* 0x000fc8000f8efcff */
[----:B------:R-:W-:-:S09]  /*2300*/  UISETP.NE.AND UP0, UPT, UR5, 0x2, UPT ;  /* 0x000000020500788c */ /* 0x000fd2000bf05270 */
[----:B------:R-:W-:Y:S05]  /*2310*/  BRA.U UP0, `(.L_x_36) ;  /* 0x0000000100047547 */ /* 0x000fea000b800000 */
[----:B------:R-:W-:Y:S05]  /*2320*/  BPT.TRAP 0x1 ;  /* 0x000000040000795c */ /* 0x000fea0000300000 */
.L_x_36:
[----:B------:R-:W-:Y:S04]  /*2330*/  BSSY.RECONVERGENT B0, `(.L_x_37) ;  /* 0x0000003000007945 */ /* 0x000fe80003800200 */
[----:B------:R-:W-:Y:S05]  /*2340*/  @!P2 BRA `(.L_x_38) ;  /* 0x000000000004a947 */ /* 0x000fea0003800000 */
[----:B------:R-:W-:Y:S05]  /*2350*/  BPT.TRAP 0x1 ;  /* 0x000000040000795c */ /* 0x000fea0000300000 */
.L_x_38:
[----:B------:R-:W-:Y:S05]  /*2360*/  BSYNC.RECONVERGENT B0 ;  /* 0x0000000000007941 */ /* 0x000fea0003800200 */
.L_x_37:
[----:B------:R-:W-:Y:S02]  /*2370*/  UIADD3 UR5, UPT, UPT, UR4, 0x1, URZ ;  /* 0x0000000104057890 */ /* 0x000fe4000fffe0ff */
[----:B------:R-:W-:Y:S02]  /*2380*/  USHF.L.U32 UR4, UR4, 0xc, URZ ;  /* 0x0000000c04047899 */ /* 0x000fe400080006ff */
[----:B------:R-:W-:Y:S02]  /*2390*/  UISETP.NE.AND UP0, UPT, UR5, 0xa, UPT ;  /* 0x0000000a0500788c */ /* 0x000fe4000bf05270 */
[----:B------:R-:W-:Y:S02]  /*23a0*/  USHF.L.U32 UR18, UR13, 0x5, URZ ;  /* 0x000000050d127899 */ /* 0x000fe400080006ff */
[----:B------:R-:W-:Y:S02]  /*23b0*/  USEL UR8, URZ, 0x1, UP0 ;  /* 0x00000001ff087887 */ /* 0x000fe40008000000 */
[----:B------:R-:W-:-:S02]  /*23c0*/  USEL UR7, UR5, URZ, UP0 ;  /* 0x000000ff05077287 */ /* 0x000fc40008000000 */
[----:B------:R-:W-:Y:S02]  /*23d0*/  UIADD3 UR22, UP0, UPT, UR30, 0x180, URZ ;  /* 0x000001801e167890 */ /* 0x000fe4000ff1e0ff */
[----:B------:R-:W-:Y:S01]  /*23e0*/  ULEA UR5, UR7, UR6, 0x3 ;  /* 0x0000000607057291 */ /* 0x000fe2000f8e18ff */
[----:B------:R-:W-:Y:S01]  /*23f0*/  LOP3.LUT R12, R12, UR8, RZ, 0x3c, !PT ;  /* 0x000000080c0c7c12 */ /* 0x000fe2000f8e3cff */
[----:B------:R-:W-:Y:S02]  /*2400*/  UIADD3 UR13, UPT, UPT, UR13, 0x1, URZ ;  /* 0x000000010d0d7890 */ /* 0x000fe4000fffe0ff */
[----:B------:R-:W-:Y:S01]  /*2410*/  UIADD3 UR14, UP1, UPT, UR30, 0x80, URZ ;  /* 0x000000801e0e7890 */ /* 0x000fe2000ff3e0ff */
[----:B-1----:R-:W-:Y:S01]  /*2420*/  SHF.L.U32 R0, R12, 0x1f, RZ ;  /* 0x0000001f0c007819 */ /* 0x002fe200000006ff */
[----:B------:R-:W-:Y:S02]  /*2430*/  UIADD3.X UR23, UPT, UPT, URZ, UR31, URZ, UP0, !UPT ;  /* 0x0000001fff177290 */ /* 0x000fe400087fe4ff */
[----:B------:R-:W-:Y:S01]  /*2440*/  UISETP.NE.AND UP0, UPT, UR13, UR28, UPT ;  /* 0x0000001c0d00728c */ /* 0x000fe2000bf05270 */
[----:B------:R3:W4:Y:S01]  /*2450*/  SYNCS.PHASECHK.TRANS64.TRYWAIT P0, [UR5+0x50], R0 ;  /* 0x00005000ff0075a7 */ /* 0x0007220008001105 */
[----:B------:R-:W-:-:S02]  /*2460*/  ULOP3.LUT UR5, UR27, UR4, URZ, 0xfc, !UPT ;  /* 0x000000041b057292 */ /* 0x000fc4000f8efcff */
[----:B------:R-:W-:Y:S02]  /*2470*/  ULOP3.LUT UR4, UR26, UR4, URZ, 0xfc, !UPT ;  /* 0x000000041a047292 */ /* 0x000fe4000f8efcff */
[----:B------:R-:W-:Y:S02]  /*2480*/  ULEA UR5, UR5, UR6, 0x1 ;  /* 0x0000000605057291 */ /* 0x000fe4000f8e08ff */
[----:B------:R-:W-:Y:S02]  /*2490*/  ULEA UR4, UR4, UR6, 0x1 ;  /* 0x0000000604047291 */ /* 0x000fe4000f8e08ff */
[----:B------:R-:W-:Y:S02]  /*24a0*/  UIADD3 UR16, UPT, UPT, UR5, 0x10800, URZ ;  /* 0x0001080005107890 */ /* 0x000fe4000fffe0ff */
[----:B------:R-:W-:Y:S02]  /*24b0*/  ULOP3.LUT UR17, UR17, 0xfefffff8, URZ, 0xc0, !UPT ;  /* 0xfefffff811117892 */ /* 0x000fe4000f8ec0ff */
[----:B------:R-:W-:-:S02]  /*24c0*/  UIADD3.X UR15, UPT, UPT, URZ, UR31, URZ, UP1, !UPT ;  /* 0x0000001fff0f7290 */ /* 0x000fc40008ffe4ff */
[----:B------:R-:W-:Y:S02]  /*24d0*/  UPRMT UR5, URZ, 0x5410, UR24 ;  /* 0x00005410ff057896 */ /* 0x000fe40008000018 */
[----:B------:R-:W-:Y:S02]  /*24e0*/  UIADD3 UR8, UPT, UPT, UR4, 0x24800, URZ ;  /* 0x0002480004087890 */ /* 0x000fe4000fffe0ff */
[----:B------:R-:W-:Y:S01]  /*24f0*/  UPRMT UR4, URZ, 0x5410, UR21 ;  /* 0x00005410ff047896 */ /* 0x000fe20008000015 */
[----:B------:R-:W-:Y:S01]  /*2500*/  UMOV UR32, 0x0 ;  /* 0x0000000000207882 */ /* 0x000fe20000000000 */
[----:B------:R-:W-:Y:S01]  /*2510*/  UMOV UR33, 0x10000000 ;  /* 0x1000000000217882 */ /* 0x000fe20000000000 */
[----:B------:R-:W-:Y:S01]  /*2520*/  UMOV UR19, UR35 ;  /* 0x0000002300137c82 */ /* 0x000fe20008000000 */
[----:B------:R-:W-:Y:S01]  /*2530*/  UMOV UR20, UR36 ;  /* 0x0000002400147c82 */ /* 0x000fe20008000000 */
[----:B------:R-:W-:Y:S01]  /*2540*/  UMOV UR12, UR36 ;  /* 0x00000024000c7c82 */ /* 0x000fe20008000000 */
[----:B------:R-:W-:Y:S01]  /*2550*/  UMOV UR9, UR17 ;  /* 0x0000001100097c82 */ /* 0x000fe20008000000 */
[----:B------:R-:W-:Y:S01]  /*2560*/  UMOV UR10, UR18 ;  /* 0x00000012000a7c82 */ /* 0x000fe20008000000 */
[----:B------:R-:W-:Y:S01]  /*2570*/  UTMALDG.3D.MULTICAST.2CTA [UR16], [UR14], UR5, desc[UR32] ;  /* 0x000020100e0073b4 */ /* 0x000fe20008211805 */
[----:B------:R1:W-:Y:S02]  /*2580*/  UTMALDG.3D.MULTICAST.2CTA [UR8], [UR22], UR4, desc[UR32] ;  /* 0x00002008160073b4 */ /* 0x0003e40008211804 */
[----:B-1----:R-:W-:Y:S01]  /*2590*/  UMOV UR4, UR7 ;  /* 0x0000000700047c82 */ /* 0x002fe20008000000 */
[----:B---3--:R-:W-:Y:S05]  /*25a0*/  BRA.U UP0, `(.L_x_39) ;  /* 0xfffffffd00347547 */ /* 0x008fea000b83ffff */
.L_x_33:
[C---:B------:R-:W-:Y:S01]  /*25b0*/  LEA R3, R11.reuse, UR6, 0x3 ;  /* 0x000000060b037c11 */ /* 0x040fe2000f8e18ff */
[----:B------:R-:W-:Y:S01]  /*25c0*/  NOP ;  /* 0x0000000000007918 */ /* 0x000fe20000000000 */
[----:B-1----:R-:W-:Y:S02]  /*25d0*/  SHF.L.U32 R0, R10, 0x1f, RZ ;  /* 0x0000001f0a007819 */ /* 0x002fe400000006ff */
[----:B------:R-:W-:Y:S02]  /*25e0*/  LEA R5, R11, UR6, 0x4 ;  /* 0x000000060b057c11 */ /* 0x000fe4000f8e20ff */
[----:B--2-4-:R-:W1:Y:S02]  /*25f0*/  SYNCS.PHASECHK.TRANS64.TRYWAIT P0, [R3+URZ+0xf0], R0 ;  /* 0x0000f000030075a7 */ /* 0x014e6400080011ff */
[----:B-1----:R-:W-:Y:S05]  /*2600*/  @!P0 BRA `(.L_x_40) ;  /* 0x0000009800b48947 */ /* 0x002fea0003800000 */
.L_x_157:
[----:B------:R-:W2:Y:S01]  /*2610*/  LDS.128 R4, [R5+0x160] ;  /* 0x0001600005047984 */ /* 0x000ea20000000c00 */
[----:B------:R-:W-:Y:S01]  /*2620*/  UISETP.GE.AND UP0, UPT, UR42, 0x1, UPT ;  /* 0x000000012a00788c */ /* 0x000fe2000bf06270 */
[----:B------:R-:W-:Y:S01]  /*2630*/  @!PT LDS RZ, [RZ] ;  /* 0x00000000fffff984 */ /* 0x000fe20000000800 */
[----:B------:R-:W-:Y:S01]  /*2640*/  @!PT LDS RZ, [RZ] ;  /* 0x00000000fffff984 */ /* 0x000fe20000000800 */
[----:B------:R-:W-:Y:S01]  /*2650*/  @!PT LDS RZ, [RZ] ;  /* 0x00000000fffff984 */ /* 0x000fe20000000800 */
[----:B------:R-:W-:Y:S01]  /*2660*/  @!PT LDS RZ, [RZ] ;  /* 0x00000000fffff984 */ /* 0x000fe20000000800 */
[----:B------:R3:W-:Y:S06]  /*2670*/  MEMBAR.ALL.CTA ;  /* 0x0000000000007992 */ /* 0x0007ec0000008000 */
[----:B---3--:R-:W3:Y:S01]  /*2680*/  FENCE.VIEW.ASYNC.S ;  /* 0x00000000000073c6 */ /* 0x008ee20000000000 */
[----:B--2---:R-:W-:-:S13]  /*2690*/  LOP3.LUT P0, RZ, R6, 0x1, RZ, 0xc0, !PT ;  /* 0x0000000106ff7812 */ /* 0x004fda000780c0ff */
[----:B---3--:R-:W-:Y:S01]  /*26a0*/  VOTEU.ANY UP1, P0 ;  /* 0x0000000000ff7886 */ /* 0x008fe20000020100 */
[----:B------:R-:W-:-:S13]  /*26b0*/  PLOP3.LUT P0, PT, PT, PT, UP1, 0x80, 0x8 ;  /* 0x000000000008781c */ /* 0x000fda0003f0f018 */
[----:B-1----:R-:W-:Y:S02]  /*26c0*/  @P0 LOP3.LUT R0, R5, 0xffff, RZ, 0xc0, !PT ;  /* 0x0000ffff05000812 */ /* 0x002fe400078ec0ff */
[----:B------:R-:W-:Y:S02]  /*26d0*/  @P0 MOV R2, R4 ;  /* 0x0000000400020202 */ /* 0x000fe40000000f00 */
[----:B------:R-:W-:Y:S01]  /*26e0*/  @P0 R2UR UR5, R0 ;  /* 0x00000000000502ca */ /* 0x000fe200000e0000 */
[----:B------:R-:W-:Y:S01]  /*26f0*/  VIADD R0, R3, 0x100 ;  /* 0x0000010003007836 */ /* 0x000fe20000000000 */
[----:B------:R-:W-:Y:S02]  /*2700*/  @P0 SHF.R.U32.HI R4, RZ, 0x10, R5 ;  /* 0x00000010ff040819 */ /* 0x000fe40000011605 */
[----:B------:R-:W-:Y:S02]  /*2710*/  @P0 R2UR UR8, R2 ;  /* 0x00000000020802ca */ /* 0x000fe400000e0000 */
[----:B------:R-:W-:-:S02]  /*2720*/  PRMT R0, RZ, 0x654, R0 ;  /* 0x00000654ff007816 */ /* 0x000fc40000000000 */
[----:B------:R-:W-:Y:S02]  /*2730*/  @P0 R2UR UR4, R4 ;  /* 0x00000000040402ca */ /* 0x000fe400000e0000 */
[----:B------:R1:W-:Y:S03]  /*2740*/  SYNCS.ARRIVE.TRANS64.RED.A1T0 RZ, [R0+URZ], RZ ;  /* 0x000000ff00ff79a7 */ /* 0x0003e600081004ff */
[----:B------:R-:W-:-:S04]  /*2750*/  @UP1 UMOV UR37, UR5 ;  /* 0x0000000500251c82 */ /* 0x000fc80008000000 */
[----:B------:R-:W-:-:S04]  /*2760*/  @UP1 UMOV UR38, UR8 ;  /* 0x0000000800261c82 */ /* 0x000fc80008000000 */
[----:B------:R-:W-:Y:S01]  /*2770*/  @UP1 UMOV UR36, UR4 ;  /* 0x0000000400241c82 */ /* 0x000fe20008000000 */
[----:B------:R-:W-:Y:S05]  /*2780*/  BRA.U !UP0, `(.L_x_41) ;  /* 0x0000000108d47547 */ /* 0x000fea000b800000 */
[----:B------:R-:W2:Y:S01]  /*2790*/  LDCU.128 UR12, c[0x0][0xb10] ;  /* 0x00016200ff0c77ac */ /* 0x000ea20008000c00 */
[----:B------:R-:W3:Y:S01]  /*27a0*/  LDCU UR28, c[0x0][0xb20] ;  /* 0x00016400ff1c77ac */ /* 0x000ee20008000800 */
[----:B------:R-:W4:Y:S01]  /*27b0*/  LDCU UR20, c[0x0][0xb0c] ;  /* 0x00016180ff1477ac */ /* 0x000f220008000800 */
[----:B------:R-:W1:Y:S01]  /*27c0*/  LDCU.64 UR10, c[0x0][0xb28] ;  /* 0x00016500ff0a77ac */ /* 0x000e620008000a00 */
[----:B------:R-:W-:Y:S02]  /*27d0*/  UISETP.NE.AND UP3, UPT, UR42, 0x1, UPT ;  /* 0x000000012a00788c */ /* 0x000fe4000bf65270 */
[----:B--2---:R-:W-:Y:S02]  /*27e0*/  UIMAD.WIDE.U32 UR8, UR39, UR15, URZ ;  /* 0x0000000f270872a5 */ /* 0x004fe4000f8e00ff */
[----:B------:R-:W-:Y:S02]  /*27f0*/  UIMAD.WIDE.U32 UR4, UR40, UR12, URZ ;  /* 0x0000000c280472a5 */ /* 0x000fe4000f8e00ff */
[----:B------:R-:W-:-:S02]  /*2800*/  UISETP.NE.AND UP0, UPT, UR14, 0x1, UPT ;  /* 0x000000010e00788c */ /* 0x000fc4000bf05270 */
[----:B------:R-:W-:Y:S01]  /*2810*/  UIMAD.WIDE.U32 UR22, UR37, UR15, URZ ;  /* 0x0000000f251672a5 */ /* 0x000fe2000f8e00ff */
[----:B------:R-:W-:Y:S02]  /*2820*/  UMOV UR8, UR9 ;  /* 0x0000000900087c82 */ /* 0x000fe40008000000 */
[----:B------:R-:W-:Y:S01]  /*2830*/  UMOV UR4, UR5 ;  /* 0x0000000500047c82 */ /* 0x000fe20008000000 */
[----:B---3--:R-:W-:Y:S02]  /*2840*/  USHF.R.U32.HI UR8, URZ, UR28, UR8 ;  /* 0x0000001cff087299 */ /* 0x008fe40008011608 */
[----:B----4-:R-:W-:Y:S02]  /*2850*/  UISETP.NE.AND UP2, UPT, UR20, 0x1, UPT ;  /* 0x000000011400788c */ /* 0x010fe4000bf45270 */
[----:B------:R-:W-:Y:S02]  /*2860*/  USHF.R.U32.HI UR4, URZ, UR13, UR4 ;  /* 0x0000000dff047299 */ /* 0x000fe40008011604 */
[----:B------:R-:W-:-:S02]  /*2870*/  USEL UR5, UR39, UR8, !UP0 ;  /* 0x0000000827057287 */ /* 0x000fc4000c000000 */
[----:B------:R-:W-:Y:S02]  /*2880*/  USEL UR8, UR40, UR4, !UP2 ;  /* 0x0000000428087287 */ /* 0x000fe4000d000000 */
[----:B-1----:R-:W-:Y:S01]  /*2890*/  UIMAD.WIDE.U32 UR16, UR5, UR10, URZ ;  /* 0x0000000a051072a5 */ /* 0x002fe2000f8e00ff */
[----:B------:R-:W-:Y:S01]  /*28a0*/  UMOV UR4, UR23 ;  /* 0x0000001700047c82 */ /* 0x000fe20008000000 */
[----:B------:R-:W-:Y:S02]  /*28b0*/  UIMAD.WIDE.U32 UR18, UR38, UR12, URZ ;  /* 0x0000000c261272a5 */ /* 0x000fe4000f8e00ff */
[----:B------:R-:W-:-:S03]  /*28c0*/  UIMAD.WIDE.U32 UR22, UR8, UR10, URZ ;  /* 0x0000000a081672a5 */ /* 0x000fc6000f8e00ff */
[----:B------:R-:W-:Y:S01]  /*28d0*/  UMOV UR16, UR17 ;  /* 0x0000001100107c82 */ /* 0x000fe20008000000 */
[----:B------:R-:W-:Y:S02]  /*28e0*/  USHF.R.U32.HI UR4, URZ, UR28, UR4 ;  /* 0x0000001cff047299 */ /* 0x000fe40008011604 */
[----:B------:R-:W-:Y:S01]  /*28f0*/  @UP3 USHF.R.U32.HI UR5, URZ, UR11, UR16 ;  /* 0x0000000bff053299 */ /* 0x000fe20008011610 */
[----:B------:R-:W-:Y:S01]  /*2900*/  UMOV UR18, UR19 ;  /* 0x0000001300127c82 */ /* 0x000fe20008000000 */
[----:B------:R-:W-:Y:S01]  /*2910*/  UMOV UR22, UR23 ;  /* 0x0000001700167c82 */ /* 0x000fe20008000000 */
[----:B------:R-:W-:Y:S02]  /*2920*/  USHF.R.U32.HI UR13, URZ, UR13, UR18 ;  /* 0x0000000dff0d7299 */ /* 0x000fe40008011612 */
[----:B------:R-:W-:Y:S02]  /*2930*/  USEL UR4, UR37, UR4, !UP0 ;  /* 0x0000000425047287 */ /* 0x000fe4000c000000 */
[----:B------:R-:W-:-:S02]  /*2940*/  @UP3 USHF.R.U32.HI UR8, URZ, UR11, UR22 ;  /* 0x0000000bff083299 */ /* 0x000fc40008011616 */
[----:B------:R-:W-:Y:S02]  /*2950*/  UIMAD UR9, UR42, UR5, URZ ;  /* 0x000000052a0972a4 */ /* 0x000fe4000f8e02ff */
[----:B------:R-:W-:Y:S02]  /*2960*/  USEL UR5, UR38, UR13, !UP2 ;  /* 0x0000000d26057287 */ /* 0x000fe4000d000000 */
[----:B------:R-:W-:Y:S02]  /*2970*/  UIMAD UR12, UR42, UR8, URZ ;  /* 0x000000082a0c72a4 */ /* 0x000fe4000f8e02ff */
[----:B------:R-:W-:Y:S02]  /*2980*/  UISETP.GE.AND UP0, UPT, UR4, UR9, UPT ;  /* 0x000000090400728c */ /* 0x000fe4000bf06270 */
[----:B------:R-:W-:Y:S02]  /*2990*/  UIMAD.WIDE.U32 UR16, UR4, UR10, URZ ;  /* 0x0000000a041072a5 */ /* 0x000fe4000f8e00ff */
[----:B------:R-:W-:-:S02]  /*29a0*/  UISETP.GE.OR UP0, UPT, UR5, UR12, UP0 ;  /* 0x0000000c0500728c */ /* 0x000fc40008706670 */
        /* <DEDUP_REMOVED lines=19> */
.L_x_41:
[----:B------:R-:W2:Y:S02]  /*2ae0*/  LDCU UR4, c[0x0][0xb30] ;  /* 0x00016600ff0477ac */ /* 0x000ea40008000800 */
[----:B--2---:R-:W-:-:S09]  /*2af0*/  UISETP.NE.AND UP0, UPT, UR4, 0x1, UPT ;  /* 0x000000010400788c */ /* 0x004fd2000bf05270 */
[----:B------:R-:W-:Y:S05]  /*2b00*/  BRA.U UP0, `(.L_x_42) ;  /* 0x0000000100447547 */ /* 0x000fea000b800000 */
[----:B------:R-:W2:Y:S01]  /*2b10*/  LDCU.128 UR12, c[0x0][0xb10] ;  /* 0x00016200ff0c77ac */ /* 0x000ea20008000c00 */
[----:B------:R-:W3:Y:S01]  /*2b20*/  LDCU UR10, c[0x0][0xb0c] ;  /* 0x00016180ff0a77ac */ /* 0x000ee20008000800 */
[----:B------:R-:W4:Y:S01]  /*2b30*/  LDCU UR11, c[0x0][0xb20] ;  /* 0x00016400ff0b77ac */ /* 0x000f220008000800 */
[----:B--2---:R-:W-:Y:S02]  /*2b40*/  UIMAD.WIDE.U32 UR8, UR38, UR12, URZ ;  /* 0x0000000c260872a5 */ /* 0x004fe4000f8e00ff */
[----:B------:R-:W-:Y:S02]  /*2b50*/  UIMAD.WIDE.U32 UR4, UR37, UR15, URZ ;  /* 0x0000000f250472a5 */ /* 0x000fe4000f8e00ff */
[----:B---3--:R-:W-:Y:S02]  /*2b60*/  UISETP.NE.AND UP2, UPT, UR10, 0x1, UPT ;  /* 0x000000010a00788c */ /* 0x008fe4000bf45270 */
[----:B------:R-:W-:Y:S01]  /*2b70*/  UISETP.NE.AND UP0, UPT, UR14, 0x1, UPT ;  /* 0x000000010e00788c */ /* 0x000fe2000bf05270 */
[----:B------:R-:W-:-:S02]  /*2b80*/  UMOV UR8, UR9 ;  /* 0x0000000900087c82 */ /* 0x000fc40008000000 */
[----:B------:R-:W-:Y:S01]  /*2b90*/  UMOV UR4, UR5 ;  /* 0x0000000500047c82 */ /* 0x000fe20008000000 */
[----:B------:R-:W-:Y:S02]  /*2ba0*/  USHF.R.U32.HI UR13, URZ, UR13, UR8 ;  /* 0x0000000dff0d7299 */ /* 0x000fe40008011608 */
[----:B----4-:R-:W-:Y:S02]  /*2bb0*/  USHF.R.U32.HI UR4, URZ, UR11, UR4 ;  /* 0x0000000bff047299 */ /* 0x010fe40008011604 */
[----:B------:R-:W-:Y:S02]  /*2bc0*/  USEL UR5, UR38, UR13, !UP2 ;  /* 0x0000000d26057287 */ /* 0x000fe4000d000000 */
[----:B------:R-:W-:-:S04]  /*2bd0*/  USEL UR4, UR37, UR4, !UP0 ;  /* 0x0000000425047287 */ /* 0x000fc8000c000000 */
[----:B------:R-:W-:Y:S02]  /*2be0*/  UIADD3 UR8, UPT, UPT, UR5, -UR4, URZ ;  /* 0x8000000405087290 */ /* 0x000fe4000fffe0ff */
[----:B------:R-:W-:Y:S02]  /*2bf0*/  UIADD3 UR4, UPT, UPT, -UR5, UR4, URZ ;  /* 0x0000000405047290 */ /* 0x000fe4000fffe1ff */
[----:B------:R-:W-:Y:S02]  /*2c00*/  UIMAD UR37, UR8, UR14, UR37 ;  /* 0x0000000e082572a4 */ /* 0x000fe4000f8e0225 */
[----:B------:R-:W-:-:S12]  /*2c10*/  UIMAD UR38, UR4, UR10, UR38 ;  /* 0x0000000a042672a4 */ /* 0x000fd8000f8e0226 */
.L_x_42:
[----:B------:R-:W-:Y:S01]  /*2c20*/  VIADD R11, R11, 0x1 ;  /* 0x000000010b0b7836 */ /* 0x000fe20000000000 */
[----:B------:R-:W-:Y:S01]  /*2c30*/  R2UR UR4, R152 ;  /* 0x00000000980472ca */ /* 0x000fe200000e0000 */
[----:B------:R-:W-:Y:S01]  /*2c40*/  UIADD3 UR16, UPT, UPT, UR38, UR63, URZ ;  /* 0x0000003f26107290 */ /* 0x000fe2000fffe0ff */
[----:B------:R-:W-:Y:S02]  /*2c50*/  PLOP3.LUT P1, PT, PT, PT, PT, 0x80, 0x8 ;  /* 0x000000000008781c */ /* 0x000fe40003f2f070 */
[----:B------:R-:W-:-:S04]  /*2c60*/  ISETP.NE.AND P0, PT, R11, 0x2, PT ;  /* 0x000000020b00780c */ /* 0x000fc80003f05270 */
[----:B------:R-:W-:Y:S02]  /*2c70*/  SEL R3, RZ, 0x1, P0 ;  /* 0x00000001ff037807 */ /* 0x000fe40000000000 */
[----:B------:R-:W-:Y:S02]  /*2c80*/  SEL R11, R11, RZ, P0 ;  /* 0x000000ff0b0b7207 */ /* 0x000fe40000000000 */
[----:B------:R-:W-:Y:S01]  /*2c90*/  LOP3.LUT R10, R10, R3, RZ, 0x3c, !PT ;  /* 0x000000030a0a7212 */ /* 0x000fe200078e3cff */
[----:B------:R-:W-:Y:S01]  /*2ca0*/  UIADD3 UR20, UPT, UPT, UR37, UR4, URZ ;  /* 0x0000000425147290 */ /* 0x000fe2000fffe0ff */
[----:B------:R-:W-:Y:S11]  /*2cb0*/  BRA.U UP1, `(.L_x_43) ;  /* 0xfffffff101087547 */ /* 0x000ff6000b83ffff */
[----:B------:R-:W-:Y:S01]  /*2cc0*/  UIADD3 UR8, UPT, UPT, UR6, 0x50, URZ ;  /* 0x0000005006087890 */ /* 0x000fe2000fffe0ff */
[----:B------:R-:W-:-:S03]  /*2cd0*/  SHF.L.U32 R3, R12, 0x1f, RZ ;  /* 0x0000001f0c037819 */ /* 0x000fc600000006ff */
[----:B------:R-:W-:-:S09]  /*2ce0*/  ULEA UR4, UR7, UR8, 0x3 ;  /* 0x0000000807047291 */ /* 0x000fd2000f8e18ff */
[----:B------:R-:W2:Y:S02]  /*2cf0*/  SYNCS.PHASECHK.TRANS64.TRYWAIT P0, [UR4], R3 ;  /* 0x00000003ff0075a7 */ /* 0x000ea40008001104 */
[----:B--2---:R-:W-:Y:S05]  /*2d00*/  @!P0 BRA `(.L_x_44) ;  /* 0x0000009400088947 */ /* 0x004fea0003800000 */
.L_x_159:
[----:B------:R-:W-:-:S04]  /*2d10*/  UIADD3 UR4, UPT, UPT, UR7, 0x1, URZ ;  /* 0x0000000107047890 */ /* 0x000fc8000fffe0ff */
[----:B------:R-:W-:-:S04]  /*2d20*/  UISETP.NE.AND UP0, UPT, UR4, 0xa, UPT ;  /* 0x0000000a0400788c */ /* 0x000fc8000bf05270 */
[----:B------:R-:W-:Y:S02]  /*2d30*/  USEL UR6, URZ, 0x1, UP0 ;  /* 0x00000001ff067887 */ /* 0x000fe40008000000 */
[----:B------:R-:W-:-:S04]  /*2d40*/  USEL UR4, UR4, URZ, UP0 ;  /* 0x000000ff04047287 */ /* 0x000fc80008000000 */
[----:B------:R-:W-:Y:S01]  /*2d50*/  ULEA UR5, UR4, UR8, 0x3 ;  /* 0x0000000804057291 */ /* 0x000fe2000f8e18ff */
[----:B------:R-:W-:-:S04]  /*2d60*/  LOP3.LUT R2, R12, UR6, RZ, 0x3c, !PT ;  /* 0x000000060c027c12 */ /* 0x000fc8000f8e3cff */
[----:B-1----:R-:W-:-:S04]  /*2d70*/  SHF.L.U32 R3, R2, 0x1f, RZ ;  /* 0x0000001f02037819 */ /* 0x002fc800000006ff */
[----:B------:R-:W1:Y:S02]  /*2d80*/  SYNCS.PHASECHK.TRANS64.TRYWAIT P0, [UR5], R3 ;  /* 0x00000003ff0075a7 */ /* 0x000e640008001105 */
[----:B-1----:R-:W-:Y:S05]  /*2d90*/  @!P0 BRA `(.L_x_45) ;  /* 0x0000009000fc8947 */ /* 0x002fea0003800000 */
.L_x_161:
        /* <DEDUP_REMOVED lines=9> */
.L_x_163:
        /* <DEDUP_REMOVED lines=9> */
.L_x_165:
        /* <DEDUP_REMOVED lines=9> */
.L_x_167:
        /* <DEDUP_REMOVED lines=9> */
.L_x_169:
        /* <DEDUP_REMOVED lines=9> */
.L_x_171:
        /* <DEDUP_REMOVED lines=9> */
.L_x_173:
        /* <DEDUP_REMOVED lines=9> */
.L_x_175:
[----:B------:R-:W-:-:S04]  /*3190*/  UIADD3 UR4, UPT, UPT, UR4, 0x1, URZ ;  /* 0x0000000104047890 */ /* 0x000fc8000fffe0ff */
[----:B------:R-:W-:-:S04]  /*31a0*/  UISETP.NE.AND UP0, UPT, UR4, 0xa, UPT ;  /* 0x0000000a0400788c */ /* 0x000fc8000bf05270 */
[----:B------:R-:W-:Y:S02]  /*31b0*/  USEL UR5, URZ, 0x1, UP0 ;  /* 0x00000001ff057887 */ /* 0x000fe40008000000 */
[----:B------:R-:W-:-:S04]  /*31c0*/  USEL UR4, UR4, URZ, UP0 ;  /* 0x000000ff04047287 */ /* 0x000fc80008000000 */
[----:B------:R-:W-:Y:S01]  /*31d0*/  ULEA UR4, UR4, UR8, 0x3 ;  /* 0x0000000804047291 */ /* 0x000fe2000f8e18ff */
[----:B-1----:R-:W-:-:S04]  /*31e0*/  LOP3.LUT R3, R2, UR5, RZ, 0x3c, !PT ;  /* 0x0000000502037c12 */ /* 0x002fc8000f8e3cff */
[----:B------:R-:W-:Y:S01]  /*31f0*/  SHF.L.U32 R3, R3, 0x1f, RZ ;  /* 0x0000001f03037819 */ /* 0x000fe200000006ff */
[----:B------:R-:W-:-:S07]  /*3200*/  IMAD.U32 R0, RZ, RZ, UR4 ;  /* 0x00000004ff007e24 */ /* 0x000fce000f8e00ff */
.L_x_53:
[----:B-1----:R1:W2:Y:S02]  /*3210*/  SYNCS.PHASECHK.TRANS64.TRYWAIT P0, [R0+URZ], R3 ;  /* 0x00000003000075a7 */ /* 0x0022a400080011ff */
[----:B--2---:R-:W-:Y:S05]  /*3220*/  @!P0 NANOSLEEP.SYNCS 0x989680 ;  /* 0x009896800000895d */ /* 0x004fea0003900000 */
[----:B------:R-:W2:Y:S02]  /*3230*/  @!P0 SYNCS.PHASECHK.TRANS64 P0, [R0+URZ], R3 ;  /* 0x00000003000085a7 */ /* 0x000ea400080010ff */
[----:B--2---:R-:W-:Y:S05]  /*3240*/  @P0 EXIT ;  /* 0x000000000000094d */ /* 0x004fea0003800000 */
[----:B------:R-:W-:Y:S05]  /*3250*/  BRA `(.L_x_53) ;  /* 0xfffffffc00ec7947 */ /* 0x000fea000383ffff */
.L_x_23:
[----:B------:R-:W-:-:S04]  /*3260*/  UISETP.NE.AND UP0, UPT, UR47, URZ, UPT ;  /* 0x000000ff2f00728c */ /* 0x000fc8000bf05270 */
[----:B------:R-:W-:-:S09]  /*3270*/  UISETP.NE.OR UP0, UPT, UR25, 0x1, UP0 ;  /* 0x000000011900788c */ /* 0x000fd20008705670 */
[----:B------:R-:W-:Y:S05]  /*3280*/  BRA.U UP0, `(.L_x_54) ;  /* 0x0000000500487547 */ /* 0x000fea000b800000 */
[----:B------:R-:W-:Y:S01]  /*3290*/  ISETP.GE.U32.AND P2, PT, R0, 0x10, PT ;  /* 0x000000100000780c */ /* 0x000fe20003f46070 */
[----:B------:R-:W-:Y:S01]  /*32a0*/  IMAD.MOV.U32 R12, RZ, RZ, 0x1 ;  /* 0x00000001ff0c7424 */ /* 0x000fe200078e00ff */
[----:B------:R-:W-:Y:S02]  /*32b0*/  CS2R R10, SRZ ;  /* 0x00000000000a7805 */ /* 0x000fe4000001ff00 */
[----:B------:R-:W-:Y:S01]  /*32c0*/  CS2R R8, SRZ ;  /* 0x0000000000087805 */ /* 0x000fe2000001ff00 */
[----:B------:R-:W-:Y:S01]  /*32d0*/  UMOV UR6, 0x400 ;  /* 0x0000040000067882 */ /* 0x000fe20000000000 */
[----:B------:R-:W-:Y:S01]  /*32e0*/  UMOV UR5, URZ ;  /* 0x000000ff00057c82 */ /* 0x000fe20008000000 */
[----:B------:R-:W-:-:S12]  /*32f0*/  ULEA UR6, UR47, UR6, 0x18 ;  /* 0x000000062f067291 */ /* 0x000fd8000f8ec0ff */
.L_x_58:
[----:B------:R-:W-:Y:S02]  /*3300*/  LEA R2, R8, UR6, 0x3 ;  /* 0x0000000608027c11 */ /* 0x000fe4000f8e18ff */
[----:B------:R-:W-:-:S03]  /*3310*/  SHF.L.U32 R5, R9, 0x1f, RZ ;  /* 0x0000001f09057819 */ /* 0x000fc600000006ff */
[----:B------:R-:W-:Y:S01]  /*3320*/  VIADD R4, R2, 0x140 ;  /* 0x0000014002047836 */ /* 0x000fe20000000000 */
[----:B------:R-:W1:Y:S02]  /*3330*/  SYNCS.PHASECHK.TRANS64.TRYWAIT P0, [R2+URZ+0x130], R5 ;  /* 0x00013005020075a7 */ /* 0x000e6400080011ff */
[----:B-1----:R-:W-:Y:S05]  /*3340*/  @!P0 BRA `(.L_x_55) ;  /* 0x0000009000508947 */ /* 0x002fea0003800000 */
.L_x_176:
[----:B------:R-:W-:Y:S01]  /*3350*/  ULEA UR4, UR5, UR6, 0x3 ;  /* 0x0000000605047291 */ /* 0x000fe2000f8e18ff */
[----:B------:R-:W-:Y:S02]  /*3360*/  PRMT R4, RZ, 0x654, R4 ;  /* 0x00000654ff047816 */ /* 0x000fe40000000004 */
[----:B-1----:R-:W-:Y:S01]  /*3370*/  SHF.L.U32 R5, R12, 0x1f, RZ ;  /* 0x0000001f0c057819 */ /* 0x002fe200000006ff */
[----:B------:R-:W-:Y:S01]  /*3380*/  UIADD3 UR7, UPT, UPT, UR4, 0xf0, URZ ;  /* 0x000000f004077890 */ /* 0x000fe2000fffe0ff */
[----:B------:R1:W-:Y:S05]  /*3390*/  SYNCS.ARRIVE.TRANS64.RED.A1T0 RZ, [R4+URZ], RZ ;  /* 0x000000ff04ff79a7 */ /* 0x0003ea00081004ff */
[----:B------:R-:W-:Y:S01]  /*33a0*/  IMAD.U32 R7, RZ, RZ, UR7 ;  /* 0x00000007ff077e24 */ /* 0x000fe2000f8e00ff */
[----:B------:R-:W2:Y:S04]  /*33b0*/  SYNCS.PHASECHK.TRANS64.TRYWAIT P0, [UR4+0x100], R5 ;  /* 0x00010005ff0075a7 */ /* 0x000ea80008001104 */
[----:B------:R-:W-:Y:S01]  /*33c0*/  PRMT R6, R0, 0x654, R7 ;  /* 0x0000065400067816 */ /* 0x000fe20000000007 */
[----:B-1----:R-:W-:Y:S01]  /*33d0*/  @!P2 IMAD.MOV.U32 R4, RZ, RZ, 0x10 ;  /* 0x00000010ff04a424 */ /* 0x002fe200078e00ff */
[----:B--2---:R-:W-:Y:S06]  /*33e0*/  @!P0 BRA `(.L_x_56) ;  /* 0x00000090003c8947 */ /* 0x004fec0003800000 */
.L_x_178:
[----:B------:R-:W-:Y:S01]  /*33f0*/  ULEA UR8, UR5, UR6, 0x4 ;  /* 0x0000000605087291 */ /* 0x000fe2000f8e20ff */
[----:B------:R-:W-:Y:S01]  /*3400*/  SEL R3, R6, R3, !P2 ;  /* 0x0000000306037207 */ /* 0x000fe20005000000 */
[----:B------:R-:W-:Y:S01]  /*3410*/  UIADD3 UR9, UPT, UPT, UR4, 0xf0, URZ ;  /* 0x000000f004097890 */ /* 0x000fe2000fffe0ff */
[----:B-1----:R-:W-:Y:S01]  /*3420*/  LEA R2, R11, UR6, 0x3 ;  /* 0x000000060b027c11 */ /* 0x002fe2000f8e18ff */
[----:B------:R-:W-:Y:S01]  /*3430*/  UIADD3 UR8, UPT, UPT, UR8, 0x160, URZ ;  /* 0x0000016008087890 */ /* 0x000fe2000fffe0ff */
[----:B------:R-:W-:Y:S01]  /*3440*/  SHF.L.U32 R5, R10, 0x1f, RZ ;  /* 0x0000001f0a057819 */ /* 0x000fe200000006ff */
[----:B------:R1:W-:Y:S01]  /*3450*/  @!P2 SYNCS.ARRIVE.TRANS64.RED RZ, [R3+URZ], R4 ;  /* 0x0000000403ffa9a7 */ /* 0x0003e200080004ff */
[----:B------:R-:W-:Y:S01]  /*3460*/  UIADD3 UR4, UPT, UPT, UR5, 0x1, URZ ;  /* 0x0000000105047890 */ /* 0x000fe2000fffe0ff */
[----:B------:R-:W-:-:S03]  /*3470*/  VIADD R8, R8, 0x1 ;  /* 0x0000000108087836 */ /* 0x000fc60000000000 */
[----:B------:R-:W-:Y:S02]  /*3480*/  UISETP.NE.AND UP0, UPT, UR4, 0x2, UPT ;  /* 0x000000020400788c */ /* 0x000fe4000bf05270 */
[----:B------:R-:W-:Y:S06]  /*3490*/  UGETNEXTWORKID.BROADCAST [UR8], [UR9] ;  /* 0x00000000080073ca */ /* 0x000fec0008000100 */
[----:B------:R-:W-:Y:S01]  /*34a0*/  USEL UR7, URZ, 0x1, UP0 ;  /* 0x00000001ff077887 */ /* 0x000fe20008000000 */
[----:B------:R-:W-:Y:S01]  /*34b0*/  ISETP.NE.AND P0, PT, R8, 0x2, PT ;  /* 0x000000020800780c */ /* 0x000fe20003f05270 */
[----:B------:R-:W-:Y:S01]  /*34c0*/  USEL UR5, UR4, URZ, UP0 ;  /* 0x000000ff04057287 */ /* 0x000fe20008000000 */
[----:B------:R-:W2:Y:S03]  /*34d0*/  SYNCS.PHASECHK.TRANS64.TRYWAIT P1, [R2+URZ+0xf0], R5 ;  /* 0x0000f005020075a7 */ /* 0x000ea600080211ff */
[----:B------:R-:W-:Y:S01]  /*34e0*/  LOP3.LUT R12, R12, UR7, RZ, 0x3c, !PT ;  /* 0x000000070c0c7c12 */ /* 0x000fe2000f8e3cff */
[----:B-12---:R-:W-:Y:S07]  /*34f0*/  @!P1 BRA `(.L_x_57) ;  /* 0x0000009000109947 */ /* 0x006fee0003800000 */
.L_x_179:
[C---:B------:R-:W-:Y:S01]  /*3500*/  LEA R4, R11.reuse, UR6, 0x4 ;  /* 0x000000060b047c11 */ /* 0x040fe2000f8e20ff */
[----:B-1----:R-:W-:Y:S01]  /*3510*/  VIADD R2, R2, 0x100 ;  /* 0x0000010002027836 */ /* 0x002fe20000000000 */
[----:B------:R-:W-:Y:S01]  /*3520*/  SEL R8, R8, RZ, P0 ;  /* 0x000000ff08087207 */ /* 0x000fe20000000000 */
[----:B------:R-:W-:-:S03]  /*3530*/  VIADD R11, R11, 0x1 ;  /* 0x000000010b0b7836 */ /* 0x000fc60000000000 */
[----:B------:R-:W1:Y:S01]  /*3540*/  LDS.128 R4, [R4+0x160] ;  /* 0x0001600004047984 */ /* 0x000e620000000c00 */
[----:B------:R-:W-:Y:S02]  /*3550*/  PRMT R2, RZ, 0x654, R2 ;  /* 0x00000654ff027816 */ /* 0x000fe40000000002 */
[C---:B------:R-:W-:Y:S01]  /*3560*/  ISETP.NE.AND P1, PT, R11.reuse, 0x2, PT ;  /* 0x000000020b00780c */ /* 0x040fe20003f25270 */
[----:B------:R-:W-:Y:S01]  /*3570*/  @!PT LDS RZ, [RZ] ;  /* 0x00000000fffff984 */ /* 0x000fe20000000800 */
[----:B------:R-:W-:Y:S01]  /*3580*/  @!PT LDS RZ, [RZ] ;  /* 0x00000000fffff984 */ /* 0x000fe20000000800 */
[----:B------:R-:W-:Y:S01]  /*3590*/  @!PT LDS RZ, [RZ] ;  /* 0x00000000fffff984 */ /* 0x000fe20000000800 */
[----:B------:R-:W-:Y:S01]  /*35a0*/  @!PT LDS RZ, [RZ] ;  /* 0x00000000fffff984 */ /* 0x000fe20000000800 */
[----:B------:R2:W-:Y:S06]  /*35b0*/  MEMBAR.ALL.CTA ;  /* 0x0000000000007992 */ /* 0x0005ec0000008000 */
[----:B--2---:R-:W2:Y:S01]  /*35c0*/  FENCE.VIEW.ASYNC.S ;  /* 0x00000000000073c6 */ /* 0x004ea20000000000 */
[----:B------:R-:W-:Y:S01]  /*35d0*/  SEL R11, R11, RZ, P1 ;  /* 0x000000ff0b0b7207 */ /* 0x000fe20000800000 */
[----:B--2---:R2:W-:Y:S01]  /*35e0*/  SYNCS.ARRIVE.TRANS64.RED.A1T0 RZ, [R2+URZ], RZ ;  /* 0x000000ff02ff79a7 */ /* 0x0045e200081004ff */
[----:B-1----:R-:W-:-:S02]  /*35f0*/  LOP3.LUT P3, RZ, R6, 0x1, RZ, 0xc0, !PT ;  /* 0x0000000106ff7812 */ /* 0x002fc4000786c0ff */
[----:B------:R-:W-:-:S04]  /*3600*/  SEL R5, RZ, 0x1, P1 ;  /* 0x00000001ff057807 */ /* 0x000fc80000800000 */
[----:B------:R-:W-:Y:S02]  /*3610*/  LOP3.LUT R10, R10, R5, RZ, 0x3c, !PT ;  /* 0x000000050a0a7212 */ /* 0x000fe400078e3cff */
[----:B--2---:R-:W-:-:S04]  /*3620*/  SEL R2, RZ, 0x1, P0 ;  /* 0x00000001ff027807 */ /* 0x004fc80000000000 */
[----:B------:R-:W-:Y:S01]  /*3630*/  LOP3.LUT R9, R9, R2, RZ, 0x3c, !PT ;  /* 0x0000000209097212 */ /* 0x000fe200078e3cff */
[----:B------:R-:W-:Y:S06]  /*3640*/  @P3 BRA `(.L_x_58) ;  /* 0xfffffffc002c3947 */ /* 0x000fec000383ffff */
[----:B------:R-:W-:Y:S01]  /*3650*/  ULEA UR4, UR5, UR6, 0x3 ;  /* 0x0000000605047291 */ /* 0x000fe2000f8e18ff */
[----:B------:R-:W-:-:S08]  /*3660*/  SHF.L.U32 R3, R12, 0x1f, RZ ;  /* 0x0000001f0c037819 */ /* 0x000fd000000006ff */
[----:B------:R-:W1:Y:S02]  /*3670*/  SYNCS.PHASECHK.TRANS64 P0, [UR4+0x100], R3 ;  /* 0x00010003ff0075a7 */ /* 0x000e640008001004 */
[----:B-1----:R-:W-:Y:S05]  /*3680*/  @P0 BRA `(.L_x_59) ;  /* 0x0000000000080947 */ /* 0x002fea0003800000 */
[----:B------:R-:W1:Y:S02]  /*3690*/  SYNCS.PHASECHK.TRANS64.TRYWAIT P0, [UR4+0x100], R3 ;  /* 0x00010003ff0075a7 */ /* 0x000e640008001104 */
[----:B-1----:R-:W-:Y:S05]  /*36a0*/  @!P0 BRA `(.L_x_60) ;  /* 0x0000008c00b88947 */ /* 0x002fea0003800000 */
.L_x_59:
[----:B------:R-:W-:-:S04]  /*36b0*/  UIADD3 UR7, UPT, UPT, UR5, 0x1, URZ ;  /* 0x0000000105077890 */ /* 0x000fc8000fffe0ff */
[----:B------:R-:W-:-:S04]  /*36c0*/  UISETP.NE.AND UP0, UPT, UR7, 0x2, UPT ;  /* 0x000000020700788c */ /* 0x000fc8000bf05270 */
[----:B------:R-:W-:Y:S02]  /*36d0*/  USEL UR8, URZ, 0x1, UP0 ;  /* 0x00000001ff087887 */ /* 0x000fe40008000000 */
[----:B------:R-:W-:-:S04]  /*36e0*/  USEL UR7, UR7, URZ, UP0 ;  /* 0x000000ff07077287 */ /* 0x000fc80008000000 */
[----:B------:R-:W-:Y:S01]  /*36f0*/  ULEA UR7, UR7, UR6, 0x3 ;  /* 0x0000000607077291 */ /* 0x000fe2000f8e18ff */
[----:B-1----:R-:W-:-:S04]  /*3700*/  LOP3.LUT R3, R12, UR8, RZ, 0x3c, !PT ;  /* 0x000000080c037c12 */ /* 0x002fc8000f8e3cff */
[----:B------:R-:W-:-:S04]  /*3710*/  SHF.L.U32 R0, R3, 0x1f, RZ ;  /* 0x0000001f03007819 */ /* 0x000fc800000006ff */
[----:B------:R-:W1:Y:S02]  /*3720*/  SYNCS.PHASECHK.TRANS64 P0, [UR7+0x100], R0 ;  /* 0x00010000ff0075a7 */ /* 0x000e640008001007 */
[----:B-1----:R-:W-:Y:S05]  /*3730*/  @P0 EXIT ;  /* 0x000000000000094d */ /* 0x002fea0003800000 */
[----:B------:R-:W-:Y:S02]  /*3740*/  SHF.L.U32 R3, R3, 0x1f, RZ ;  /* 0x0000001f03037819 */ /* 0x000fe400000006ff */
[----:B------:R-:W-:-:S07]  /*3750*/  MOV R0, UR7 ;  /* 0x0000000700007c02 */ /* 0x000fce0008000f00 */
.L_x_61:
[----:B-1----:R1:W2:Y:S02]  /*3760*/  SYNCS.PHASECHK.TRANS64.TRYWAIT P0, [R0+URZ+0x100], R3 ;  /* 0x00010003000075a7 */ /* 0x0022a400080011ff */
[----:B--2---:R-:W-:Y:S05]  /*3770*/  @!P0 NANOSLEEP.SYNCS 0x989680 ;  /* 0x009896800000895d */ /* 0x004fea0003900000 */
[----:B------:R-:W2:Y:S02]  /*3780*/  @!P0 SYNCS.PHASECHK.TRANS64 P0, [R0+URZ+0x100], R3 ;  /* 0x00010003000085a7 */ /* 0x000ea400080010ff */
[----:B--2---:R-:W-:Y:S05]  /*3790*/  @P0 EXIT ;  /* 0x000000000000094d */ /* 0x004fea0003800000 */
[----:B------:R-:W-:Y:S05]  /*37a0*/  BRA `(.L_x_61) ;  /* 0xfffffffc00ec7947 */ /* 0x000fea000383ffff */
.L_x_54:
[----:B------:R-:W-:Y:S05]  /*37b0*/  BRA.U UP4, `(.L_x_62) ;  /* 0x0000001104587547 */ /* 0x000fea000b800000 */
[----:B------:R-:W-:Y:S01]  /*37c0*/  UMOV UR4, 0x40 ;  /* 0x0000004000047882 */ /* 0x000fe20000000000 */
[----:B------:R-:W-:Y:S01]  /*37d0*/  NOP ;  /* 0x0000000000007918 */ /* 0x000fe20000000000 */
[----:B------:R-:W-:Y:S01]  /*37e0*/  ULEA UR5, UR47, UR4, 0x18 ;  /* 0x000000042f057291 */ /* 0x000fe2000f8ec0ff */
[----:B------:R-:W-:Y:S02]  /*37f0*/  UMOV UR6, 0x400 ;  /* 0x0000040000067882 */ /* 0x000fe40000000000 */
[----:B------:R-:W-:-:S06]  /*3800*/  ULEA UR6, UR47, UR6, 0x18 ;  /* 0x000000062f067291 */ /* 0x000fcc000f8ec0ff */
[----:B------:R-:W1:Y:S02]  /*3810*/  LDS.U8 R0, [UR5+0x1c] ;  /* 0x00001c05ff007984 */ /* 0x000e640008000000 */
[----:B-1----:R-:W-:-:S13]  /*3820*/  ISETP.NE.AND P0, PT, R0, RZ, PT ;  /* 0x000000ff0000720c */ /* 0x002fda0003f05270 */
[----:B------:R-:W-:Y:S05]  /*3830*/  @P0 BRA `(.L_x_63) ;  /* 0x0000000400080947 */ /* 0x000fea0003800000 */
[----:B------:R-:W-:Y:S02]  /*3840*/  UISETP.NE.U32.AND UP1, UPT, UR34, 0x1, UPT ;  /* 0x000000012200788c */ /* 0x000fe4000bf25070 */
[----:B------:R-:W-:-:S07]  /*3850*/  UIADD3 UR7, UPT, UPT, UR5, 0x8, URZ ;  /* 0x0000000805077890 */ /* 0x000fce000fffe0ff */
[----:B------:R-:W-:Y:S05]  /*3860*/  BRA.U !UP1, `(.L_x_64) ;  /* 0x00000001099c7547 */ /* 0x000fea000b800000 */
[----:B------:R-:W-:Y:S01]  /*3870*/  ELECT P0, URZ, PT ;  /* 0x0000000000ff782f */ /* 0x000fe20003800000 */
[----:B------:R-:W-:-:S12]  /*3880*/  BSSY B0, `(.L_x_64) ;  /* 0x0000025000007945 */ /* 0x000fd80003800000 */
[----:B------:R-:W-:Y:S05]  /*3890*/  @!P0 BRA `(.L_x_65) ;  /* 0x00000000008c8947 */ /* 0x000fea0003800000 */
[----:B------:R-:W-:-:S05]  /*38a0*/  UMOV UR4, 0x10 ;  /* 0x0000001000047882 */ /* 0x000fca0000000000 */
[----:B------:R-:W-:Y:S04]  /*38b0*/  DEPBAR.LE SB1, 0x36 ;  /* 0x00009d800000791a */ /* 0x000fe80000000000 */
[----:B------:R-:W1:Y:S02]  /*38c0*/  UTCATOMSWS.2CTA.FIND_AND_SET.ALIGN UP0, UR4, UR4 ;  /* 0x00000004000475e3 */ /* 0x000e640008200800 */
[----:B-1----:R-:W-:Y:S01]  /*38d0*/  MOV R11, UR4 ;  /* 0x00000004000b7c02 */ /* 0x002fe20008000f00 */
[----:B------:R-:W-:Y:S06]  /*38e0*/  BRA.U UP0, `(.L_x_66) ;  /* 0x0000000100187547 */ /* 0x000fec000b800000 */
.L_x_67:
[----:B------:R-:W-:Y:S05]  /*38f0*/  NANOSLEEP 0x64 ;  /* 0x000000640000795d */ /* 0x000fea0003800000 */
[----:B------:R-:W-:-:S05]  /*3900*/  UMOV UR4, 0x10 ;  /* 0x0000001000047882 */ /* 0x000fca0000000000 */
[----:B------:R-:W-:Y:S04]  /*3910*/  DEPBAR.LE SB1, 0x36 ;  /* 0x00009d800000791a */ /* 0x000fe80000000000 */
[----:B------:R-:W1:Y:S02]  /*3920*/  UTCATOMSWS.2CTA.FIND_AND_SET.ALIGN UP0, UR4, UR4 ;  /* 0x00000004000475e3 */ /* 0x000e640008200800 */
[----:B-1----:R-:W-:Y:S01]  /*3930*/  MOV R11, UR4 ;  /* 0x00000004000b7c02 */ /* 0x002fe20008000f00 */
[----:B------:R-:W-:Y:S05]  /*3940*/  BRA.U !UP0, `(.L_x_67) ;  /* 0xfffffffd08e87547 */ /* 0x000fea000b83ffff */
.L_x_66:
[----:B------:R-:W1:Y:S01]  /*3950*/  LDS R7, [UR5+0x10] ;  /* 0x00001005ff077984 */ /* 0x000e620008000800 */
[----:B------:R-:W-:Y:S01]  /*3960*/  IMAD.U32 R5, RZ, RZ, UR6 ;  /* 0x00000006ff057e24 */ /* 0x000fe2000f8e00ff */
[----:B------:R-:W-:-:S03]  /*3970*/  MOV R4, UR33 ;  /* 0x0000002100047c02 */ /* 0x000fc60008000f00 */
[----:B------:R-:W-:Y:S01]  /*3980*/  VIADD R5, R5, 0x180 ;  /* 0x0000018005057836 */ /* 0x000fe20000000000 */
[----:B-1----:R-:W-:-:S04]  /*3990*/  SHF.L.U32 R7, R7, 0x1f, RZ ;  /* 0x0000001f07077819 */ /* 0x002fc800000006ff */
[----:B------:R-:W1:Y:S02]  /*39a0*/  SYNCS.PHASECHK.TRANS64.TRYWAIT P0, [UR5+0x8], R7 ;  /* 0x00000807ff0075a7 */ /* 0x000e640008001105 */
[----:B-1----:R-:W-:Y:S05]  /*39b0*/  @P0 BRA `(.L_x_68) ;  /* 0x0000000000080947 */ /* 0x002fea0003800000 */
[----:B------:R-:W1:Y:S02]  /*39c0*/  SYNCS.PHASECHK.TRANS64.TRYWAIT P0, [UR5+0x8], R7 ;  /* 0x00000807ff0075a7 */ /* 0x000e640008001105 */
[----:B-1----:R-:W-:Y:S05]  /*39d0*/  @!P0 BRA `(.L_x_69) ;  /* 0x0000008c00048947 */ /* 0x002fea0003800000 */
.L_x_68:
[----:B-1----:R-:W-:Y:S01]  /*39e0*/  HFMA2 R0, -RZ, RZ, 0, 5.9604644775390625e-08 ;  /* 0x00000001ff007431 */ /* 0x002fe200000001ff */
[----:B------:R-:W-:Y:S01]  /*39f0*/  UPRMT UR4, UR33, 0x654, UR7 ;  /* 0x0000065421047896 */ /* 0x000fe20008000007 */
[----:B------:R-:W-:Y:S01]  /*3a00*/  IMAD.MOV.U32 R8, RZ, RZ, 0xffff ;  /* 0x0000ffffff087424 */ /* 0x000fe200078e00ff */
[----:B------:R-:W-:Y:S01]  /*3a10*/  PRMT R4, R4, 0x654, R5 ;  /* 0x0000065404047816 */ /* 0x000fe20000000005 */
[----:B------:R-:W-:Y:S02]  /*3a20*/  IMAD.MOV.U32 R6, RZ, RZ, 0x4 ;  /* 0x00000004ff067424 */ /* 0x000fe400078e00ff */
[----:B------:R-:W-:Y:S01]  /*3a30*/  IMAD.SHL.U32 R9, R11, 0x20, RZ ;  /* 0x000000200b097824 */ /* 0x000fe200078e00ff */
[----:B------:R-:W-:Y:S02]  /*3a40*/  MOV R5, UR4 ;  /* 0x0000000400057c02 */ /* 0x000fe40008000f00 */
[-C--:B------:R-:W-:Y:S01]  /*3a50*/  SHF.L.U32 R8, R8, R11.reuse, RZ ;  /* 0x0000000b08087219 */ /* 0x080fe200000006ff */
[----:B------:R1:W-:Y:S01]  /*3a60*/  SYNCS.ARRIVE.TRANS64.RED RZ, [UR4], R6 ;  /* 0x00000006ffff79a7 */ /* 0x0003e20008000404 */
[----:B------:R-:W-:Y:S01]  /*3a70*/  SHF.L.U32 R7, R0, R11, RZ ;  /* 0x0000000b00077219 */ /* 0x000fe200000006ff */
[----:B------:R1:W-:Y:S04]  /*3a80*/  STS [UR6+0x180], R9 ;  /* 0x00018009ff007988 */ /* 0x0003e80008000806 */
[----:B------:R1:W-:Y:S04]  /*3a90*/  STAS [R4.64], R11 ;  /* 0x0000000b04007dbd */ /* 0x0003e8000c0008ff */
[----:B------:R1:W-:Y:S04]  /*3aa0*/  ATOMS.OR RZ, [UR5+0x14], R8 ;  /* 0x00001408ffff798c */ /* 0x0003e8000b000005 */
[----:B------:R1:W-:Y:S04]  /*3ab0*/  ATOMS.OR RZ, [UR5+0x18], R7 ;  /* 0x00001807ffff798c */ /* 0x0003e8000b000005 */
[----:B------:R1:W-:Y:S02]  /*3ac0*/  ATOMS.XOR RZ, [UR5+0x10], R0 ;  /* 0x00001000ffff798c */ /* 0x0003e4000b800005 */
.L_x_65:
[----:B------:R-:W-:Y:S05]  /*3ad0*/  BSYNC B0 ;  /* 0x0000000000007941 */ /* 0x000fea0003800000 */
.L_x_64:
[----:B------:R-:W-:Y:S05]  /*3ae0*/  BRA.U UP1, `(.L_x_70) ;  /* 0x00000001016c7547 */ /* 0x000fea000b800000 */
[----:B------:R-:W-:-:S03]  /*3af0*/  UMOV UR4, 0xffffffff ;  /* 0xffffffff00047882 */ /* 0x000fc60000000000 */
[----:B------:R-:W-:Y:S05]  /*3b00*/  BRA.DIV UR4, `(.L_x_71) ;  /* 0x0000008a04d07947 */ /* 0x000fea000b800000 */
[----:B------:R-:W-:-:S13]  /*3b10*/  ELECT P6, URZ, PT ;  /* 0x0000000000ff782f */ /* 0x000fda00038c0000 */
.L_x_183:
[----:B------:R-:W-:Y:S05]  /*3b20*/  @!P6 BRA `(.L_x_70) ;  /* 0x00000000005ce947 */ /* 0x000fea0003800000 */
[----:B-1----:R-:W1:Y:S02]  /*3b30*/  LDS R5, [UR5+0x10] ;  /* 0x00001005ff057984 */ /* 0x002e640008000800 */
[----:B-1----:R-:W-:-:S04]  /*3b40*/  SHF.L.U32 R5, R5, 0x1f, RZ ;  /* 0x0000001f05057819 */ /* 0x002fc800000006ff */
[----:B------:R-:W1:Y:S02]  /*3b50*/  SYNCS.PHASECHK.TRANS64.TRYWAIT P0, [UR5+0x8], R5 ;  /* 0x00000805ff0075a7 */ /* 0x000e640008001105 */
[----:B-1----:R-:W-:Y:S05]  /*3b60*/  @P0 BRA `(.L_x_72) ;  /* 0x0000000000080947 */ /* 0x002fea0003800000 */
[----:B------:R-:W1:Y:S02]  /*3b70*/  SYNCS.PHASECHK.TRANS64.TRYWAIT P0, [UR5+0x8], R5 ;  /* 0x00000805ff0075a7 */ /* 0x000e640008001105 */
[----:B-1----:R-:W-:Y:S05]  /*3b80*/  @!P0 BRA `(.L_x_73) ;  /* 0x0000008800d08947 */ /* 0x002fea0003800000 */
.L_x_72:
[----:B------:R-:W2:Y:S01]  /*3b90*/  LDS R7, [UR6+0x180] ;  /* 0x00018006ff077984 */ /* 0x000ea20008000800 */
[----:B-1----:R-:W-:Y:S02]  /*3ba0*/  HFMA2 R0, -RZ, RZ, 0, 5.9604644775390625e-08 ;  /* 0x00000001ff007431 */ /* 0x002fe400000001ff */
[----:B------:R-:W-:Y:S01]  /*3bb0*/  IMAD.MOV.U32 R4, RZ, RZ, 0xffff ;  /* 0x0000ffffff047424 */ /* 0x000fe200078e00ff */
[----:B------:R-:W-:Y:S01]  /*3bc0*/  UPRMT UR4, UR33, 0x654, UR7 ;  /* 0x0000065421047896 */ /* 0x000fe20008000007 */
[----:B--2---:R-:W-:-:S03]  /*3bd0*/  IMAD.SHL.U32 R5, R7, 0x20, RZ ;  /* 0x0000002007057824 */ /* 0x004fc600078e00ff */
[-C--:B------:R-:W-:Y:S02]  /*3be0*/  SHF.L.U32 R4, R4, R7.reuse, RZ ;  /* 0x0000000704047219 */ /* 0x080fe400000006ff */
[----:B------:R-:W-:Y:S01]  /*3bf0*/  SHF.L.U32 R7, R0, R7, RZ ;  /* 0x0000000700077219 */ /* 0x000fe200000006ff */
[----:B------:R2:W-:Y:S04]  /*3c00*/  STS [UR6+0x180], R5 ;  /* 0x00018005ff007988 */ /* 0x0005e80008000806 */
[----:B------:R2:W-:Y:S04]  /*3c10*/  ATOMS.OR RZ, [UR5+0x14], R4 ;  /* 0x00001404ffff798c */ /* 0x0005e8000b000005 */
[----:B------:R2:W-:Y:S01]  /*3c20*/  ATOMS.OR RZ, [UR5+0x18], R7 ;  /* 0x00001807ffff798c */ /* 0x0005e2000b000005 */
[----:B------:R-:W-:Y:S03]  /*3c30*/  SYNCS.ARRIVE.TRANS64.RED.A1T0 RZ, [UR4], RZ ;  /* 0x000000ffffff79a7 */ /* 0x000fe60008100404 */
[----:B------:R2:W-:Y:S01]  /*3c40*/  ATOMS.XOR RZ, [UR5+0x10], R0 ;  /* 0x00001000ffff798c */ /* 0x0005e2000b800005 */
[----:B------:R-:W-:Y:S05]  /*3c50*/  BRA `(.L_x_70) ;  /* 0x0000000000107947 */ /* 0x000fea0003800000 */
.L_x_63:
[----:B------:R-:W-:Y:S02]  /*3c60*/  MOV R0, 0xffffffff ;  /* 0xffffffff00007802 */ /* 0x000fe40000000f00 */
[----:B------:R-:W-:-:S03]  /*3c70*/  MOV R4, 0x3ca0 ;  /* 0x00003ca000047802 */ /* 0x000fc60000000f00 */
[----:B------:R1:W-:Y:S04]  /*3c80*/  STS [UR6+0x180], R0 ;  /* 0x00018000ff007988 */ /* 0x0003e80008000806 */
[----:B-1---5:R-:W-:Y:S05]  /*3c90*/  CALL.REL.NOINC `($__internal_1_$__cuda_sm10x_tcgen05_guardrail_trap_phase_invalid_during_alloc) ;  /* 0x0000009000747944 */ /* 0x022fea0003c00000 */
.L_x_70:
[----:B------:R-:W-:Y:S05]  /*3ca0*/  WARPSYNC.ALL ;  /* 0x0000000000007948 */ /* 0x000fea0003800000 */
[----:B------:R-:W3:Y:S01]  /*3cb0*/  S2UR UR4, SR_CgaCtaId ;  /* 0x00000000000479c3 */ /* 0x000ee20000008800 */
[----:B------:R-:W-:Y:S01]  /*3cc0*/  UMOV UR17, 0x400 ;  /* 0x0000040000117882 */ /* 0x000fe20000000000 */
[----:B------:R-:W-:-:S06]  /*3cd0*/  NOP ;  /* 0x0000000000007918 */ /* 0x000fcc0000000000 */
[----:B------:R-:W-:Y:S06]  /*3ce0*/  BAR.ARV 0x6, 0xa0 ;  /* 0x0182800000007b1d */ /* 0x000fec0000002000 */
[----:B------:R-:W4:Y:S01]  /*3cf0*/  LDCU UR6, c[0x0][0x38c] ;  /* 0x00007180ff0677ac */ /* 0x000f220008000800 */
[----:B------:R-:W-:Y:S01]  /*3d00*/  LOP3.LUT R3, R3, 0xffff, RZ, 0xc0, !PT ;  /* 0x0000ffff03037812 */ /* 0x000fe200078ec0ff */
[----:B-1----:R-:W-:Y:S01]  /*3d10*/  IMAD.MOV.U32 R9, RZ, RZ, 0x1 ;  /* 0x00000001ff097424 */ /* 0x002fe200078e00ff */
[----:B------:R-:W-:Y:S01]  /*3d20*/  LOP3.LUT R2, R2, 0xffff, RZ, 0xc0, !PT ;  /* 0x0000ffff02027812 */ /* 0x000fe200078ec0ff */
[----:B------:R-:W-:Y:S01]  /*3d30*/  IMAD.MOV.U32 R8, RZ, RZ, RZ ;  /* 0x000000ffff087224 */ /* 0x000fe200078e00ff */
[----:B------:R-:W-:Y:S01]  /*3d40*/  R2UR UR20, R3 ;  /* 0x00000000031472ca */ /* 0x000fe200000e0000 */
[----:B------:R-:W-:Y:S01]  /*3d50*/  UMOV UR24, URZ ;  /* 0x000000ff00187c82 */ /* 0x000fe20008000000 */
[----:B------:R-:W-:-:S02]  /*3d60*/  R2UR UR30, R2 ;  /* 0x00000000021e72ca */ /* 0x000fc400000e0000 */
[----:B------:R-:W-:Y:S01]  /*3d70*/  CS2R R2, SRZ ;  /* 0x0000000000027805 */ /* 0x000fe2000001ff00 */
[----:B------:R-:W-:Y:S01]  /*3d80*/  UMOV UR15, URZ ;  /* 0x000000ff000f7c82 */ /* 0x000fe20008000000 */
[----:B---3--:R-:W-:Y:S01]  /*3d90*/  ULEA UR17, UR4, UR17, 0x18 ;  /* 0x0000001104117291 */ /* 0x008fe2000f8ec0ff */
[----:B------:R-:W-:Y:S01]  /*3da0*/  UMOV UR14, URZ ;  /* 0x000000ff000e7c82 */ /* 0x000fe20008000000 */
[----:B------:R-:W-:Y:S02]  /*3db0*/  UISETP.NE.AND UP3, UPT, UR34, URZ, UPT ;  /* 0x000000ff2200728c */ /* 0x000fe4000bf65270 */
[----:B------:R-:W-:Y:S02]  /*3dc0*/  UIADD3 UR5, UPT, UPT, UR17, 0x10800, URZ ;  /* 0x0001080011057890 */ /* 0x000fe4000fffe0ff */
[----:B------:R-:W-:-:S03]  /*3dd0*/  UIADD3 UR4, UPT, UPT, UR17, 0x24800, URZ ;  /* 0x0002480011047890 */ /* 0x000fc6000fffe0ff */
[----:B--2---:R-:W1:Y:S01]  /*3de0*/  LDS R0, [UR17+0x180] ;  /* 0x00018011ff007984 */ /* 0x004e620008000800 */
[----:B----4-:R-:W-:Y:S02]  /*3df0*/  UIADD3 UR6, UPT, UPT, UR6, 0x1f, URZ ;  /* 0x0000001f06067890 */ /* 0x010fe4000fffe0ff */
[----:B------:R-:W-:Y:S02]  /*3e00*/  USHF.R.U32.HI UR5, URZ, 0x4, UR5 ;  /* 0x00000004ff057899 */ /* 0x000fe40008011605 */
[----:B------:R-:W-:Y:S02]  /*3e10*/  USHF.R.S32.HI UR25, URZ, 0x1f, UR6 ;  /* 0x0000001fff197899 */ /* 0x000fe40008011406 */
[----:B------:R-:W-:Y:S02]  /*3e20*/  USHF.R.U32.HI UR4, URZ, 0x4, UR4 ;  /* 0x00000004ff047899 */ /* 0x000fe40008011604 */
[----:B------:R-:W-:Y:S02]  /*3e30*/  ULEA.HI UR25, UR25, UR6, URZ, 0x5 ;  /* 0x0000000619197291 */ /* 0x000fe4000f8f28ff */
[----:B------:R-:W-:-:S02]  /*3e40*/  ULOP3.LUT UR5, UR5, 0x3fff, URZ, 0xc0, !UPT ;  /* 0x00003fff05057892 */ /* 0x000fc4000f8ec0ff */
[----:B------:R-:W-:Y:S02]  /*3e50*/  USHF.R.S32.HI UR25, URZ, 0x5, UR25 ;  /* 0x00000005ff197899 */ /* 0x000fe40008011419 */
[----:B------:R-:W-:Y:S02]  /*3e60*/  ULOP3.LUT UR22, UR4, 0x3fff, URZ, 0xc0, !UPT ;  /* 0x00003fff04167892 */ /* 0x000fe4000f8ec0ff */
[----:B------:R-:W-:Y:S02]  /*3e70*/  UISETP.LT.AND UP0, UPT, UR25, 0x1, UPT ;  /* 0x000000011900788c */ /* 0x000fe4000bf01270 */
[----:B------:R-:W-:Y:S02]  /*3e80*/  ULOP3.LUT UR21, UR5, 0x10000, URZ, 0xfc, !UPT ;  /* 0x0001000005157892 */ /* 0x000fe4000f8efcff */
[----:B------:R-:W-:Y:S02]  /*3e90*/  ULOP3.LUT UR22, UR22, 0x10000, URZ, 0xfc, !UPT ;  /* 0x0001000016167892 */ /* 0x000fe4000f8efcff */
[----:B------:R-:W-:Y:S01]  /*3ea0*/  USEL UR31, UR25, 0x1, !UP0 ;  /* 0x00000001191f7887 */ /* 0x000fe2000c000000 */
[----:B------:R-:W-:Y:S01]  /*3eb0*/  UMOV UR28, 0x0 ;  /* 0x00000000001c7882 */ /* 0x000fe20000000000 */
[----:B------:R-:W-:Y:S01]  /*3ec0*/  UMOV UR29, 0x10400490 ;  /* 0x10400490001d7882 */ /* 0x000fe20000000000 */
[----:B------:R-:W-:Y:S01]  /*3ed0*/  UMOV UR26, 0x0 ;  /* 0x00000000001a7882 */ /* 0x000fe20000000000 */
[----:B------:R-:W-:Y:S01]  /*3ee0*/  UMOV UR27, 0x10400490 ;  /* 0x10400490001b7882 */ /* 0x000fe20000000000 */
[----:B-1----:R-:W-:-:S15]  /*3ef0*/  R2UR UR32, R0 ;  /* 0x00000000002072ca */ /* 0x002fde00000e0000 */
.L_x_81:
[C---:B------:R-:W-:Y:S02]  /*3f00*/  LEA R0, R8.reuse, UR17, 0x3 ;  /* 0x0000001108007c11 */ /* 0x040fe4000f8e18ff */
[----:B------:R-:W-:Y:S02]  /*3f10*/  SHF.L.U32 R5, R3, 0x1f, RZ ;  /* 0x0000001f03057819 */ /* 0x000fe400000006ff */
[----:B------:R-:W-:Y:S02]  /*3f20*/  LEA R4, R8, UR17, 0x4 ;  /* 0x0000001108047c11 */ /* 0x000fe4000f8e20ff */
[----:B------:R-:W1:Y:S02]  /*3f30*/  SYNCS.PHASECHK.TRANS64.TRYWAIT P0, [R0+URZ+0xf0], R5 ;  /* 0x0000f005000075a7 */ /* 0x000e6400080011ff */
[----:B-1-3--:R-:W-:Y:S05]  /*3f40*/  @!P0 BRA `(.L_x_74) ;  /* 0x0000008400f88947 */ /* 0x00afea0003800000 */
.L_x_184:
[----:B-1----:R-:W1:Y:S01]  /*3f50*/  LDS.128 R4, [R4+0x160] ;  /* 0x0001600004047984 */ /* 0x002e620000000c00 */
[----:B------:R-:W-:Y:S02]  /*3f60*/  VIADD R0, R0, 0x100 ;  /* 0x0000010000007836 */ /* 0x000fe40000000000 */
[----:B------:R-:W-:Y:S01]  /*3f70*/  VIADD R8, R8, 0x1 ;  /* 0x0000000108087836 */ /* 0x000fe20000000000 */
[----:B------:R-:W-:Y:S01]  /*3f80*/  @!PT LDS RZ, [RZ] ;  /* 0x00000000fffff984 */ /* 0x000fe20000000800 */
[----:B------:R-:W-:Y:S01]  /*3f90*/  @!PT LDS RZ, [RZ] ;  /* 0x00000000fffff984 */ /* 0x000fe20000000800 */
[----:B------:R-:W-:Y:S01]  /*3fa0*/  @!PT LDS RZ, [RZ] ;  /* 0x00000000fffff984 */ /* 0x000fe20000000800 */
[----:B------:R-:W-:Y:S01]  /*3fb0*/  @!PT LDS RZ, [RZ] ;  /* 0x00000000fffff984 */ /* 0x000fe20000000800 */
[----:B------:R2:W-:Y:S06]  /*3fc0*/  MEMBAR.ALL.CTA ;  /* 0x0000000000007992 */ /* 0x0005ec0000008000 */
[----:B--2---:R-:W2:Y:S01]  /*3fd0*/  FENCE.VIEW.ASYNC.S ;  /* 0x00000000000073c6 */ /* 0x004ea20000000000 */
[----:B------:R-:W-:-:S04]  /*3fe0*/  PRMT R0, RZ, 0x654, R0 ;  /* 0x00000654ff007816 */ /* 0x000fc80000000000 */
[----:B--2---:R2:W-:Y:S01]  /*3ff0*/  SYNCS.ARRIVE.TRANS64.RED.A1T0 RZ, [R0+URZ], RZ ;  /* 0x000000ff00ff79a7 */ /* 0x0045e200081004ff */
[----:B-1----:R-:W-:Y:S01]  /*4000*/  LOP3.LUT P1, RZ, R6, 0x1, RZ, 0xc0, !PT ;  /* 0x0000000106ff7812 */ /* 0x002fe2000782c0ff */
[----:B--2---:R-:W-:-:S12]  /*4010*/  BRA.U UP3, `(.L_x_75) ;  /* 0x0000000103e07547 */ /* 0x004fd8000b800000 */
[----:B------:R-:W1:Y:S01]  /*4020*/  LDCU UR4, c[0x0][0x38c] ;  /* 0x00007180ff0477ac */ /* 0x000e620008000800 */
[----:B------:R-:W-:Y:S02]  /*4030*/  PLOP3.LUT P2, PT, PT, PT, PT, 0x80, 0x8 ;  /* 0x000000000008781c */ /* 0x000fe40003f4f070 */
[----:B------:R-:W-:Y:S01]  /*4040*/  SHF.L.U32 R5, R9, 0x1f, RZ ;  /* 0x0000001f09057819 */ /* 0x000fe200000006ff */
[----:B------:R-:W-:Y:S02]  /*4050*/  ULEA UR23, UR24, UR17, 0x3 ;  /* 0x0000001118177291 */ /* 0x000fe4000f8e18ff */
[----:B------:R-:W-:Y:S02]  /*4060*/  ULEA UR18, UR24, UR32, 0x8 ;  /* 0x0000002018127291 */ /* 0x000fe4000f8e40ff */
[----:B-1----:R-:W-:-:S06]  /*4070*/  UISETP.GE.AND UP0, UPT, UR4, 0x1, UPT ;  /* 0x000000010400788c */ /* 0x002fcc000bf06270 */
[----:B------:R-:W-:-:S05]  /*4080*/  PLOP3.LUT P0, PT, PT, PT, UP0, 0x80, 0x8 ;  /* 0x000000000008781c */ /* 0x000fca0003f0f008 */
[----:B------:R-:W-:-:S08]  /*4090*/  @UP0 ULEA UR4, UR15, UR17, 0x3 ;  /* 0x000000110f040291 */ /* 0x000fd0000f8e18ff */
[----:B------:R-:W-:-:S04]  /*40a0*/  @P0 SHF.L.U32 R0, R2, 0x1f, RZ ;  /* 0x0000001f02000819 */ /* 0x000fc800000006ff */
[----:B------:R1:W2:Y:S01]  /*40b0*/  @P0 SYNCS.PHASECHK.TRANS64.TRYWAIT P2, [UR4], R0 ;  /* 0x00000000ff0005a7 */ /* 0x0002a20008041104 */
[----:B------:R-:W3:Y:S02]  /*40c0*/  SYNCS.PHASECHK.TRANS64.TRYWAIT P0, [UR23+0x120], R5 ;  /* 0x00012005ff0075a7 */ /* 0x000ee40008001117 */
[----:B-123--:R-:W-:Y:S05]  /*40d0*/  @!P0 BRA `(.L_x_76) ;  /* 0x0000008400a88947 */ /* 0x00efea0003800000 */
.L_x_186:
[----:B------:R-:W-:Y:S01]  /*40e0*/  UMOV UR19, UR14 ;  /* 0x0000000e00137c82 */ /* 0x000fe20008000000 */
[----:B------:R-:W-:Y:S05]  /*40f0*/  BRA.U !UP0, `(.L_x_77) ;  /* 0x0000000108987547 */ /* 0x000fea000b800000 */
[----:B------:R-:W-:Y:S02]  /*4100*/  UIADD3 UR19, UPT, UPT, UR31, UR14, URZ ;  /* 0x0000000e1f137290 */ /* 0x000fe4000fffe0ff */
[----:B------:R-:W-:Y:S01]  /*4110*/  UPLOP3.LUT UP2, UPT, UPT, UPT, UPT, 0x40, 0x4 ;  /* 0x000000000004789c */ /* 0x000fe20003f4e870 */
[----:B------:R-:W-:Y:S01]  /*4120*/  UMOV UR16, UR25 ;  /* 0x0000001900107c82 */ /* 0x000fe20008000000 */
[----:B------:R-:W-:-:S09]  /*4130*/  UMOV UR6, UR15 ;  /* 0x0000000f00067c82 */ /* 0x000fd20008000000 */
.L_x_80:
[----:B--2---:R-:W-:Y:S01]  /*4140*/  ULEA UR5, UR6, UR17, 0x3 ;  /* 0x0000001106057291 */ /* 0x004fe2000f8e18ff */
[----:B---3--:R-:W-:Y:S11]  /*4150*/  @P2 BRA `(.L_x_78) ;  /* 0x00000000000c2947 */ /* 0x008ff60003800000 */
[----:B-1----:R-:W-:Y:S04]  /*4160*/  SHF.L.U32 R5, R2, 0x1f, RZ ;  /* 0x0000001f02057819 */ /* 0x002fe800000006ff */
[----:B------:R-:W1:Y:S02]  /*4170*/  SYNCS.PHASECHK.TRANS64.TRYWAIT P0, [UR5], R5 ;  /* 0x00000005ff0075a7 */ /* 0x000e640008001105 */
[----:B-1----:R-:W-:Y:S05]  /*4180*/  @!P0 BRA `(.L_x_79) ;  /* 0x0000008400948947 */ /* 0x002fea0003800000 */
.L_x_78:
[----:B------:R-:W-:Y:S01]  /*4190*/  UISETP.NE.AND UP0, UPT, UR16, 0x1, UPT ;  /* 0x000000011000788c */ /* 0x000fe2000bf05270 */
[----:B------:R-:W-:Y:S01]  /*41a0*/  PLOP3.LUT P2, PT, PT, PT, PT, 0x80, 0x8 ;  /* 0x000000000008781c */ /* 0x000fe20003f4f070 */
[----:B------:R-:W-:Y:S02]  /*41b0*/  UIADD3 UR4, UPT, UPT, UR6, 0x1, URZ ;  /* 0x0000000106047890 */ /* 0x000fe4000fffe0ff */
[----:B------:R-:W-:Y:S02]  /*41c0*/  ULEA UR12, UR6, UR22, 0x9 ;  /* 0x00000016060c7291 */ /* 0x000fe4000f8e48ff */
[----:B------:R-:W-:Y:S01]  /*41d0*/  UISETP.NE.AND UP1, UPT, UR4, 0xa, UPT ;  /* 0x0000000a0400788c */ /* 0x000fe2000bf25270 */
[----:B------:R-:W-:Y:S01]  /*41e0*/  PLOP3.LUT P0, PT, PT, PT, UP0, 0x80, 0x8 ;  /* 0x000000000008781c */ /* 0x000fe20003f0f008 */
[----:B------:R-:W-:Y:S02]  /*41f0*/  UIADD3 UR10, UPT, UPT, UR12, 0x2, URZ ;  /* 0x000000020c0a7890 */ /* 0x000fe4000fffe0ff */
[----:B------:R-:W-:Y:S02]  /*4200*/  USEL UR7, URZ, 0x1, UP1 ;  /* 0x00000001ff077887 */ /* 0x000fe40008800000 */
[----:B------:R-:W-:Y:S02]  /*4210*/  USEL UR15, UR4, URZ, UP1 ;  /* 0x000000ff040f7287 */ /* 0x000fe40008800000 */
[----:B------:R-:W-:Y:S02]  /*4220*/  UIADD3 UR14, UPT, UPT, UR14, 0x1, URZ ;  /* 0x000000010e0e7890 */ /* 0x000fe4000fffe0ff */
[----:B------:R-:W-:Y:S01]  /*4230*/  @UP0 ULEA UR4, UR15, UR17, 0x3 ;  /* 0x000000110f040291 */ /* 0x000fe2000f8e18ff */
[----:B------:R-:W-:Y:S01]  /*4240*/  LOP3.LUT R2, R2, UR7, RZ, 0x3c, !PT ;  /* 0x0000000702027c12 */ /* 0x000fe2000f8e3cff */
[----:B------:R-:W-:Y:S01]  /*4250*/  UIADD3 UR7, UPT, UPT, UR5, 0x50, URZ ;  /* 0x0000005005077890 */ /* 0x000fe2000fffe0ff */
[----:B------:R-:W-:Y:S02]  /*4260*/  UMOV UR13, 0x80004020 ;  /* 0x80004020000d7882 */ /* 0x000fe40000000000 */
[----:B-1----:R-:W-:Y:S01]  /*4270*/  @P0 SHF.L.U32 R0, R2, 0x1f, RZ ;  /* 0x0000001f02000819 */ /* 0x002fe200000006ff */
[----:B------:R-:W-:Y:S01]  /*4280*/  UMOV UR5, 0x80004020 ;  /* 0x8000402000057882 */ /* 0x000fe20000000000 */
[----:B------:R-:W-:Y:S01]  /*4290*/  UMOV UR11, 0x80004020 ;  /* 0x80004020000b7882 */ /* 0x000fe20000000000 */
[----:B------:R-:W-:Y:S01]  /*42a0*/  UMOV UR9, 0x80004020 ;  /* 0x8000402000097882 */ /* 0x000fe20000000000 */
[----:B------:R2:W3:Y:S01]  /*42b0*/  @P0 SYNCS.PHASECHK.TRANS64.TRYWAIT P2, [UR4], R0 ;  /* 0x00000000ff0005a7 */ /* 0x0004e20008041104 */
[----:B------:R-:W-:Y:S02]  /*42c0*/  ULEA UR4, UR6, UR21, 0x9 ;  /* 0x0000001506047291 */ /* 0x000fe4000f8e48ff */
[----:B------:R-:W-:Y:S02]  /*42d0*/  UISETP.NE.AND UP0, UPT, UR14, UR19, UPT ;  /* 0x000000130e00728c */ /* 0x000fe4000bf05270 */
[----:B------:R-:W-:Y:S02]  /*42e0*/  UIADD3 UR8, UPT, UPT, UR4, 0x2, URZ ;  /* 0x0000000204087890 */ /* 0x000fe4000fffe0ff */
[----:B------:R-:W-:Y:S01]  /*42f0*/  UIADD3 UR16, UPT, UPT, UR16, -0x1, URZ ;  /* 0xffffffff10107890 */ /* 0x000fe2000fffe0ff */
[----:B------:R-:W-:Y:S02]  /*4300*/  UMOV UR6, UR15 ;  /* 0x0000000f00067c82 */ /* 0x000fe40008000000 */
[----:B------:R2:W-:Y:S01]  /*4310*/  UTCHMMA.2CTA gdesc[UR4], gdesc[UR12], tmem[UR18], tmem[UR28], idesc[UR29], UP2 ;  /* 0x00ff1c0c040075ea */ /* 0x0005e20009200012 */
[----:B------:R-:W-:Y:S03]  /*4320*/  UPLOP3.LUT UP2, UPT, UPT, UPT, UPT, 0x80, 0x8 ;  /* 0x000000000008789c */ /* 0x000fe60003f4f070 */
[----:B------:R2:W-:Y:S01]  /*4330*/  UTCHMMA.2CTA gdesc[UR8], gdesc[UR10], tmem[UR18], tmem[UR26], idesc[UR27], UPT ;  /* 0x00ff1a0a080075ea */ /* 0x0005e2000ba00012 */
[----:B------:R2:W-:Y:S01]  /*4340*/  UTCBAR.2CTA.MULTICAST [UR7], URZ, UR20 ;  /* 0x000000ff070073e9 */ /* 0x0005e20008200814 */
[----:B------:R-:W-:Y:S06]  /*4350*/  BRA.U UP0, `(.L_x_80) ;  /* 0xfffffffd00787547 */ /* 0x000fec000b83ffff */
.L_x_77:
[----:B--2---:R-:W-:Y:S01]  /*4360*/  UIADD3 UR4, UPT, UPT, UR23, 0x110, URZ ;  /* 0x0000011017047890 */ /* 0x004fe2000fffe0ff */
[----:B------:R-:W-:-:S08]  /*4370*/  UMOV UR14, UR19 ;  /* 0x00000013000e7c82 */ /* 0x000fd00008000000 */
[----:B------:R2:W-:Y:S01]  /*4380*/  UTCBAR.2CTA.MULTICAST [UR4], URZ, UR30 ;  /* 0x000000ff040073e9 */ /* 0x0005e2000820081e */
[----:B------:R-:W-:Y:S02]  /*4390*/  NOP ;  /* 0x0000000000007918 */ /* 0x000fe40000000000 */
.L_x_75:
[----:B--2---:R-:W-:Y:S01]  /*43a0*/  UIADD3 UR4, UPT, UPT, UR24, 0x1, URZ ;  /* 0x0000000118047890 */ /* 0x004fe2000fffe0ff */
[----:B------:R-:W-:-:S03]  /*43b0*/  ISETP.NE.AND P0, PT, R8, 0x2, PT ;  /* 0x000000020800780c */ /* 0x000fc60003f05270 */
[----:B------:R-:W-:Y:S01]  /*43c0*/  UISETP.NE.AND UP0, UPT, UR4, 0x2, UPT ;  /* 0x000000020400788c */ /* 0x000fe2000bf05270 */
[----:B-1----:R-:W-:Y:S02]  /*43d0*/  SEL R0, RZ, 0x1, P0 ;  /* 0x00000001ff007807 */ /* 0x002fe40000000000 */
[----:B------:R-:W-:Y:S01]  /*43e0*/  SEL R8, R8, RZ, P0 ;  /* 0x000000ff08087207 */ /* 0x000fe20000000000 */
[----:B------:R-:W-:Y:S01]  /*43f0*/  USEL UR5, URZ, 0x1, UP0 ;  /* 0x00000001ff057887 */ /* 0x000fe20008000000 */
[----:B------:R-:W-:Y:S01]  /*4400*/  LOP3.LUT R3, R3, R0, RZ, 0x3c, !PT ;  /* 0x0000000003037212 */ /* 0x000fe200078e3cff */
[----:B------:R-:W-:-:S04]  /*4410*/  USEL UR24, UR4, URZ, UP0 ;  /* 0x000000ff04187287 */ /* 0x000fc80008000000 */
[----:B------:R-:W-:Y:S01]  /*4420*/  LOP3.LUT R9, R9, UR5, RZ, 0x3c, !PT ;  /* 0x0000000509097c12 */ /* 0x000fe2000f8e3cff */
[----:B------:R-:W-:Y:S07]  /*4430*/  @P1 BRA `(.L_x_81) ;  /* 0xfffffff800b01947 */ /* 0x000fee000383ffff */
[----:B------:R-:W1:Y:S01]  /*4440*/  S2UR UR8, SR_CgaCtaId ;  /* 0x00000000000879c3 */ /* 0x000e620000008800 */
[----:B------:R-:W-:Y:S01]  /*4450*/  ELECT P0, URZ, PT ;  /* 0x0000000000ff782f */ /* 0x000fe20003800000 */
[----:B------:R-:W-:Y:S01]  /*4460*/  HFMA2 R0, -RZ, RZ, 0, 5.9604644775390625e-08 ;  /* 0x00000001ff007431 */ /* 0x000fe200000001ff */
[----:B------:R-:W-:-:S05]  /*4470*/  UMOV UR4, 0x40 ;  /* 0x0000004000047882 */ /* 0x000fca0000000000 */
[----:B------:R-:W-:Y:S01]  /*4480*/  UVIRTCOUNT.DEALLOC.SMPOOL 0x80 ;  /* 0x000000800000784c */ /* 0x000fe20000000000 */
[----:B------:R-:W-:Y:S02]  /*4490*/  UISETP.NE.AND UP0, UPT, UR34, URZ, UPT ;  /* 0x000000ff2200728c */ /* 0x000fe4000bf05270 */
[----:B-1----:R-:W-:-:S09]  /*44a0*/  ULEA UR8, UR8, UR4, 0x18 ;  /* 0x0000000408087291 */ /* 0x002fd2000f8ec0ff */
[----:B------:R1:W-:Y:S01]  /*44b0*/  @P0 STS.U8 [UR8+0x1c], R0 ;  /* 0x00001c00ff000988 */ /* 0x0003e20008000008 */
[----:B------:R-:W-:Y:S05]  /*44c0*/  BRA.U UP0, `(.L_x_82) ;  /* 0x0000000100587547 */ /* 0x000fea000b800000 */
[----:B------:R-:W-:Y:S01]  /*44d0*/  UIADD3 UR5, UPT, UPT, UR17, 0x120, URZ ;  /* 0x0000012011057890 */ /* 0x000fe2000fffe0ff */
[----:B------:R-:W-:-:S03]  /*44e0*/  SHF.L.U32 R3, R9, 0x1f, RZ ;  /* 0x0000001f09037819 */ /* 0x000fc600000006ff */
[----:B------:R-:W-:-:S09]  /*44f0*/  ULEA UR4, UR24, UR5, 0x3 ;  /* 0x0000000518047291 */ /* 0x000fd2000f8e18ff */
[----:B------:R-:W2:Y:S02]  /*4500*/  SYNCS.PHASECHK.TRANS64.TRYWAIT P0, [UR4], R3 ;  /* 0x00000003ff0075a7 */ /* 0x000ea40008001104 */
[----:B--2---:R-:W-:Y:S05]  /*4510*/  @!P0 BRA `(.L_x_83) ;  /* 0x0000008000c88947 */ /* 0x004fea0003800000 */
.L_x_189:
[----:B------:R-:W-:-:S04]  /*4520*/  UIADD3 UR4, UPT, UPT, UR24, 0x1, URZ ;  /* 0x0000000118047890 */ /* 0x000fc8000fffe0ff */
[----:B------:R-:W-:-:S04]  /*4530*/  UISETP.NE.AND UP1, UPT, UR4, 0x2, UPT ;  /* 0x000000020400788c */ /* 0x000fc8000bf25270 */
[----:B------:R-:W-:Y:S02]  /*4540*/  USEL UR6, URZ, 0x1, UP1 ;  /* 0x00000001ff067887 */ /* 0x000fe40008800000 */
[----:B------:R-:W-:-:S04]  /*4550*/  USEL UR4, UR4, URZ, UP1 ;  /* 0x000000ff04047287 */ /* 0x000fc80008800000 */
[----:B------:R-:W-:Y:S01]  /*4560*/  ULEA UR4, UR4, UR5, 0x3 ;  /* 0x0000000504047291 */ /* 0x000fe2000f8e18ff */
[----:B-1----:R-:W-:-:S04]  /*4570*/  LOP3.LUT R3, R9, UR6, RZ, 0x3c, !PT ;  /* 0x0000000609037c12 */ /* 0x002fc8000f8e3cff */
[----:B------:R-:W-:Y:S01]  /*4580*/  SHF.L.U32 R3, R3, 0x1f, RZ ;  /* 0x0000001f03037819 */ /* 0x000fe200000006ff */
[----:B------:R-:W-:-:S04]  /*4590*/  IMAD.U32 R0, RZ, RZ, UR4 ;  /* 0x00000004ff007e24 */ /* 0x000fc8000f8e00ff */
[----:B------:R1:W2:Y:S03]  /*45a0*/  SYNCS.PHASECHK.TRANS64.TRYWAIT P0, [R0+URZ], R3 ;  /* 0x00000003000075a7 */ /* 0x0002a600080011ff */
[----:B--2---:R-:W-:Y:S05]  /*45b0*/  @!P0 NANOSLEEP.SYNCS 0x989680 ;  /* 0x009896800000895d */ /* 0x004fea0003900000 */
[----:B------:R-:W2:Y:S02]  /*45c0*/  @!P0 SYNCS.PHASECHK.TRANS64 P0, [R0+URZ], R3 ;  /* 0x00000003000085a7 */ /* 0x000ea400080010ff */
[----:B--2---:R-:W-:Y:S05]  /*45d0*/  @P0 BRA `(.L_x_84) ;  /* 0x0000000000200947 */ /* 0x004fea0003800000 */
.L_x_85:
[----:B--2---:R2:W4:Y:S02]  /*45e0*/  SYNCS.PHASECHK.TRANS64.TRYWAIT P0, [R0+URZ], R3 ;  /* 0x00000003000075a7 */ /* 0x00452400080011ff */
[----:B----4-:R-:W-:Y:S05]  /*45f0*/  @!P0 NANOSLEEP.SYNCS 0x989680 ;  /* 0x009896800000895d */ /* 0x010fea0003900000 */
[----:B------:R-:W4:Y:S02]  /*4600*/  @!P0 SYNCS.PHASECHK.TRANS64 P0, [R0+URZ], R3 ;  /* 0x00000003000085a7 */ /* 0x000f2400080010ff */
[----:B----4-:R-:W-:Y:S05]  /*4610*/  @!P0 BRA `(.L_x_85) ;  /* 0xfffffffc00f08947 */ /* 0x010fea000383ffff */
[----:B------:R-:W-:Y:S05]  /*4620*/  BRA `(.L_x_84) ;  /* 0x00000000000c7947 */ /* 0x000fea0003800000 */
.L_x_82:
[----:B------:R-:W-:-:S04]  /*4630*/  UIADD3 UR4, UPT, UPT, UR17, 0x150, URZ ;  /* 0x0000015011047890 */ /* 0x000fc8000fffe0ff */
[----:B------:R-:W-:-:S09]  /*4640*/  UPRMT UR4, UR33, 0x654, UR4 ;  /* 0x0000065421047896 */ /* 0x000fd20008000004 */
[----:B------:R-:W-:Y:S03]  /*4650*/  SYNCS.ARRIVE.TRANS64.RED.A1T0 RZ, [UR4], RZ ;  /* 0x000000ffffff79a7 */ /* 0x000fe60008100404 */
.L_x_84:
[----:B-12---:R-:W-:Y:S01]  /*4660*/  SHF.L.U32 R3, RZ, 0x1f, RZ ;  /* 0x0000001fff037819 */ /* 0x006fe200000006ff */
[----:B------:R-:W-:Y:S01]  /*4670*/  UIADD3 UR4, UPT, UPT, UR17, 0x150, URZ ;  /* 0x0000015011047890 */ /* 0x000fe2000fffe0ff */
[----:B------:R-:W-:Y:S02]  /*4680*/  PLOP3.LUT P0, PT, PT, PT, UP0, 0x80, 0x8 ;  /* 0x000000000008781c */ /* 0x000fe40003f0f008 */
[----:B------:R-:W1:Y:S02]  /*4690*/  SYNCS.PHASECHK.TRANS64.TRYWAIT P1, [UR17+0x150], R3 ;  /* 0x00015003ff0075a7 */ /* 0x000e640008021111 */
[----:B-1----:R-:W-:Y:S09]  /*46a0*/  @!P1 BRA `(.L_x_86) ;  /* 0x00000080007c9947 */ /* 0x002ff20003800000 */
.L_x_191:
[----:B------:R-:W-:Y:S01]  /*46b0*/  @!UP0 UPRMT UR4, UR33, 0x654, UR4 ;  /* 0x0000065421048896 */ /* 0x000fe20008000004 */
[----:B------:R-:W-:Y:S01]  /*46c0*/  UMOV UR5, 0xffff ;  /* 0x0000ffff00057882 */ /* 0x000fe20000000000 */
[----:B------:R-:W-:-:S07]  /*46d0*/  UMOV UR6, 0x1 ;  /* 0x0000000100067882 */ /* 0x000fce0000000000 */
[----:B------:R-:W-:Y:S01]  /*46e0*/  @!P0 SYNCS.ARRIVE.TRANS64.RED.A1T0 RZ, [UR4], RZ ;  /* 0x000000ffffff89a7 */ /* 0x000fe20008100404 */
[----:B------:R-:W-:Y:S01]  /*46f0*/  NOP ;  /* 0x0000000000007918 */ /* 0x000fe20000000000 */
[----:B-1----:R-:W1:Y:S01]  /*4700*/  LDS R0, [UR8+0x14] ;  /* 0x00001408ff007984 */ /* 0x002e620008000800 */
[----:B------:R-:W-:-:S04]  /*4710*/  ULOP3.LUT UR4, UR32, 0xffff, URZ, 0xc0, !UPT ;  /* 0x0000ffff20047892 */ /* 0x000fc8000f8ec0ff */
[----:B------:R-:W-:-:S04]  /*4720*/  USHF.R.U32.HI UR4, URZ, 0x5, UR4 ;  /* 0x00000005ff047899 */ /* 0x000fc80008011604 */
[----:B------:R-:W-:Y:S02]  /*4730*/  USHF.L.U32 UR5, UR5, UR4, URZ ;  /* 0x0000000405057299 */ /* 0x000fe400080006ff */
[----:B------:R-:W-:-:S04]  /*4740*/  USHF.L.U32 UR4, UR6, UR4, URZ ;  /* 0x0000000406047299 */ /* 0x000fc800080006ff */
[----:B-1----:R-:W-:-:S04]  /*4750*/  LOP3.LUT R0, R0, UR5, RZ, 0xc0, !PT ;  /* 0x0000000500007c12 */ /* 0x002fc8000f8ec0ff */
[----:B------:R-:W-:-:S13]  /*4760*/  ISETP.NE.AND P0, PT, R0, UR5, PT ;  /* 0x0000000500007c0c */ /* 0x000fda000bf05270 */
[----:B------:R-:W-:Y:S05]  /*4770*/  @P0 BRA `(.L_x_87) ;  /* 0x0000000000580947 */ /* 0x000fea0003800000 */
[----:B------:R-:W1:Y:S02]  /*4780*/  LDS R0, [UR8+0x18] ;  /* 0x00001808ff007984 */ /* 0x000e640008000800 */
[----:B-1----:R-:W-:-:S04]  /*4790*/  LOP3.LUT R0, R0, UR4, RZ, 0xc0, !PT ;  /* 0x0000000400007c12 */ /* 0x002fc8000f8ec0ff */
[----:B------:R-:W-:-:S13]  /*47a0*/  ISETP.NE.AND P0, PT, R0, UR4, PT ;  /* 0x0000000400007c0c */ /* 0x000fda000bf05270 */
[----:B------:R-:W-:Y:S05]  /*47b0*/  @P0 BRA `(.L_x_88) ;  /* 0x00000000003c0947 */ /* 0x000fea0003800000 */
[----:B------:R-:W1:Y:S01]  /*47c0*/  S2R R2, SR_LANEID ;  /* 0x0000000000027919 */ /* 0x000e620000000000 */
[----:B------:R-:W-:Y:S01]  /*47d0*/  ULOP3.LUT UR5, URZ, UR5, URZ, 0x33, !UPT ;  /* 0x00000005ff057292 */ /* 0x000fe2000f8e33ff */
[----:B------:R-:W-:Y:S01]  /*47e0*/  LOP3.LUT R4, RZ, UR4, RZ, 0x33, !PT ;  /* 0x00000004ff047c12 */ /* 0x000fe2000f8e33ff */
[----:B------:R-:W-:Y:S02]  /*47f0*/  VOTEU.ANY UR4, UPT, PT ;  /* 0x0000000000047886 */ /* 0x000fe400038e0100 */
[----:B------:R-:W-:Y:S01]  /*4800*/  UFLO.U32 UR4, UR4 ;  /* 0x00000004000472bd */ /* 0x000fe200080e0000 */
[----:B------:R-:W2:Y:S01]  /*4810*/  REDUX UR6, R4 ;  /* 0x00000000040673c4 */ /* 0x000ea20000000000 */
[----:B------:R-:W-:-:S06]  /*4820*/  IMAD.U32 R0, RZ, RZ, UR5 ;  /* 0x00000005ff007e24 */ /* 0x000fcc000f8e00ff */
[----:B------:R4:W-:Y:S01]  /*4830*/  UTCATOMSWS.AND URZ, UR5 ;  /* 0x0000000500ff79e3 */ /* 0x0009e20008000000 */
[----:B------:R-:W3:Y:S01]  /*4840*/  REDUX UR7, R0 ;  /* 0x00000000000773c4 */ /* 0x000ee20000000000 */
[----:B-1----:R-:W-:Y:S01]  /*4850*/  ISETP.EQ.U32.AND P0, PT, R2, UR4, PT ;  /* 0x0000000402007c0c */ /* 0x002fe2000bf02070 */
[----:B--2---:R-:W-:Y:S01]  /*4860*/  IMAD.U32 R2, RZ, RZ, UR6 ;  /* 0x00000006ff027e24 */ /* 0x004fe2000f8e00ff */
[----:B---3--:R-:W-:-:S11]  /*4870*/  MOV R3, UR7 ;  /* 0x0000000700037c02 */ /* 0x008fd60008000f00 */
[----:B------:R4:W-:Y:S04]  /*4880*/  @P0 ATOMS.AND RZ, [UR8+0x14], R3 ;  /* 0x00001403ffff098c */ /* 0x0009e8000a800008 */
[----:B------:R4:W-:Y:S01]  /*4890*/  @P0 ATOMS.AND RZ, [UR8+0x18], R2 ;  /* 0x00001802ffff098c */ /* 0x0009e2000a800008 */
[----:B------:R-:W-:Y:S05]  /*48a0*/  BRA `(.L_x_89) ;  /* 0x0000000000147947 */ /* 0x000fea0003800000 */
.L_x_88:
[----:B------:R-:W-:Y:S02]  /*48b0*/  MOV R2, 0x48d0 ;  /* 0x000048d000027802 */ /* 0x000fe40000000f00 */
[----:B---3-5:R-:W-:Y:S05]  /*48c0*/  CALL.REL.NOINC `($__internal_0_$__cuda_sm10x_tcgen05_guardrail_trap_col_being_dealloced_not_returned_by_alloc) ;  /* 0x00000084005c7944 */ /* 0x028fea0003c00000 */
[----:B------:R-:W-:Y:S05]  /*48d0*/  BRA `(.L_x_89) ;  /* 0x0000000000087947 */ /* 0x000fea0003800000 */
.L_x_87:
[----:B------:R-:W-:Y:S02]  /*48e0*/  MOV R2, 0x4900 ;  /* 0x0000490000027802 */ /* 0x000fe40000000f00 */
[----:B---3-5:R-:W-:Y:S05]  /*48f0*/  CALL.REL.NOINC `($__internal_2_$__cuda_sm10x_tcgen05_guardrail_trap_unallocated_columns_being_dealloced) ;  /* 0x0000008400687944 */ /* 0x028fea0003c00000 */
.L_x_89:
[----:B------:R-:W-:Y:S01]  /*4900*/  NOP ;  /* 0x0000000000007918 */ /* 0x000fe20000000000 */
[----:B----4-:R-:W-:Y:S05]  /*4910*/  EXIT ;  /* 0x000000000000794d */ /* 0x010fea0003800000 */
.L_x_62:
[----:B------:R-:W-:-:S09]  /*4920*/  UISETP.NE.OR UP0, UPT, UR25, 0x3, !UP3 ;  /* 0x000000031900788c */ /* 0x000fd2000df05670 */
[----:B------:R-:W-:Y:S05]  /*4930*/  BRA.U UP0, `(.L_x_90) ;  /* 0x0000001100547547 */ /* 0x000fea000b800000 */
[----:B------:R-:W1:Y:S01]  /*4940*/  LDCU UR31, c[0x0][0x370] ;  /* 0x00006e00ff1f77ac */ /* 0x000e620008000800 */
[----:B------:R-:W2:Y:S01]  /*4950*/  LDC.64 R16, c[0x0][0x348] ;  /* 0x0000d200ff107b82 */ /* 0x000ea20000000a00 */
[----:B------:R-:W-:Y:S02]  /*4960*/  HFMA2 R13, -RZ, RZ, 0, 0 ;  /* 0x00000000ff0d7431 */ /* 0x000fe400000001ff */
[----:B------:R-:W-:Y:S01]  /*4970*/  IMAD.MOV.U32 R15, RZ, RZ, 0x1 ;  /* 0x00000001ff0f7424 */ /* 0x000fe200078e00ff */
[----:B------:R-:W1:Y:S01]  /*4980*/  LDCU.128 UR48, c[0x0][0xb10] ;  /* 0x00016200ff3077ac */ /* 0x000e620008000c00 */
[----:B------:R-:W-:Y:S01]  /*4990*/  IMAD.MOV.U32 R14, RZ, RZ, RZ ;  /* 0x000000ffff0e7224 */ /* 0x000fe200078e00ff */
[----:B------:R-:W-:Y:S01]  /*49a0*/  MOV R7, 0x4000 ;  /* 0x0000400000077802 */ /* 0x000fe20000000f00 */
[----:B------:R-:W3:Y:S01]  /*49b0*/  LDCU UR30, c[0x0][0x374] ;  /* 0x00006e80ff1e77ac */ /* 0x000ee20008000800 */
[----:B------:R-:W4:Y:S01]  /*49c0*/  LDC.64 R2, c[0x0][0x888] ;  /* 0x00022200ff027b82 */ /* 0x000f220000000a00 */
[----:B------:R-:W3:Y:S01]  /*49d0*/  LDCU UR15, c[0x0][0xb0c] ;  /* 0x00016180ff0f77ac */ /* 0x000ee20008000800 */
[----:B------:R-:W2:Y:S06]  /*49e0*/  LDCU UR40, c[0x0][0xb20] ;  /* 0x00016400ff2877ac */ /* 0x000eac0008000800 */
[----:B------:R-:W4:Y:S01]  /*49f0*/  LDC.64 R4, c[0x0][0x890] ;  /* 0x00022400ff047b82 */ /* 0x000f220000000a00 */
[----:B------:R-:W2:Y:S01]  /*4a00*/  LDCU UR4, c[0x0][0xb30] ;  /* 0x00016600ff0477ac */ /* 0x000ea20008000800 */
[----:B------:R-:W-:Y:S01]  /*4a10*/  UMOV UR21, 0x400 ;  /* 0x0000040000157882 */ /* 0x000fe20000000000 */
[----:B-1----:R-:W-:-:S02]  /*4a20*/  UIMAD.WIDE.U32 UR6, UR31, UR48, URZ ;  /* 0x000000301f0672a5 */ /* 0x002fc4000f8e00ff */
[----:B---3--:R-:W-:Y:S02]  /*4a30*/  UIMAD.WIDE.U32 UR8, UR30, UR51, URZ ;  /* 0x000000331e0872a5 */ /* 0x008fe4000f8e00ff */
[----:B------:R-:W-:Y:S02]  /*4a40*/  ULEA UR21, UR47, UR21, 0x18 ;  /* 0x000000152f157291 */ /* 0x000fe4000f8ec0ff */
[----:B------:R-:W-:Y:S02]  /*4a50*/  UPLOP3.LUT UP3, UPT, UPT, UPT, UPT, 0x40, 0x4 ;  /* 0x000000000004789c */ /* 0x000fe40003f6e870 */
[----:B------:R-:W-:Y:S01]  /*4a60*/  UIADD3 UR37, UPT, UPT, UR21, 0xb8, URZ ;  /* 0x000000b815257890 */ /* 0x000fe2000fffe0ff */
[----:B------:R-:W-:Y:S01]  /*4a70*/  UMOV UR6, UR7 ;  /* 0x0000000700067c82 */ /* 0x000fe20008000000 */
[----:B------:R-:W-:Y:S01]  /*4a80*/  UMOV UR38, UR9 ;  /* 0x0000000900267c82 */ /* 0x000fe20008000000 */
[----:B------:R-:W-:Y:S02]  /*4a90*/  UISETP.GE.AND UP0, UPT, UR42, 0x1, UPT ;  /* 0x000000012a00788c */ /* 0x000fe4000bf06270 */
[----:B------:R-:W-:Y:S01]  /*4aa0*/  UISETP.NE.AND UP4, UPT, UR42, 0x1, UPT ;  /* 0x000000012a00788c */ /* 0x000fe2000bf85270 */
[----:B------:R-:W1:Y:S01]  /*4ab0*/  LDCU.64 UR22, c[0x0][0xb28] ;  /* 0x00016500ff1677ac */ /* 0x000e620008000a00 */
[----:B------:R-:W-:-:S02]  /*4ac0*/  UISETP.NE.AND UP6, UPT, UR15, 0x1, UPT ;  /* 0x000000010f00788c */ /* 0x000fc4000bfc5270 */
[----:B------:R-:W-:Y:S02]  /*4ad0*/  UISETP.NE.AND UP5, UPT, UR50, 0x1, UPT ;  /* 0x000000013200788c */ /* 0x000fe4000bfa5270 */
[----:B------:R-:W-:Y:S02]  /*4ae0*/  UIADD3 UR33, UPT, UPT, UR21, 0xa0, URZ ;  /* 0x000000a015217890 */ /* 0x000fe4000fffe0ff */
[----:B------:R-:W-:Y:S02]  /*4af0*/  UIADD3 UR25, UPT, UPT, UR21, 0xa8, URZ ;  /* 0x000000a815197890 */ /* 0x000fe4000fffe0ff */
[----:B------:R-:W-:Y:S02]  /*4b00*/  UIADD3 UR17, UPT, UPT, UR21, 0xb0, URZ ;  /* 0x000000b015117890 */ /* 0x000fe4000fffe0ff */
[----:B------:R-:W-:Y:S02]  /*4b10*/  UPRMT UR37, UR47, 0x654, UR37 ;  /* 0x000006542f257896 */ /* 0x000fe40008000025 */
[----:B------:R-:W-:-:S02]  /*4b20*/  USHF.R.U32.HI UR39, URZ, UR49, UR6 ;  /* 0x00000031ff277299 */ /* 0x000fc40008011606 */
[----:B--2---:R-:W-:Y:S02]  /*4b30*/  USHF.R.U32.HI UR38, URZ, UR40, UR38 ;  /* 0x00000028ff267299 */ /* 0x004fe40008011626 */
[----:B------:R-:W-:-:S11]  /*4b40*/  UISETP.NE.AND UP2, UPT, UR4, 0x1, UPT ;  /* 0x000000010400788c */ /* 0x000fd6000bf45270 */
.L_x_101:
[C---:B------:R-:W-:Y:S02]  /*4b50*/  LEA R12, R14.reuse, UR21, 0x3 ;  /* 0x000000150e0c7c11 */ /* 0x040fe4000f8e18ff */
[----:B------:R-:W-:Y:S02]  /*4b60*/  SHF.L.U32 R9, R13, 0x1f, RZ ;  /* 0x0000001f0d097819 */ /* 0x000fe400000006ff */
[----:B------:R-:W-:Y:S02]  /*4b70*/  LEA R10, R14, UR21, 0x4 ;  /* 0x000000150e0a7c11 */ /* 0x000fe4000f8e20ff */
[----:B--2---:R-:W2:Y:S02]  /*4b80*/  SYNCS.PHASECHK.TRANS64.TRYWAIT P0, [R12+URZ+0xf0], R9 ;  /* 0x0000f0090c0075a7 */ /* 0x004ea400080011ff */
[----:B--2---:R-:W-:Y:S05]  /*4b90*/  @!P0 BRA `(.L_x_91) ;  /* 0x0000007c00588947 */ /* 0x004fea0003800000 */
.L_x_192:
[----:B--2---:R-:W2:Y:S01]  /*4ba0*/  LDS.128 R8, [R10+0x160] ;  /* 0x000160000a087984 */ /* 0x004ea20000000c00 */
[----:B------:R-:W-:Y:S01]  /*4bb0*/  UISETP.GE.AND UP0, UPT, UR42, 0x1, UPT ;  /* 0x000000012a00788c */ /* 0x000fe2000bf06270 */
[----:B------:R-:W-:Y:S01]  /*4bc0*/  @!PT LDS RZ, [RZ] ;  /* 0x00000000fffff984 */ /* 0x000fe20000000800 */
[----:B------:R-:W-:Y:S01]  /*4bd0*/  @!PT LDS RZ, [RZ] ;  /* 0x00000000fffff984 */ /* 0x000fe20000000800 */
[----:B------:R-:W-:Y:S01]  /*4be0*/  @!PT LDS RZ, [RZ] ;  /* 0x00000000fffff984 */ /* 0x000fe20000000800 */
[----:B------:R-:W-:Y:S01]  /*4bf0*/  @!PT LDS RZ, [RZ] ;  /* 0x00000000fffff984 */ /* 0x000fe20000000800 */
[----:B------:R3:W-:Y:S06]  /*4c00*/  MEMBAR.ALL.CTA ;  /* 0x0000000000007992 */ /* 0x0007ec0000008000 */
[----:B---3--:R-:W3:Y:S01]  /*4c10*/  FENCE.VIEW.ASYNC.S ;  /* 0x00000000000073c6 */ /* 0x008ee20000000000 */
[----:B--2---:R-:W-:Y:S11]  /*4c20*/  LOP3.LUT P0, RZ, R10, 0x1, RZ, 0xc0, !PT ;  /* 0x000000010aff7812 */ /* 0x004ff6000780c0ff */
[----:B------:R-:W-:Y:S02]  /*4c30*/  @!UPT UIADD3 URZ, UPT, UPT, URZ, URZ, URZ ;  /* 0x000000fffffff290 */ /* 0x000fe4000fffe0ff */
[----:B---3--:R-:W-:Y:S01]  /*4c40*/  VOTEU.ANY UP1, P0 ;  /* 0x0000000000ff7886 */ /* 0x008fe20000020100 */
[----:B------:R-:W-:Y:S11]  /*4c50*/  PLOP3.LUT P0, PT, PT, PT, UP1, 0x80, 0x8 ;  /* 0x000000000008781c */ /* 0x000ff60003f0f018 */
[----:B------:R-:W-:Y:S02]  /*4c60*/  @!UPT UIADD3 URZ, UPT, UPT, URZ, URZ, URZ ;  /* 0x000000fffffff290 */ /* 0x000fe4000fffe0ff */
[----:B------:R-:W-:Y:S02]  /*4c70*/  @P0 SHF.R.U32.HI R0, RZ, 0x10, R9 ;  /* 0x00000010ff000819 */ /* 0x000fe40000011609 */
[----:B------:R-:W-:Y:S02]  /*4c80*/  @P0 MOV R6, R8 ;  /* 0x0000000800060202 */ /* 0x000fe40000000f00 */
[----:B------:R-:W-:Y:S01]  /*4c90*/  @P0 R2UR UR4, R0 ;  /* 0x00000000000402ca */ /* 0x000fe200000e0000 */
[----:B------:R-:W-:Y:S01]  /*4ca0*/  VIADD R0, R12, 0x100 ;  /* 0x000001000c007836 */ /* 0x000fe20000000000 */
[----:B------:R-:W-:Y:S02]  /*4cb0*/  @P0 LOP3.LUT R8, R9, 0xffff, RZ, 0xc0, !PT ;  /* 0x0000ffff09080812 */ /* 0x000fe400078ec0ff */
[----:B------:R-:W-:Y:S02]  /*4cc0*/  @P0 R2UR UR6, R6 ;  /* 0x00000000060602ca */ /* 0x000fe400000e0000 */
[----:B------:R-:W-:Y:S02]  /*4cd0*/  PRMT R0, RZ, 0x654, R0 ;  /* 0x00000654ff007816 */ /* 0x000fe40000000000 */
[----:B------:R-:W-:Y:S02]  /*4ce0*/  @P0 R2UR UR5, R8 ;  /* 0x00000000080502ca */ /* 0x000fe400000e0000 */
[----:B------:R2:W-:Y:S03]  /*4cf0*/  SYNCS.ARRIVE.TRANS64.RED.A1T0 RZ, [R0+URZ], RZ ;  /* 0x000000ff00ff79a7 */ /* 0x0005e600081004ff */
[----:B------:R-:W-:Y:S04]  /*4d00*/  @UP1 UMOV UR29, UR4 ;  /* 0x00000004001d1c82 */ /* 0x000fe80008000000 */
[----:B------:R-:W-:Y:S04]  /*4d10*/  @UP1 UMOV UR14, UR6 ;  /* 0x00000006000e1c82 */ /* 0x000fe80008000000 */
[----:B------:R-:W-:Y:S01]  /*4d20*/  @UP1 UMOV UR13, UR5 ;  /* 0x00000005000d1c82 */ /* 0x000fe20008000000 */
[----:B------:R-:W-:Y:S05]  /*4d30*/  BRA.U !UP0, `(.L_x_92) ;  /* 0x0000000108a47547 */ /* 0x000fea000b800000 */
[----:B------:R-:W-:Y:S02]  /*4d40*/  UIMAD.WIDE.U32 UR18, UR13, UR51, URZ ;  /* 0x000000330d1272a5 */ /* 0x000fe4000f8e00ff */
[----:B------:R-:W-:Y:S02]  /*4d50*/  UIMAD.WIDE.U32 UR26, UR14, UR48, URZ ;  /* 0x000000300e1a72a5 */ /* 0x000fe4000f8e00ff */
[----:B------:R-:W-:Y:S02]  /*4d60*/  USEL UR4, UR30, UR38, !UP5 ;  /* 0x000000261e047287 */ /* 0x000fe4000e800000 */
[----:B------:R-:W-:Y:S02]  /*4d70*/  USEL UR7, UR31, UR39, !UP6 ;  /* 0x000000271f077287 */ /* 0x000fe4000f000000 */
[----:B-1----:R-:W-:Y:S02]  /*4d80*/  UIMAD.WIDE.U32 UR8, UR4, UR22, URZ ;  /* 0x00000016040872a5 */ /* 0x002fe4000f8e00ff */
[----:B------:R-:W-:Y:S01]  /*4d90*/  UIMAD.WIDE.U32 UR10, UR7, UR22, URZ ;  /* 0x00000016070a72a5 */ /* 0x000fe2000f8e00ff */
[----:B------:R-:W-:Y:S02]  /*4da0*/  UMOV UR5, UR19 ;  /* 0x0000001300057c82 */ /* 0x000fe40008000000 */
[----:B------:R-:W-:Y:S03]  /*4db0*/  USHF.R.U32.HI UR6, URZ, UR40, UR5 ;  /* 0x00000028ff067299 */ /* 0x000fe60008011605 */
[----:B------:R-:W-:Y:S01]  /*4dc0*/  UMOV UR5, UR27 ;  /* 0x0000001b00057c82 */ /* 0x000fe20008000000 */
[----:B------:R-:W-:Y:S02]  /*4dd0*/  USEL UR6, UR13, UR6, !UP5 ;  /* 0x000000060d067287 */ /* 0x000fe4000e800000 */
[----:B------:R-:W-:Y:S03]  /*4de0*/  USHF.R.U32.HI UR12, URZ, UR49, UR5 ;  /* 0x00000031ff0c7299 */ /* 0x000fe60008011605 */
[----:B------:R-:W-:Y:S02]  /*4df0*/  UMOV UR5, UR9 ;  /* 0x0000000900057c82 */ /* 0x000fe40008000000 */
[----:B------:R-:W-:Y:S03]  /*4e00*/  @UP4 USHF.R.U32.HI UR4, URZ, UR23, UR5 ;  /* 0x00000017ff044299 */ /* 0x000fe60008011605 */
[----:B------:R-:W-:Y:S01]  /*4e10*/  UMOV UR5, UR11 ;  /* 0x0000000b00057c82 */ /* 0x000fe20008000000 */
[----:B------:R-:W-:Y:S02]  /*4e20*/  UIMAD UR4, UR42, UR4, URZ ;  /* 0x000000042a0472a4 */ /* 0x000fe4000f8e02ff */
[----:B------:R-:W-:Y:S02]  /*4e30*/  @UP4 USHF.R.U32.HI UR7, URZ, UR23, UR5 ;  /* 0x00000017ff074299 */ /* 0x000fe40008011605 */
[----:B------:R-:W-:Y:S02]  /*4e40*/  UIMAD.WIDE.U32 UR10, UR6, UR22, URZ ;  /* 0x00000016060a72a5 */ /* 0x000fe4000f8e00ff */
[----:B------:R-:W-:Y:S02]  /*4e50*/  USEL UR5, UR14, UR12, !UP6 ;  /* 0x0000000c0e057287 */ /* 0x000fe4000f000000 */
[----:B------:R-:W-:Y:S02]  /*4e60*/  UIMAD UR8, UR42, UR7, URZ ;  /* 0x000000072a0872a4 */ /* 0x000fe4000f8e02ff */
[----:B------:R-:W-:Y:S03]  /*4e70*/  UISETP.GE.AND UP0, UPT, UR6, UR4, UPT ;  /* 0x000000040600728c */ /* 0x000fe6000bf06270 */
[----:B------:R-:W-:Y:S01]  /*4e80*/  UMOV UR4, UR11 ;  /* 0x0000000b00047c82 */ /* 0x000fe20008000000 */
[----:B------:R-:W-:Y:S02]  /*4e90*/  UISETP.GE.OR UP0, UPT, UR5, UR8, UP0 ;  /* 0x000000080500728c */ /* 0x000fe40008706670 */
[----:B------:R-:W-:Y:S02]  /*4ea0*/  USHF.R.U32.HI UR4, URZ, UR23, UR4 ;  /* 0x00000017ff047299 */ /* 0x000fe40008011604 */
[----:B------:R-:W-:Y:S02]  /*4eb0*/  UIMAD.WIDE.U32 UR8, UR5, UR22, URZ ;  /* 0x00000016050872a5 */ /* 0x000fe4000f8e00ff */
[----:B------:R-:W-:Y:S04]  /*4ec0*/  USEL UR10, UR6, UR4, !UP4 ;  /* 0x00000004060a7287 */ /* 0x000fe8000e000000 */
[----:B------:R-:W-:Y:S01]  /*4ed0*/  UIADD3 UR11, UPT, UPT, -UR10, URZ, URZ ;  /* 0x000000ff0a0b7290 */ /* 0x000fe2000fffe1ff */
[----:B------:R-:W-:Y:S02]  /*4ee0*/  @!UP0 UMOV UR4, UR9 ;  /* 0x0000000900048c82 */ /* 0x000fe40008000000 */
[----:B------:R-:W-:Y:S02]  /*4ef0*/  @!UP0 USHF.R.U32.HI UR4, URZ, UR23, UR4 ;  /* 0x00000017ff048299 */ /* 0x000fe40008011604 */
[----:B------:R-:W-:Y:S02]  /*4f00*/  UIMAD UR8, UR42, UR11, UR6 ;  /* 0x0000000b2a0872a4 */ /* 0x000fe4000f8e0206 */
[----:B------:R-:W-:Y:S04]  /*4f10*/  @!UP0 USEL UR4, UR5, UR4, !UP4 ;  /* 0x0000000405048287 */ /* 0x000fe8000e000000 */
[----:B------:R-:W-:Y:S02]  /*4f20*/  @!UP0 UIMAD UR8, UR7, UR8, UR4 ;  /* 0x00000008070882a4 */ /* 0x000fe4000f8e0204 */
[----:B------:R-:W-:Y:S02]  /*4f30*/  @!UP0 UIADD3 UR9, UPT, UPT, UR10, -UR4, URZ ;  /* 0x800000040a098290 */ /* 0x000fe4000fffe0ff */
[----:B------:R-:W-:Y:S02]  /*4f40*/  UIADD3 UR4, UPT, UPT, -UR5, URZ, URZ ;  /* 0x000000ff05047290 */ /* 0x000fe4000fffe1ff */
[----:B------:R-:W-:Y:S02]  /*4f50*/  UIADD3 UR7, UPT, UPT, -UR6, URZ, URZ ;  /* 0x000000ff06077290 */ /* 0x000fe4000fffe1ff */
[----:B------:R-:W-:Y:S02]  /*4f60*/  @!UP0 UIMAD UR6, UR9, UR42, UR5 ;  /* 0x0000002a090682a4 */ /* 0x000fe4000f8e0205 */
[----:B------:R-:W-:Y:S02]  /*4f70*/  UIMAD UR14, UR15, UR4, UR14 ;  /* 0x000000040f0e72a4 */ /* 0x000fe4000f8e020e */
[----:B------:R-:W-:Y:S01]  /*4f80*/  UIMAD UR13, UR50, UR7, UR13 ;  /* 0x00000007320d72a4 */ /* 0x000fe2000f8e020d */
[----:B------:R-:W-:Y:S02]  /*4f90*/  @!UP0 UMOV UR5, UR8 ;  /* 0x0000000800058c82 */ /* 0x000fe40008000000 */
[----:B------:R-:W-:Y:S02]  /*4fa0*/  UIMAD UR14, UR5, UR15, UR14 ;  /* 0x0000000f050e72a4 */ /* 0x000fe4000f8e020e */
[----:B------:R-:W-:Y:S11]  /*4fb0*/  UIMAD UR13, UR6, UR50, UR13 ;  /* 0x00000032060d72a4 */ /* 0x000ff6000f8e020d */
[----:B------:R-:W-:Y:S01]  /*4fc0*/  @!UPT UIADD3 URZ, UPT, UPT, URZ, URZ, URZ ;  /* 0x000000fffffff290 */ /* 0x000fe2000fffe0ff */
.L_x_92:
[----:B------:R-:W3:Y:S01]  /*4fd0*/  @!UP2 LDCU.128 UR8, c[0x0][0xb10] ;  /* 0x00016200ff08a7ac */ /* 0x000ee20008000c00 */
[C---:B----4-:R-:W-:Y:S02]  /*4fe0*/  ISETP.NE.U32.AND P1, PT, R4.reuse, RZ, PT ;  /* 0x000000ff0400720c */ /* 0x050fe40003f25070 */
[----:B------:R-:W-:Y:S02]  /*4ff0*/  ISETP.NE.U32.AND P0, PT, R4, RZ, PT ;  /* 0x000000ff0400720c */ /* 0x000fe40003f05070 */
[C---:B------:R-:W-:Y:S02]  /*5000*/  ISETP.NE.AND.EX P1, PT, R5.reuse, RZ, PT, P1 ;  /* 0x000000ff0500720c */ /* 0x040fe40003f25310 */
[----:B------:R-:W-:Y:S01]  /*5010*/  ISETP.NE.AND.EX P0, PT, R5, RZ, PT, P0 ;  /* 0x000000ff0500720c */ /* 0x000fe20003f05300 */
[----:B------:R-:W4:Y:S01]  /*5020*/  @!UP2 LDCU UR5, c[0x0][0xb0c] ;  /* 0x00016180ff05a7ac */ /* 0x000f220008000800 */
[----:B------:R-:W-:Y:S01]  /*5030*/  SHF.L.U32 R9, R15, 0x1f, RZ ;  /* 0x0000001f0f097819 */ /* 0x000fe200000006ff */
[----:B------:R-:W-:Y:S02]  /*5040*/  USHF.L.U32 UR35, UR16, 0x7, URZ ;  /* 0x0000000710237899 */ /* 0x000fe400080006ff */
[----:B------:R-:W-:Y:S02]  /*5050*/  USHF.L.U32 UR34, UR20, 0x8, URZ ;  /* 0x0000000814227899 */ /* 0x000fe400080006ff */
[----:B---3--:R-:W-:Y:S07]  /*5060*/  UIMAD.WIDE.U32 UR6, UR14, UR8, URZ ;  /* 0x000000080e0672a5 */ /* 0x008fee000f8e00ff */
[----:B------:R-:W-:Y:S01]  /*5070*/  @!UP2 UMOV UR4, UR7 ;  /* 0x000000070004ac82 */ /* 0x000fe20008000000 */
[----:B----4-:R-:W-:Y:S02]  /*5080*/  @!UP2 UISETP.NE.AND UP0, UPT, UR5, 0x1, UPT ;  /* 0x000000010500a88c */ /* 0x010fe4000bf05270 */
[----:B------:R-:W-:Y:S02]  /*5090*/  @!UP2 USHF.R.U32.HI UR4, URZ, UR9, UR4 ;  /* 0x00000009ff04a299 */ /* 0x000fe40008011604 */
[----:B------:R-:W-:Y:S02]  /*50a0*/  UIMAD.WIDE.U32 UR6, UR13, UR11, URZ ;  /* 0x0000000b0d0672a5 */ /* 0x000fe4000f8e00ff */
[----:B------:R-:W-:Y:S02]  /*50b0*/  @!UP2 USEL UR8, UR14, UR4, !UP0 ;  /* 0x000000040e08a287 */ /* 0x000fe4000c000000 */
[----:B------:R-:W-:Y:S03]  /*50c0*/  @!UP2 UISETP.NE.AND UP0, UPT, UR10, 0x1, UPT ;  /* 0x000000010a00a88c */ /* 0x000fe6000bf05270 */
[----:B------:R-:W-:Y:S02]  /*50d0*/  @!UP2 UMOV UR6, UR7 ;  /* 0x000000070006ac82 */ /* 0x000fe40008000000 */
[----:B------:R-:W3:Y:S02]  /*50e0*/  @!UP2 LDCU UR4, c[0x0][0xb20] ;  /* 0x00016400ff04a7ac */ /* 0x000ee40008000800 */
[----:B---3--:R-:W-:Y:S04]  /*50f0*/  @!UP2 USHF.R.U32.HI UR6, URZ, UR4, UR6 ;  /* 0x00000004ff06a299 */ /* 0x008fe80008011606 */
[----:B------:R-:W-:Y:S04]  /*5100*/  @!UP2 USEL UR6, UR13, UR6, !UP0 ;  /* 0x000000060d06a287 */ /* 0x000fe8000c000000 */
[----:B------:R-:W-:Y:S02]  /*5110*/  @!UP2 UIADD3 UR4, UPT, UPT, -UR8, UR6, URZ ;  /* 0x000000060804a290 */ /* 0x000fe4000fffe1ff */
[----:B------:R-:W-:Y:S02]  /*5120*/  @!UP2 UIADD3 UR6, UPT, UPT, UR8, -UR6, URZ ;  /* 0x800000060806a290 */ /* 0x000fe4000fffe0ff */
[----:B------:R-:W-:Y:S02]  /*5130*/  @!UP2 UIMAD UR14, UR4, UR5, UR14 ;  /* 0x00000005040ea2a4 */ /* 0x000fe4000f8e020e */
[----:B------:R-:W-:Y:S01]  /*5140*/  @!UP2 UIMAD UR13, UR6, UR10, UR13 ;  /* 0x0000000a060da2a4 */ /* 0x000fe2000f8e020d */
[----:B------:R-:W-:Y:S11]  /*5150*/  BRA.U UP3, `(.L_x_93) ;  /* 0x0000000103107547 */ /* 0x000ff6000b800000 */
[----:B--2---:R-:W-:Y:S04]  /*5160*/  MOV R0, UR44 ;  /* 0x0000002c00007c02 */ /* 0x004fe80008000f00 */
[----:B------:R-:W-:Y:S04]  /*5170*/  SHF.L.U32 R11, R0, 0x1f, RZ ;  /* 0x0000001f000b7819 */ /* 0x000fe800000006ff */
[----:B------:R-:W2:Y:S02]  /*5180*/  SYNCS.PHASECHK.TRANS64.TRYWAIT P2, [UR21+0xe8], R11 ;  /* 0x0000e80bff0075a7 */ /* 0x000ea40008041115 */
[----:B--2---:R-:W-:Y:S05]  /*5190*/  @!P2 BRA `(.L_x_94) ;  /* 0x0000007400eca947 */ /* 0x004fea0003800000 */
.L_x_93:
[----:B------:R-:W-:Y:S05]  /*51a0*/  @!P1 BRA `(.L_x_95) ;  /* 0x0000000000309947 */ /* 0x000fea0003800000 */
[----:B------:R-:W-:Y:S01]  /*51b0*/  ISETP.NE.U32.AND P1, PT, R2, RZ, PT ;  /* 0x000000ff0200720c */ /* 0x000fe20003f25070 */
[----:B------:R-:W3:Y:S01]  /*51c0*/  LDCU.64 UR4, c[0x0][0x358] ;  /* 0x00006b00ff0477ac */ /* 0x000ee20008000a00 */
[----:B------:R-:W-:Y:S02]  /*51d0*/  IMAD.MOV.U32 R150, RZ, RZ, 0x1 ;  /* 0x00000001ff967424 */ /* 0x000fe400078e00ff */
[----:B------:R-:W-:Y:S11]  /*51e0*/  ISETP.NE.AND.EX P1, PT, R3, RZ, PT, P1 ;  /* 0x000000ff0300720c */ /* 0x000ff60003f25310 */
[----:B------:R-:W-:Y:S02]  /*51f0*/  @!UPT UIADD3 URZ, UPT, UPT, URZ, URZ, URZ ;  /* 0x000000fffffff290 */ /* 0x000fe4000fffe0ff */
[----:B--2---:R-:W2:Y:S01]  /*5200*/  @P1 LDC.64 R10, c[0x0][0x888] ;  /* 0x00022200ff0a1b82 */ /* 0x004ea20000000a00 */
[----:B------:R-:W-:Y:S04]  /*5210*/  @P1 IMAD R0, R4, UR36, RZ ;  /* 0x0000002404001c24 */ /* 0x000fe8000f8e02ff */
[----:B--2---:R-:W-:Y:S04]  /*5220*/  @P1 IMAD.WIDE R10, R0, 0x4, R10 ;  /* 0x00000004000a1825 */ /* 0x004fe800078e020a */
[----:B------:R-:W-:Y:S01]  /*5230*/  HFMA2 R0, -RZ, RZ, 0, 5.9604644775390625e-08 ;  /* 0x00000001ff007431 */ /* 0x000fe200000001ff */
[----:B---3-5:R3:W5:Y:S04]  /*5240*/  @P1 LDG.E R73, desc[UR4][R10.64] ;  /* 0x000000040a491981 */ /* 0x028768000c1e1900 */
[----:B------:R-:W-:Y:S01]  /*5250*/  @!P1 PRMT R150, R0, 0x7610, R150 ;  /* 0x0000761000969816 */ /* 0x000fe20000000096 */
[----:B---3--:R-:W4:Y:S06]  /*5260*/  @!P1 LDC R73, c[0x0][0x880] ;  /* 0x00022000ff499b82 */ /* 0x008f2c0000000800 */
.L_x_95:
[----:B----45:R-:W-:Y:S01]  /*5270*/  @!P0 FSETP.EQ.AND P1, PT, R73, RZ, PT ;  /* 0x000000ff4900820b */ /* 0x030fe20003f22000 */
[----:B------:R-:W-:Y:S01]  /*5280*/  @!UPT UIADD3 URZ, UPT, UPT, URZ, URZ, URZ ;  /* 0x000000fffffff290 */ /* 0x000fe2000fffe0ff */
[----:B------:R-:W-:Y:S11]  /*5290*/  @!P0 BRA `(.L_x_96) ;  /* 0x0000000000188947 */ /* 0x000ff60003800000 */
[----:B------:R-:W-:Y:S02]  /*52a0*/  LOP3.LUT P0, RZ, R150, 0xff, RZ, 0xc0, !PT ;  /* 0x000000ff96ff7812 */ /* 0x000fe4000780c0ff */
[----:B------:R-:W-:Y:S04]  /*52b0*/  ISETP.NE.U32.AND P1, PT, R2, RZ, PT ;  /* 0x000000ff0200720c */ /* 0x000fe80003f25070 */
[----:B------:R-:W-:Y:S04]  /*52c0*/  ISETP.NE.AND.EX P1, PT, R3, RZ, PT, P1 ;  /* 0x000000ff0300720c */ /* 0x000fe80003f25310 */
[----:B------:R-:W-:Y:S03]  /*52d0*/  PLOP3.LUT P1, PT, P1, PT, PT, 0x8, 0x80 ;  /* 0x000000000080781c */ /* 0x000fe60000f2e170 */
[----:B------:R-:W-:Y:S11]  /*52e0*/  @P0 FSETP.EQ.AND P1, PT, R73, RZ, PT ;  /* 0x000000ff4900020b */ /* 0x000ff60003f22000 */
[----:B------:R-:W-:Y:S02]  /*52f0*/  @!UPT UIADD3 URZ, UPT, UPT, URZ, URZ, URZ ;  /* 0x000000fffffff290 */ /* 0x000fe4000fffe0ff */
.L_x_96:
[----:B------:R-:W3:Y:S01]  /*5300*/  SYNCS.PHASECHK.TRANS64.TRYWAIT P2, [UR21+0xc0], R9 ;  /* 0x0000c009ff0075a7 */ /* 0x000ee20008041115 */
[----:B------:R-:W-:Y:S04]  /*5310*/  ELECT P0, URZ, PT ;  /* 0x0000000000ff782f */ /* 0x000fe80003800000 */
[----:B------:R-:W-:Y:S11]  /*5320*/  PLOP3.LUT P1, PT, P1, P0, PT, 0xf2, 0x2f ;  /* 0x00000000002f781c */ /* 0x000ff60000f21e72 */
[----:B------:R-:W-:Y:S02]  /*5330*/  @!UPT UIADD3 URZ, UPT, UPT, URZ, URZ, URZ ;  /* 0x000000fffffff290 */ /* 0x000fe4000fffe0ff */
[----:B------:R-:W-:Y:S05]  /*5340*/  @!P1 IADD3 R8, P0, PT, R16, 0x580, RZ ;  /* 0x0000058010089810 */ /* 0x000fea0007f1e0ff */
[----:B------:R-:W-:Y:S01]  /*5350*/  @!P1 IMAD.X R6, RZ, RZ, R17, P0 ;  /* 0x000000ffff069224 */ /* 0x000fe200000e0611 */
[----:B---3--:R-:W-:Y:S07]  /*5360*/  @!P2 BRA `(.L_x_97) ;  /* 0x000000740090a947 */ /* 0x008fee0003800000 */
.L_x_195:
[----:B------:R-:W-:Y:S01]  /*5370*/  @!P1 R2UR UR5, R8 ;  /* 0x00000000080592ca */ /* 0x000fe200000e0000 */
[----:B------:R-:W-:Y:S01]  /*5380*/  VOTEU.ALL UP0, P1 ;  /* 0x0000000000ff7886 */ /* 0x000fe20000800000 */
[----:B------:R-:W-:Y:S01]  /*5390*/  @!P1 R2UR UR4, R6 ;  /* 0x00000000060492ca */ /* 0x000fe200000e0000 */
[----:B--2---:R-:W-:Y:S01]  /*53a0*/  @!P1 IMAD.MOV.U32 R0, RZ, RZ, 0x4000 ;  /* 0x00004000ff009424 */ /* 0x004fe200078e00ff */
[----:B------:R-:W-:Y:S01]  /*53b0*/  UMOV UR8, 0x0 ;  /* 0x0000000000087882 */ /* 0x000fe20000000000 */
[----:B------:R-:W-:Y:S01]  /*53c0*/  UMOV UR9, 0x10000000 ;  /* 0x1000000000097882 */ /* 0x000fe20000000000 */
[----:B------:R-:W-:Y:S01]  /*53d0*/  @!UP0 UIADD3 UR32, UPT, UPT, UR21, 0x400, URZ ;  /* 0x0000040015208890 */ /* 0x000fe2000fffe0ff */
[----:B------:R-:W-:Y:S01]  /*53e0*/  @!P1 IADD3 R8, P0, PT, R16, 0x580, RZ ;  /* 0x0000058010089810 */ /* 0x000fe20007f1e0ff */
[----:B------:R-:W-:Y:S01]  /*53f0*/  VOTEU.ALL UP0, P1 ;  /* 0x0000000000ff7886 */ /* 0x000fe20000800000 */
[----:B------:R-:W-:Y:S03]  /*5400*/  UPRMT UR6, UR47, 0x654, UR33 ;  /* 0x000006542f067896 */ /* 0x000fe60008000021 */
[----:B------:R-:W-:Y:S02]  /*5410*/  @!P1 IMAD.X R6, RZ, RZ, R17, P0 ;  /* 0x000000ffff069224 */ /* 0x000fe400000e0611 */
[----:B------:R-:W-:Y:S02]  /*5420*/  IMAD.U32 R10, RZ, RZ, UR5 ;  /* 0x00000005ff0a7e24 */ /* 0x000fe4000f8e00ff */
[----:B------:R-:W-:Y:S03]  /*5430*/  IMAD.U32 R11, RZ, RZ, UR4 ;  /* 0x00000004ff0b7e24 */ /* 0x000fe6000f8e00ff */
[----:B------:R-:W-:Y:S02]  /*5440*/  @!P1 R2UR UR4, R10 ;  /* 0x000000000a0492ca */ /* 0x000fe400000e0000 */
[----:B------:R-:W-:Y:S11]  /*5450*/  @!P1 R2UR UR5, R11 ;  /* 0x000000000b0592ca */ /* 0x000ff600000e0000 */
[----:B------:R-:W-:Y:S02]  /*5460*/  @!UPT UIADD3 URZ, UPT, UPT, URZ, URZ, URZ ;  /* 0x000000fffffff290 */ /* 0x000fe4000fffe0ff */
[----:B------:R2:W-:Y:S01]  /*5470*/  @!UP0 UTMALDG.3D [UR32], [UR4], desc[UR8] ;  /* 0x00000820040085b4 */ /* 0x0005e20008011000 */
[----:B------:R2:W-:Y:S01]  /*5480*/  @!P1 SYNCS.ARRIVE.TRANS64.RED.A0TR RZ, [UR21+0xa0], R0 ;  /* 0x0000a000ffff99a7 */ /* 0x0005e20008300415 */
[----:B------:R-:W-:Y:S01]  /*5490*/  SYNCS.ARRIVE.TRANS64.RED.A1T0 RZ, [UR6], RZ ;  /* 0x000000ffffff79a7 */ /* 0x000fe20008100406 */
[----:B------:R-:W3:Y:S02]  /*54a0*/  SYNCS.PHASECHK.TRANS64.TRYWAIT P2, [UR21+0xc8], R9 ;  /* 0x0000c809ff0075a7 */ /* 0x000ee40008041115 */
[----:B--23--:R-:W-:Y:S05]  /*54b0*/  @!P2 BRA `(.L_x_98) ;  /* 0x000000740054a947 */ /* 0x00cfea0003800000 */
.L_x_197:
        /* <DEDUP_REMOVED lines=8> */
[----:B------:R-:W-:Y:S01]  /*5540*/  @!UP0 UIADD3 UR24, UPT, UPT, UR21, 0x4400, URZ ;  /* 0x0000440015188890 */ /* 0x000fe2000fffe0ff */
[----:B------:R-:W-:Y:S01]  /*5550*/  VOTEU.ALL UP0, P1 ;  /* 0x0000000000ff7886 */ /* 0x000fe20000800000 */
[----:B------:R-:W-:Y:S01]  /*5560*/  UMOV UR27, UR35 ;  /* 0x00000023001b7c82 */ /* 0x000fe20008000000 */
[----:B------:R-:W-:Y:S02]  /*5570*/  UMOV UR28, UR36 ;  /* 0x00000024001c7c82 */ /* 0x000fe40008000000 */
[----:B------:R-:W-:Y:S01]  /*5580*/  IMAD.U32 R10, RZ, RZ, UR5 ;  /* 0x00000005ff0a7e24 */ /* 0x000fe2000f8e00ff */
[----:B------:R-:W-:Y:S01]  /*5590*/  UPRMT UR6, UR47, 0x654, UR25 ;  /* 0x000006542f067896 */ /* 0x000fe20008000019 */
[----:B------:R-:W-:Y:S02]  /*55a0*/  IMAD.U32 R11, RZ, RZ, UR4 ;  /* 0x00000004ff0b7e24 */ /* 0x000fe4000f8e00ff */
[----:B------:R-:W-:Y:S01]  /*55b0*/  @!P1 IMAD.X R6, RZ, RZ, R17, P0 ;  /* 0x000000ffff069224 */ /* 0x000fe200000e0611 */
        /* <DEDUP_REMOVED lines=8> */
.L_x_199:
[----:B------:R-:W-:Y:S01]  /*5640*/  @!P1 R2UR UR5, R8 ;  /* 0x00000000080592ca */ /* 0x000fe200000e0000 */
[----:B------:R-:W-:Y:S01]  /*5650*/  VOTEU.ALL UP0, P1 ;  /* 0x0000000000ff7886 */ /* 0x000fe20000800000 */
[----:B------:R-:W-:Y:S01]  /*5660*/  @!P1 R2UR UR4, R6 ;  /* 0x00000000060492ca */ /* 0x000fe200000e0000 */
[----:B--2---:R-:W-:Y:S01]  /*5670*/  @!P1 IMAD.MOV.U32 R0, RZ, RZ, 0x4000 ;  /* 0x00004000ff009424 */ /* 0x004fe200078e00ff */
[----:B------:R-:W-:Y:S01]  /*5680*/  UMOV UR8, 0x0 ;  /* 0x0000000000087882 */ /* 0x000fe20000000000 */
[----:B------:R-:W-:Y:S01]  /*5690*/  UMOV UR9, 0x10000000 ;  /* 0x1000000000097882 */ /* 0x000fe20000000000 */
[----:B------:R-:W-:Y:S01]  /*56a0*/  @!UP0 UIADD3 UR18, UPT, UPT, UR34, 0x80, URZ ;  /* 0x0000008022128890 */ /* 0x000fe2000fffe0ff */
[----:B------:R-:W-:Y:S01]  /*56b0*/  VIADD R14, R14, 0x1 ;  /* 0x000000010e0e7836 */ /* 0x000fe20000000000 */
[----:B------:R-:W-:Y:S01]  /*56c0*/  @!UP0 UIADD3 UR16, UPT, UPT, UR21, 0x8400, URZ ;  /* 0x0000840015108890 */ /* 0x000fe2000fffe0ff */
[----:B------:R-:W-:Y:S01]  /*56d0*/  VOTEU.ALL UP0, P1 ;  /* 0x0000000000ff7886 */ /* 0x000fe20000800000 */
[----:B------:R-:W-:Y:S01]  /*56e0*/  UMOV UR19, UR35 ;  /* 0x0000002300137c82 */ /* 0x000fe20008000000 */
[----:B------:R-:W-:Y:S02]  /*56f0*/  UMOV UR20, UR36 ;  /* 0x0000002400147c82 */ /* 0x000fe40008000000 */
[----:B------:R-:W-:Y:S01]  /*5700*/  IMAD.U32 R10, RZ, RZ, UR5 ;  /* 0x00000005ff0a7e24 */ /* 0x000fe2000f8e00ff */
[----:B------:R-:W-:Y:S01]  /*5710*/  UPRMT UR6, UR47, 0x654, UR17 ;  /* 0x000006542f067896 */ /* 0x000fe20008000011 */
        /* <DEDUP_REMOVED lines=9> */
.L_x_201:
[----:B------:R-:W-:Y:S01]  /*57b0*/  @!P1 IADD3 R6, P0, PT, R16, 0x580, RZ ;  /* 0x0000058010069810 */ /* 0x000fe20007f1e0ff */
[----:B------:R-:W-:Y:S01]  /*57c0*/  VOTEU.ALL UP0, P1 ;  /* 0x0000000000ff7886 */ /* 0x000fe20000800000 */
[----:B------:R-:W-:Y:S01]  /*57d0*/  UMOV UR6, 0x0 ;  /* 0x0000000000067882 */ /* 0x000fe20000000000 */
[----:B------:R-:W-:Y:S01]  /*57e0*/  UMOV UR7, 0x10000000 ;  /* 0x1000000000077882 */ /* 0x000fe20000000000 */
[----:B------:R-:W-:Y:S01]  /*57f0*/  @!P1 R2UR UR5, R6 ;  /* 0x00000000060592ca */ /* 0x000fe200000e0000 */
[----:B--2---:R-:W-:Y:S01]  /*5800*/  @!P1 IMAD.X R0, RZ, RZ, R17, P0 ;  /* 0x000000ffff009224 */ /* 0x004fe200000e0611 */
[----:B------:R-:W-:Y:S01]  /*5810*/  @!UP0 UIADD3 UR10, UPT, UPT, UR34, 0xc0, URZ ;  /* 0x000000c0220a8890 */ /* 0x000fe2000fffe0ff */
[----:B------:R-:W-:Y:S01]  /*5820*/  R2UR UR16, R152 ;  /* 0x00000000981072ca */ /* 0x000fe200000e0000 */
[----:B------:R-:W-:Y:S01]  /*5830*/  @!UP0 UIADD3 UR8, UPT, UPT, UR21, 0xc400, URZ ;  /* 0x0000c40015088890 */ /* 0x000fe2000fffe0ff */
[----:B------:R-:W-:Y:S01]  /*5840*/  ISETP.NE.AND P0, PT, R14, 0x2, PT ;  /* 0x000000020e00780c */ /* 0x000fe20003f05270 */
[----:B------:R-:W-:Y:S01]  /*5850*/  @!UP0 UIADD3 UR9, UPT, UPT, UR21, 0xb8, URZ ;  /* 0x000000b815098890 */ /* 0x000fe2000fffe0ff */
[----:B------:R-:W-:Y:S01]  /*5860*/  @!P1 R2UR UR4, R0 ;  /* 0x00000000000492ca */ /* 0x000fe200000e0000 */
[----:B------:R-:W-:Y:S01]  /*5870*/  VOTEU.ALL UP0, P1 ;  /* 0x0000000000ff7886 */ /* 0x000fe20000800000 */
[----:B------:R-:W-:Y:S01]  /*5880*/  UMOV UR11, UR35 ;  /* 0x00000023000b7c82 */ /* 0x000fe20008000000 */
[----:B------:R-:W-:Y:S01]  /*5890*/  UMOV UR12, UR36 ;  /* 0x00000024000c7c82 */ /* 0x000fe20008000000 */
[----:B------:R-:W-:Y:S01]  /*58a0*/  SEL R0, RZ, 0x1, P0 ;  /* 0x00000001ff007807 */ /* 0x000fe20000000000 */
[----:B------:R-:W-:Y:S01]  /*58b0*/  UPLOP3.LUT UP3, UPT, UPT, UPT, UPT, 0x80, 0x8 ;  /* 0x000000000008789c */ /* 0x000fe20003f6f070 */
[----:B------:R-:W-:Y:S01]  /*58c0*/  IMAD.U32 R8, RZ, RZ, UR5 ;  /* 0x00000005ff087e24 */ /* 0x000fe2000f8e00ff */
[----:B------:R-:W-:Y:S01]  /*58d0*/  LOP3.LUT R15, R15, 0x1, RZ, 0x3c, !PT ;  /* 0x000000010f0f7812 */ /* 0x000fe200078e3cff */
[----:B------:R-:W-:Y:S01]  /*58e0*/  UMOV UR36, UR29 ;  /* 0x0000001d00247c82 */ /* 0x000fe20008000000 */
[----:B------:R-:W-:Y:S01]  /*58f0*/  LOP3.LUT R13, R13, R0, RZ, 0x3c, !PT ;  /* 0x000000000d0d7212 */ /* 0x000fe200078e3cff */
[----:B------:R-:W-:Y:S01]  /*5900*/  UIADD3 UR20, UPT, UPT, UR13, UR16, URZ ;  /* 0x000000100d147290 */ /* 0x000fe2000fffe0ff */
[----:B------:R-:W-:Y:S01]  /*5910*/  SEL R14, R14, RZ, P0 ;  /* 0x000000ff0e0e7207 */ /* 0x000fe20000000000 */
[----:B------:R-:W-:Y:S01]  /*5920*/  UIADD3 UR16, UPT, UPT, UR14, UR63, URZ ;  /* 0x0000003f0e107290 */ /* 0x000fe2000fffe0ff */
[----:B------:R-:W-:Y:S01]  /*5930*/  IMAD.U32 R9, RZ, RZ, UR4 ;  /* 0x00000004ff097e24 */ /* 0x000fe2000f8e00ff */
[----:B------:R-:W-:Y:S04]  /*5940*/  @!P1 R2UR UR4, R8 ;  /* 0x00000000080492ca */ /* 0x000fe800000e0000 */
[----:B------:R-:W-:Y:S11]  /*5950*/  @!P1 R2UR UR5, R9 ;  /* 0x00000000090592ca */ /* 0x000ff600000e0000 */
[----:B------:R-:W-:Y:S02]  /*5960*/  @!UPT UIADD3 URZ, UPT, UPT, URZ, URZ, URZ ;  /* 0x000000fffffff290 */ /* 0x000fe4000fffe0ff */
[----:B------:R2:W-:Y:S01]  /*5970*/  @!UP0 UTMALDG.3D [UR8], [UR4], desc[UR6] ;  /* 0x00000608040085b4 */ /* 0x0005e20008011000 */
[----:B------:R2:W-:Y:S01]  /*5980*/  @!P1 SYNCS.ARRIVE.TRANS64.RED.A0TR RZ, [UR21+0xb8], R7 ;  /* 0x0000b807ffff99a7 */ /* 0x0005e20008300415 */
[----:B------:R-:W-:Y:S01]  /*5990*/  SYNCS.ARRIVE.TRANS64.RED.A1T0 RZ, [UR37], RZ ;  /* 0x000000ffffff79a7 */ /* 0x000fe20008100425 */
[----:B------:R-:W-:Y:S05]  /*59a0*/  BRA.U UP1, `(.L_x_101) ;  /* 0xfffffff101687547 */ /* 0x000fea000b83ffff */
[----:B------:R-:W-:-:S04]  /*59b0*/  SHF.L.U32 R3, R15, 0x1f, RZ ;  /* 0x0000001f0f037819 */ /* 0x000fc800000006ff */
[----:B------:R-:W3:Y:S02]  /*59c0*/  SYNCS.PHASECHK.TRANS64.TRYWAIT P0, [UR21+0xc0], R3 ;  /* 0x0000c003ff0075a7 */ /* 0x000ee40008001115 */
[----:B---3--:R-:W-:Y:S05]  /*59d0*/  @!P0 BRA `(.L_x_102) ;  /* 0x0000007000548947 */ /* 0x008fea0003800000 */
.L_x_203:
[----:B------:R-:W4:Y:S02]  /*59e0*/  SYNCS.PHASECHK.TRANS64.TRYWAIT P0, [UR21+0xc8], R3 ;  /* 0x0000c803ff0075a7 */ /* 0x000f240008001115 */
[----:B----4-:R-:W-:Y:S05]  /*59f0*/  @!P0 BRA `(.L_x_103) ;  /* 0x0000007000648947 */ /* 0x010fea0003800000 */
.L_x_205:
[----:B------:R-:W4:Y:S02]  /*5a00*/  SYNCS.PHASECHK.TRANS64.TRYWAIT P0, [UR21+0xd0], R3 ;  /* 0x0000d003ff0075a7 */ /* 0x000f240008001115 */
[----:B----4-:R-:W-:Y:S05]  /*5a10*/  @!P0 BRA `(.L_x_104) ;  /* 0x0000007000748947 */ /* 0x010fea0003800000 */
.L_x_207:
[----:B---3--:R-:W-:-:S07]  /*5a20*/  MOV R0, UR21 ;  /* 0x0000001500007c02 */ /* 0x008fce0008000f00 */
.L_x_105:
[----:B---3--:R-:W-:-:S04]  /*5a30*/  SHF.L.U32 R3, R15, 0x1f, RZ ;  /* 0x0000001f0f037819 */ /* 0x008fc800000006ff */
[----:B------:R3:W4:Y:S03]  /*5a40*/  SYNCS.PHASECHK.TRANS64.TRYWAIT P0, [R0+URZ+0xd8], R3 ;  /* 0x0000d803000075a7 */ /* 0x00072600080011ff */
[----:B----4-:R-:W-:Y:S05]  /*5a50*/  @!P0 NANOSLEEP.SYNCS 0x989680 ;  /* 0x009896800000895d */ /* 0x010fea0003900000 */
[----:B------:R-:W4:Y:S02]  /*5a60*/  @!P0 SYNCS.PHASECHK.TRANS64 P0, [R0+URZ+0xd8], R3 ;  /* 0x0000d803000085a7 */ /* 0x000f2400080010ff */
[----:B-12-4-:R-:W-:Y:S05]  /*5a70*/  @P0 EXIT ;  /* 0x000000000000094d */ /* 0x016fea0003800000 */
[----:B------:R-:W-:Y:S05]  /*5a80*/  BRA `(.L_x_105) ;  /* 0xfffffffc00e87947 */ /* 0x000fea000383ffff */
.L_x_90:
[----:B------:R-:W-:-:S06]  /*5a90*/  UISETP.GE.AND UP0, UPT, UR25, 0x4, UPT ;  /* 0x000000041900788c */ /* 0x000fcc000bf06270 */
[----:B------:R-:W-:-:S13]  /*5aa0*/  PLOP3.LUT P0, PT, PT, PT, UP0, 0x80, 0x8 ;  /* 0x000000000008781c */ /* 0x000fda0003f0f008 */
[----:B------:R-:W-:Y:S05]  /*5ab0*/  @!P0 EXIT ;  /* 0x000000000000894d */ /* 0x000fea0003800000 */
[----:B------:R-:W-:Y:S01]  /*5ac0*/  BAR.SYNC.DEFER_BLOCKING 0x6, 0xa0 ;  /* 0x0182800000007b1d */ /* 0x000fe20000010000 */
[C---:B------:R-:W-:Y:S01]  /*5ad0*/  IMAD.SHL.U32 R5, R166.reuse, 0x40, RZ ;  /* 0x00000040a6057824 */ /* 0x040fe200078e00ff */
[C---:B------:R-:W-:Y:S01]  /*5ae0*/  LOP3.LUT R149, R166.reuse, 0x1, RZ, 0xc0, !PT ;  /* 0x00000001a6957812 */ /* 0x040fe200078ec0ff */
[C---:B------:R-:W-:Y:S02]  /*5af0*/  IMAD.U32 R69, R166.reuse, 0x10000, RZ ;  /* 0x00010000a6457824 */ /* 0x040fe400078e00ff */
[----:B------:R-:W-:Y:S02]  /*5b00*/  HFMA2 R163, -RZ, RZ, 0, 5.9604644775390625e-08 ;  /* 0x00000001ffa37431 */ /* 0x000fe400000001ff */
[C---:B------:R-:W-:Y:S01]  /*5b10*/  IMAD.SHL.U32 R148, R166.reuse, 0x8, RZ ;  /* 0x00000008a6947824 */ /* 0x040fe200078e00ff */
[----:B------:R-:W-:Y:S01]  /*5b20*/  UMOV UR44, 0x400 ;  /* 0x00000400002c7882 */ /* 0x000fe20000000000 */
[----:B------:R-:W1:Y:S01]  /*5b30*/  LDC.64 R144, c[0x0][0x888] ;  /* 0x00022200ff907b82 */ /* 0x000e620000000a00 */
[----:B------:R-:W-:Y:S01]  /*5b40*/  ULEA UR44, UR47, UR44, 0x18 ;  /* 0x0000002c2f2c7291 */ /* 0x000fe2000f8ec0ff */
[----:B------:R-:W-:Y:S01]  /*5b50*/  ISETP.NE.U32.AND P0, PT, R149, 0x1, PT ;  /* 0x000000019500780c */ /* 0x000fe20003f05070 */
[----:B------:R-:W-:Y:S01]  /*5b60*/  IMAD.MOV.U32 R165, RZ, RZ, 0x2 ;  /* 0x00000002ffa57424 */ /* 0x000fe200078e00ff */
[----:B------:R-:W-:Y:S01]  /*5b70*/  LOP3.LUT R7, R5, 0x1c0, RZ, 0xc0, !PT ;  /* 0x000001c005077812 */ /* 0x000fe200078ec0ff */
[----:B------:R-:W-:Y:S01]  /*5b80*/  UIADD3 UR4, UPT, UPT, UR44, 0x400, URZ ;  /* 0x000004002c047890 */ /* 0x000fe2000fffe0ff */
[----:B------:R-:W-:Y:S01]  /*5b90*/  LOP3.LUT R69, R69, 0x600000, RZ, 0xc0, !PT ;  /* 0x0060000045457812 */ /* 0x000fe200078ec0ff */
[----:B------:R-:W-:Y:S01]  /*5ba0*/  IMAD.MOV.U32 R164, RZ, RZ, 0x4 ;  /* 0x00000004ffa47424 */ /* 0x000fe200078e00ff */
[----:B------:R-:W2:Y:S01]  /*5bb0*/  LDC.64 R146, c[0x0][0x890] ;  /* 0x00022400ff927b82 */ /* 0x000ea20000000a00 */
[----:B------:R-:W-:Y:S01]  /*5bc0*/  R2P PR, R166, 0x6 ;  /* 0x00000006a6007804 */ /* 0x000fe20000000000 */
[----:B------:R-:W-:Y:S01]  /*5bd0*/  IMAD.MOV.U32 R68, RZ, RZ, RZ ;  /* 0x000000ffff447224 */ /* 0x000fe200078e00ff */
[----:B------:R-:W-:Y:S01]  /*5be0*/  LOP3.LUT R148, R7, 0x38, R148, 0xf8, !PT ;  /* 0x0000003807947812 */ /* 0x000fe200078ef894 */
[----:B------:R-:W-:Y:S01]  /*5bf0*/  IMAD.MOV.U32 R162, RZ, RZ, RZ ;  /* 0x000000ffffa27224 */ /* 0x000fe200078e00ff */
[----:B------:R-:W-:Y:S01]  /*5c00*/  P2R R4, PR, RZ, 0x1 ;  /* 0x00000001ff047803 */ /* 0x000fe20000000000 */
[----:B------:R-:W-:Y:S01]  /*5c10*/  IMAD.MOV.U32 R155, RZ, RZ, RZ ;  /* 0x000000ffff9b7224 */ /* 0x000fe200078e00ff */
[----:B------:R-:W-:Y:S01]  /*5c20*/  LOP3.LUT R148, R148, 0x1e00, R5, 0xf8, !PT ;  /* 0x00001e0094947812 */ /* 0x000fe200078ef805 */
[----:B------:R-:W3:Y:S01]  /*5c30*/  LDC.64 R142, c[0x0][0x8b0] ;  /* 0x00022c00ff8e7b82 */ /* 0x000ee20000000a00 */
[----:B------:R-:W4:Y:S01]  /*5c40*/  LDS R0, [UR44+0x180] ;  /* 0x0001802cff007984 */ /* 0x000f220008000800 */
[----:B------:R-:W-:Y:S01]  /*5c50*/  LOP3.LUT R166, R166, 0x60, RZ, 0xc0, !PT ;  /* 0x00000060a6a67812 */ /* 0x000fe200078ec0ff */
[----:B------:R-:W-:Y:S01]  /*5c60*/  IMAD.U32 R153, RZ, RZ, UR4 ;  /* 0x00000004ff997e24 */ /* 0x000fe2000f8e00ff */
[----:B------:R-:W-:Y:S01]  /*5c70*/  MOV R161, RZ ;  /* 0x000000ff00a17202 */ /* 0x000fe20000000f00 */
[----:B------:R-:W1:Y:S01]  /*5c80*/  LDCU UR60, c[0x0][0x370] ;  /* 0x00006e00ff3c77ac */ /* 0x000e620008000800 */
[----:B------:R-:W-:-:S02]  /*5c90*/  SEL R165, R165, 0xfffffffe, !P1 ;  /* 0xfffffffea5a57807 */ /* 0x000fc40004800000 */
[----:B------:R-:W1:Y:S01]  /*5ca0*/  LDC.64 R140, c[0x0][0x8a8] ;  /* 0x00022a00ff8c7b82 */ /* 0x000e620000000a00 */
[----:B------:R-:W-:Y:S01]  /*5cb0*/  SEL R164, R164, 0xfffffffc, !P2 ;  /* 0xfffffffca4a47807 */ /* 0x000fe20005000000 */
[----:B------:R-:W1:Y:S01]  /*5cc0*/  LDCU UR43, c[0x0][0xb0c] ;  /* 0x00016180ff2b77ac */ /* 0x000e620008000800 */
[----:B------:R-:W1:Y:S01]  /*5cd0*/  LDCU UR39, c[0x0][0xb30] ;  /* 0x00016600ff2777ac */ /* 0x000e620008000800 */
[----:B------:R-:W1:Y:S01]  /*5ce0*/  LDCU.64 UR54, c[0x0][0x888] ;  /* 0x00011100ff3677ac */ /* 0x000e620008000a00 */
[----:B------:R-:W1:Y:S01]  /*5cf0*/  LDCU.64 UR40, c[0x0][0xb28] ;  /* 0x00016500ff2877ac */ /* 0x000e620008000a00 */
[----:B------:R-:W1:Y:S01]  /*5d00*/  LDCU.128 UR56, c[0x0][0xb10] ;  /* 0x00016200ff3877ac */ /* 0x000e620008000c00 */
[----:B------:R-:W1:Y:S01]  /*5d10*/  LDCU UR53, c[0x0][0x374] ;  /* 0x00006e80ff3577ac */ /* 0x000e620008000800 */
[----:B------:R-:W-:Y:S01]  /*5d20*/  UMOV UR52, URZ ;  /* 0x000000ff00347c82 */ /* 0x000fe20008000000 */
[----:B------:R-:W-:Y:S01]  /*5d30*/  UMOV UR46, URZ ;  /* 0x000000ff002e7c82 */ /* 0x000fe20008000000 */
[----:B--2-4-:R-:W-:-:S07]  /*5d40*/  IMAD.IADD R69, R0, 0x1, R69 ;  /* 0x0000000100457824 */ /* 0x014fce00078e0245 */
.L_x_149:
[----:B------:R-:W-:Y:S02]  /*5d50*/  LEA R3, R155, UR44, 0x3 ;  /* 0x0000002c9b037c11 */ /* 0x000fe4000f8e18ff */
[----:B------:R-:W-:Y:S02]  /*5d60*/  SHF.L.U32 R0, R161, 0x1f, RZ ;  /* 0x0000001fa1007819 */ /* 0x000fe400000006ff */
[----:B-1----:R-:W-:Y:S02]  /*5d70*/  LEA R5, R155, UR44, 0x4 ;  /* 0x0000002c9b057c11 */ /* 0x002fe4000f8e20ff */
[----:B------:R-:W2:Y:S02]  /*5d80*/  SYNCS.PHASECHK.TRANS64.TRYWAIT P0, [R3+URZ+0xf0], R0 ;  /* 0x0000f000030075a7 */ /* 0x000ea400080011ff */
[----:B--2---:R-:W-:Y:S05]  /*5d90*/  @!P0 BRA `(.L_x_106) ;  /* 0x0000006c00ac8947 */ /* 0x004fea0003800000 */
.L_x_208:
[----:B------:R-:W4:Y:S01]  /*5da0*/  LDS.128 R4, [R5+0x160] ;  /* 0x0001600005047984 */ /* 0x000f220000000c00 */
[----:B------:R-:W-:Y:S01]  /*5db0*/  UISETP.GE.AND UP0, UPT, UR42, 0x1, UPT ;  /* 0x000000012a00788c */ /* 0x000fe2000bf06270 */
[----:B------:R-:W-:Y:S01]  /*5dc0*/  @!PT LDS RZ, [RZ] ;  /* 0x00000000fffff984 */ /* 0x000fe20000000800 */
[----:B------:R-:W-:Y:S01]  /*5dd0*/  @!PT LDS RZ, [RZ] ;  /* 0x00000000fffff984 */ /* 0x000fe20000000800 */
[----:B------:R-:W-:Y:S01]  /*5de0*/  @!PT LDS RZ, [RZ] ;  /* 0x00000000fffff984 */ /* 0x000fe20000000800 */
[----:B------:R-:W-:Y:S01]  /*5df0*/  @!PT LDS RZ, [RZ] ;  /* 0x00000000fffff984 */ /* 0x000fe20000000800 */
[----:B------:R1:W-:Y:S06]  /*5e00*/  MEMBAR.ALL.CTA ;  /* 0x0000000000007992 */ /* 0x0003ec0000008000 */
[----:B-1----:R-:W1:Y:S01]  /*5e10*/  FENCE.VIEW.ASYNC.S ;  /* 0x00000000000073c6 */ /* 0x002e620000000000 */
[----:B----4-:R-:W-:Y:S11]  /*5e20*/  LOP3.LUT P0, RZ, R6, 0x1, RZ, 0xc0, !PT ;  /* 0x0000000106ff7812 */ /* 0x010ff6000780c0ff */
[----:B------:R-:W-:Y:S02]  /*5e30*/  @!UPT UIADD3 URZ, UPT, UPT, URZ, URZ, URZ ;  /* 0x000000fffffff290 */ /* 0x000fe4000fffe0ff */
[----:B-1----:R-:W-:Y:S01]  /*5e40*/  VOTEU.ANY UP1, P0 ;  /* 0x0000000000ff7886 */ /* 0x002fe20000020100 */
[----:B------:R-:W-:Y:S01]  /*5e50*/  PLOP3.LUT P0, PT, PT, PT, UP1, 0x80, 0x8 ;  /* 0x000000000008781c */ /* 0x000fe20003f0f018 */
[----:B------:R-:W-:Y:S11]  /*5e60*/  UP2UR UR62, UPR, URZ, 0x2 ;  /* 0x00000002ff3e7883 */ /* 0x000ff60008000000 */
[----:B------:R-:W-:Y:S01]  /*5e70*/  @!UPT UIADD3 URZ, UPT, UPT, URZ, URZ, URZ ;  /* 0x000000fffffff290 */ /* 0x000fe2000fffe0ff */
[----:B--2---:R-:W-:Y:S02]  /*5e80*/  @P0 SHF.R.U32.HI R0, RZ, 0x10, R5 ;  /* 0x00000010ff000819 */ /* 0x004fe40000011605 */
        /* <DEDUP_REMOVED lines=12> */
[----:B------:R-:W2:Y:S01]  /*5f50*/  LDCU UR12, c[0x0][0xb20] ;  /* 0x00016400ff0c77ac */ /* 0x000ea20008000800 */
[----:B------:R-:W-:Y:S02]  /*5f60*/  UIMAD.WIDE.U32 UR4, UR53, UR59, URZ ;  /* 0x0000003b350472a5 */ /* 0x000fe4000f8e00ff */
[----:B------:R-:W-:Y:S02]  /*5f70*/  UIMAD.WIDE.U32 UR6, UR60, UR56, URZ ;  /* 0x000000383c0672a5 */ /* 0x000fe4000f8e00ff */
[----:B------:R-:W-:Y:S02]  /*5f80*/  UISETP.NE.AND UP0, UPT, UR58, 0x1, UPT ;  /* 0x000000013a00788c */ /* 0x000fe4000bf05270 */
[----:B------:R-:W-:Y:S02]  /*5f90*/  UIMAD.WIDE.U32 UR8, UR37, UR59, URZ ;  /* 0x0000003b250872a5 */ /* 0x000fe4000f8e00ff */
[----:B------:R-:W-:Y:S02]  /*5fa0*/  UIMAD.WIDE.U32 UR10, UR38, UR56, URZ ;  /* 0x00000038260a72a5 */ /* 0x000fe4000f8e00ff */
[----:B------:R-:W-:Y:S02]  /*5fb0*/  UISETP.NE.AND UP1, UPT, UR43, 0x1, UPT ;  /* 0x000000012b00788c */ /* 0x000fe4000bf25270 */
[----:B------:R-:W-:Y:S01]  /*5fc0*/  UISETP.NE.AND UP2, UPT, UR42, 0x1, UPT ;  /* 0x000000012a00788c */ /* 0x000fe2000bf45270 */
[----:B------:R-:W-:Y:S02]  /*5fd0*/  UMOV UR4, UR5 ;  /* 0x0000000500047c82 */ /* 0x000fe40008000000 */
[----:B--2---:R-:W-:Y:S03]  /*5fe0*/  USHF.R.U32.HI UR5, URZ, UR12, UR4 ;  /* 0x0000000cff057299 */ /* 0x004fe60008011604 */
[----:B------:R-:W-:Y:S02]  /*5ff0*/  UMOV UR4, UR7 ;  /* 0x0000000700047c82 */ /* 0x000fe40008000000 */
[----:B------:R-:W-:Y:S02]  /*6000*/  USHF.R.U32.HI UR7, URZ, UR57, UR4 ;  /* 0x00000039ff077299 */ /* 0x000fe40008011604 */
[----:B------:R-:W-:Y:S02]  /*6010*/  USEL UR4, UR53, UR5, !UP0 ;  /* 0x0000000535047287 */ /* 0x000fe4000c000000 */
[----:B------:R-:W-:Y:S01]  /*6020*/  USEL UR7, UR60, UR7, !UP1 ;  /* 0x000000073c077287 */ /* 0x000fe2000c800000 */
[----:B------:R-:W-:Y:S01]  /*6030*/  UMOV UR5, UR9 ;  /* 0x0000000900057c82 */ /* 0x000fe20008000000 */
[----:B------:R-:W-:Y:S02]  /*6040*/  UIMAD.WIDE.U32 UR8, UR4, UR40, URZ ;  /* 0x00000028040872a5 */ /* 0x000fe4000f8e00ff */
[----:B------:R-:W-:Y:S03]  /*6050*/  USHF.R.U32.HI UR6, URZ, UR12, UR5 ;  /* 0x0000000cff067299 */ /* 0x000fe60008011605 */
[----:B------:R-:W-:Y:S01]  /*6060*/  UMOV UR5, UR11 ;  /* 0x0000000b00057c82 */ /* 0x000fe20008000000 */
[----:B------:R-:W-:Y:S02]  /*6070*/  UIMAD.WIDE.U32 UR10, UR7, UR40, URZ ;  /* 0x00000028070a72a5 */ /* 0x000fe4000f8e00ff */
[----:B------:R-:W-:Y:S02]  /*6080*/  USHF.R.U32.HI UR12, URZ, UR57, UR5 ;  /* 0x00000039ff0c7299 */ /* 0x000fe40008011605 */
[----:B------:R-:W-:Y:S01]  /*6090*/  USEL UR6, UR37, UR6, !UP0 ;  /* 0x0000000625067287 */ /* 0x000fe2000c000000 */
[----:B------:R-:W-:Y:S02]  /*60a0*/  UMOV UR5, UR9 ;  /* 0x0000000900057c82 */ /* 0x000fe40008000000 */
[----:B------:R-:W-:Y:S01]  /*60b0*/  UMOV UR10, UR11 ;  /* 0x0000000b000a7c82 */ /* 0x000fe20008000000 */
[----:B------:R-:W-:Y:S02]  /*60c0*/  @UP2 USHF.R.U32.HI UR4, URZ, UR41, UR5 ;  /* 0x00000029ff042299 */ /* 0x000fe40008011605 */
[----:B------:R-:W-:Y:S02]  /*60d0*/  @UP2 USHF.R.U32.HI UR7, URZ, UR41, UR10 ;  /* 0x00000029ff072299 */ /* 0x000fe4000801160a */
[----:B------:R-:W-:Y:S02]  /*60e0*/  UIMAD UR4, UR42, UR4, URZ ;  /* 0x000000042a0472a4 */ /* 0x000fe4000f8e02ff */
        /* <DEDUP_REMOVED lines=8> */
[----:B------:R-:W-:Y:S02]  /*6170*/  USEL UR11, UR6, UR4, !UP2 ;  /* 0x00000004060b7287 */ /* 0x000fe4000d000000 */
[----:B------:R-:W-:Y:S02]  /*6180*/  UIADD3 UR8, UPT, UPT, -UR5, URZ, URZ ;  /* 0x000000ff05087290 */ /* 0x000fe4000fffe1ff */
[----:B------:R-:W-:Y:S01]  /*6190*/  UIADD3 UR10, UPT, UPT, -UR11, URZ, URZ ;  /* 0x000000ff0b0a7290 */ /* 0x000fe2000fffe1ff */
[----:B------:R-:W-:Y:S01]  /*61a0*/  @!UP0 UMOV UR4, UR9 ;  /* 0x0000000900048c82 */ /* 0x000fe20008000000 */
[----:B------:R-:W-:Y:S02]  /*61b0*/  UIADD3 UR9, UPT, UPT, -UR6, URZ, URZ ;  /* 0x000000ff06097290 */ /* 0x000fe4000fffe1ff */
[----:B------:R-:W-:Y:S02]  /*61c0*/  @!UP0 USHF.R.U32.HI UR4, URZ, UR41, UR4 ;  /* 0x00000029ff048299 */ /* 0x000fe40008011604 */
[----:B------:R-:W-:Y:S02]  /*61d0*/  UIMAD UR10, UR42, UR10, UR6 ;  /* 0x0000000a2a0a72a4 */ /* 0x000fe4000f8e0206 */
[----:B------:R-:W-:Y:S04]  /*61e0*/  @!UP0 USEL UR4, UR5, UR4, !UP2 ;  /* 0x0000000405048287 */ /* 0x000fe8000d000000 */
[----:B------:R-:W-:Y:S02]  /*61f0*/  @!UP0 UIMAD UR10, UR7, UR10, UR4 ;  /* 0x0000000a070a82a4 */ /* 0x000fe4000f8e0204 */
[----:B------:R-:W-:Y:S02]  /*6200*/  @!UP0 UIADD3 UR11, UPT, UPT, UR11, -UR4, URZ ;  /* 0x800000040b0b8290 */ /* 0x000fe4000fffe0ff */
[----:B------:R-:W-:Y:S02]  /*6210*/  UIMAD UR7, UR43, UR8, UR38 ;  /* 0x000000082b0772a4 */ /* 0x000fe4000f8e0226 */
[----:B------:R-:W-:Y:S02]  /*6220*/  @!UP0 UIMAD UR6, UR11, UR42, UR5 ;  /* 0x0000002a0b0682a4 */ /* 0x000fe4000f8e0205 */
[----:B------:R-:W-:Y:S01]  /*6230*/  UIMAD UR4, UR58, UR9, UR37 ;  /* 0x000000093a0472a4 */ /* 0x000fe2000f8e0225 */
[----:B------:R-:W-:Y:S02]  /*6240*/  @!UP0 UMOV UR5, UR10 ;  /* 0x0000000a00058c82 */ /* 0x000fe40008000000 */
[----:B------:R-:W-:Y:S02]  /*6250*/  UIMAD UR38, UR5, UR43, UR7 ;  /* 0x0000002b052672a4 */ /* 0x000fe4000f8e0207 */
[----:B------:R-:W-:Y:S11]  /*6260*/  UIMAD UR37, UR6, UR58, UR4 ;  /* 0x0000003a062572a4 */ /* 0x000ff6000f8e0204 */
[----:B------:R-:W-:Y:S01]  /*6270*/  @!UPT UIADD3 URZ, UPT, UPT, URZ, URZ, URZ ;  /* 0x000000fffffff290 */ /* 0x000fe2000fffe0ff */
.L_x_107:
[----:B------:R-:W-:Y:S01]  /*6280*/  UISETP.NE.AND UP0, UPT, UR39, 0x1, UPT ;  /* 0x000000012700788c */ /* 0x000fe2000bf05270 */
[----:B------:R-:W-:Y:S01]  /*6290*/  LOP3.LUT P0, RZ, R153, 0x3f0, RZ, 0xc0, !PT ;  /* 0x000003f099ff7812 */ /* 0x000fe2000780c0ff */
[----:B------:R-:W-:Y:S01]  /*62a0*/  USHF.L.U32 UR50, UR16, 0x7, URZ ;  /* 0x0000000710327899 */ /* 0x000fe200080006ff */
[----:B------:R-:W-:Y:S01]  /*62b0*/  BSSY.RECONVERGENT B6, `(.L_x_108) ;  /* 0x0000034000067945 */ /* 0x000fe20003800200 */
[----:B------:R-:W-:Y:S01]  /*62c0*/  USHF.L.U32 UR49, UR20, 0x8, URZ ;  /* 0x0000000814317899 */ /* 0x000fe200080006ff */
[----:B------:R-:W-:Y:S06]  /*62d0*/  IADD3 R155, PT, PT, R155, 0x1, RZ ;  /* 0x000000019b9b7810 */ /* 0x000fec0007ffe0ff */
[----:B------:R-:W2:Y:S01]  /*62e0*/  @!UP0 LDCU.128 UR12, c[0x0][0xb10] ;  /* 0x00016200ff0c87ac */ /* 0x000ea20008000c00 */
[----:B------:R-:W4:Y:S01]  /*62f0*/  @!UP0 LDCU UR5, c[0x0][0xb0c] ;  /* 0x00016180ff0587ac */ /* 0x000f220008000800 */
[----:B------:R-:W3:Y:S01]  /*6300*/  @!UP0 LDCU UR10, c[0x0][0xb20] ;  /* 0x00016400ff0a87ac */ /* 0x000ee20008000800 */
[----:B--2---:R-:W-:Y:S02]  /*6310*/  UIMAD.WIDE.U32 UR8, UR38, UR12, URZ ;  /* 0x0000000c260872a5 */ /* 0x004fe4000f8e00ff */
[----:B------:R-:W-:Y:S02]  /*6320*/  UIMAD.WIDE.U32 UR6, UR37, UR15, URZ ;  /* 0x0000000f250672a5 */ /* 0x000fe4000f8e00ff */
[----:B------:R-:W-:Y:S03]  /*6330*/  @!UP0 UISETP.NE.AND UP1, UPT, UR14, 0x1, UPT ;  /* 0x000000010e00888c */ /* 0x000fe6000bf25270 */
[----:B------:R-:W-:Y:S01]  /*6340*/  @!UP0 UMOV UR4, UR9 ;  /* 0x0000000900048c82 */ /* 0x000fe20008000000 */
[----:B----4-:R-:W-:Y:S02]  /*6350*/  @!UP0 UISETP.NE.AND UP2, UPT, UR5, 0x1, UPT ;  /* 0x000000010500888c */ /* 0x010fe4000bf45270 */
[----:B------:R-:W-:Y:S01]  /*6360*/  @!UP0 USHF.R.U32.HI UR4, URZ, UR13, UR4 ;  /* 0x0000000dff048299 */ /* 0x000fe20008011604 */
[----:B------:R-:W-:Y:S02]  /*6370*/  @!UP0 UMOV UR6, UR7 ;  /* 0x0000000700068c82 */ /* 0x000fe40008000000 */
[----:B---3--:R-:W-:Y:S02]  /*6380*/  @!UP0 USHF.R.U32.HI UR6, URZ, UR10, UR6 ;  /* 0x0000000aff068299 */ /* 0x008fe40008011606 */
[----:B------:R-:W-:Y:S02]  /*6390*/  @!UP0 USEL UR7, UR38, UR4, !UP2 ;  /* 0x0000000426078287 */ /* 0x000fe4000d000000 */
[----:B------:R-:W-:Y:S04]  /*63a0*/  @!UP0 USEL UR6, UR37, UR6, !UP1 ;  /* 0x0000000625068287 */ /* 0x000fe8000c800000 */
[----:B------:R-:W-:Y:S02]  /*63b0*/  @!UP0 UIADD3 UR4, UPT, UPT, -UR7, UR6, URZ ;  /* 0x0000000607048290 */ /* 0x000fe4000fffe1ff */
[----:B------:R-:W-:Y:S02]  /*63c0*/  @!UP0 UIADD3 UR6, UPT, UPT, UR7, -UR6, URZ ;  /* 0x8000000607068290 */ /* 0x000fe4000fffe0ff */
[----:B------:R-:W-:Y:S02]  /*63d0*/  @!UP0 UIMAD UR38, UR4, UR5, UR38 ;  /* 0x00000005042682a4 */ /* 0x000fe4000f8e0226 */
[----:B------:R-:W-:Y:S01]  /*63e0*/  @!UP0 UIMAD UR37, UR6, UR14, UR37 ;  /* 0x0000000e062582a4 */ /* 0x000fe2000f8e0225 */
[----:B------:R-:W-:Y:S11]  /*63f0*/  @!P0 BRA `(.L_x_109) ;  /* 0x00000000007c8947 */ /* 0x000ff60003800000 */
[----:B------:R-:W2:Y:S01]  /*6400*/  LDCU.64 UR8, c[0x4][0x80] ;  /* 0x01001000ff0877ac */ /* 0x000ea20008000a00 */
[----:B------:R-:W-:Y:S01]  /*6410*/  MOV R2, 0x0 ;  /* 0x0000000000027802 */ /* 0x000fe20000000f00 */
[----:B------:R-:W-:Y:S02]  /*6420*/  HFMA2 R12, -RZ, RZ, 0, 5.9604644775390625e-08 ;  /* 0x00000001ff0c7431 */ /* 0x000fe400000001ff */
[----:B------:R-:W-:Y:S01]  /*6430*/  IMAD.MOV.U32 R8, RZ, RZ, 0x70 ;  /* 0x00000070ff087424 */ /* 0x000fe200078e00ff */
[----:B------:R3:W4:Y:S01]  /*6440*/  LDC.64 R14, c[0x4][R2] ;  /* 0x01000000020e7b82 */ /* 0x0007220000000a00 */
[----:B------:R-:W1:Y:S01]  /*6450*/  LDCU.64 UR6, c[0x4][0x88] ;  /* 0x01001100ff0677ac */ /* 0x000e620008000a00 */
[----:B------:R-:W-:Y:S01]  /*6460*/  IMAD.MOV.U32 R13, RZ, RZ, RZ ;  /* 0x000000ffff0d7224 */ /* 0x000fe200078e00ff */
[----:B------:R-:W1:Y:S01]  /*6470*/  LDCU.64 UR4, c[0x4][0x8] ;  /* 0x01000100ff0477ac */ /* 0x000e620008000a00 */
[----:B--2---:R-:W-:Y:S01]  /*6480*/  MOV R5, UR9 ;  /* 0x0000000900057c02 */ /* 0x004fe20008000f00 */
[----:B------:R-:W-:Y:S01]  /*6490*/  IMAD.U32 R4, RZ, RZ, UR8 ;  /* 0x00000008ff047e24 */ /* 0x000fe2000f8e00ff */
[----:B-1----:R-:W-:Y:S01]  /*64a0*/  MOV R7, UR7 ;  /* 0x0000000700077c02 */ /* 0x002fe20008000f00 */
[----:B------:R-:W-:Y:S01]  /*64b0*/  IMAD.U32 R6, RZ, RZ, UR6 ;  /* 0x00000006ff067e24 */ /* 0x000fe2000f8e00ff */
[----:B------:R-:W-:Y:S01]  /*64c0*/  MOV R11, UR5 ;  /* 0x00000005000b7c02 */ /* 0x000fe20008000f00 */
[----:B------:R-:W-:Y:S02]  /*64d0*/  IMAD.U32 R10, RZ, RZ, UR4 ;  /* 0x00000004ff0a7e24 */ /* 0x000fe4000f8e00ff */
[----:B------:R-:W-:Y:S07]  /*64e0*/  LEPC R20, `(.L_x_110) ;  /* 0x000000001014794e */ /* 0x000fee0000000000 */
[----:B---345:R-:W-:Y:S05]  /*64f0*/  CALL.ABS.NOINC R14 ;  /* 0x000000000e007343 */ /* 0x038fea0003c00000 */
.L_x_110:
[----:B------:R-:W1:Y:S01]  /*6500*/  LDCU.64 UR8, c[0x4][0x80] ;  /* 0x01001000ff0877ac */ /* 0x000e620008000a00 */
[----:B------:R-:W2:Y:S01]  /*6510*/  LDC.64 R2, c[0x4][R2] ;  /* 0x0100000002027b82 */ /* 0x000ea20000000a00 */
[----:B------:R-:W-:Y:S02]  /*6520*/  HFMA2 R12, -RZ, RZ, 0, 5.9604644775390625e-08 ;  /* 0x00000001ff0c7431 */ /* 0x000fe400000001ff */
[----:B------:R-:W-:Y:S02]  /*6530*/  IMAD.MOV.U32 R8, RZ, RZ, 0x70 ;  /* 0x00000070ff087424 */ /* 0x000fe400078e00ff */
[----:B------:R-:W-:Y:S01]  /*6540*/  IMAD.MOV.U32 R13, RZ, RZ, RZ ;  /* 0x000000ffff0d7224 */ /* 0x000fe200078e00ff */
[----:B------:R-:W3:Y:S01]  /*6550*/  LDCU.64 UR6, c[0x4][0x88] ;  /* 0x01001100ff0677ac */ /* 0x000ee20008000a00 */
[----:B------:R-:W4:Y:S01]  /*6560*/  LDCU.64 UR4, c[0x4][0x8] ;  /* 0x01000100ff0477ac */ /* 0x000f220008000a00 */
[----:B-1----:R-:W-:Y:S02]  /*6570*/  MOV R4, UR8 ;  /* 0x0000000800047c02 */ /* 0x002fe40008000f00 */
[----:B------:R-:W-:Y:S02]  /*6580*/  MOV R5, UR9 ;  /* 0x0000000900057c02 */ /* 0x000fe40008000f00 */
[----:B---3--:R-:W-:Y:S01]  /*6590*/  MOV R7, UR7 ;  /* 0x0000000700077c02 */ /* 0x008fe20008000f00 */
[----:B------:R-:W-:Y:S01]  /*65a0*/  IMAD.U32 R6, RZ, RZ, UR6 ;  /* 0x00000006ff067e24 */ /* 0x000fe2000f8e00ff */
[----:B----4-:R-:W-:Y:S01]  /*65b0*/  MOV R11, UR5 ;  /* 0x00000005000b7c02 */ /* 0x010fe20008000f00 */
[----:B------:R-:W-:Y:S02]  /*65c0*/  IMAD.U32 R10, RZ, RZ, UR4 ;  /* 0x00000004ff0a7e24 */ /* 0x000fe4000f8e00ff */
[----:B------:R-:W-:Y:S07]  /*65d0*/  LEPC R20, `(.L_x_109) ;  /* 0x000000001014794e */ /* 0x000fee0000000000 */
[----:B--2---:R-:W-:Y:S05]  /*65e0*/  CALL.ABS.NOINC R2 ;  /* 0x0000000002007343 */ /* 0x004fea0003c00000 */
.L_x_109:
[----:B------:R-:W-:Y:S05]  /*65f0*/  BSYNC.RECONVERGENT B6 ;  /* 0x0000000000067941 */ /* 0x000fea0003800200 */
.L_x_108:
[----:B------:R-:W-:Y:S02]  /*6600*/  ISETP.NE.U32.AND P0, PT, RZ, UR54, PT ;  /* 0x00000036ff007c0c */ /* 0x000fe4000bf05070 */
[C---:B------:R-:W-:Y:S02]  /*6610*/  ISETP.NE.U32.AND P1, PT, R146.reuse, RZ, PT ;  /* 0x000000ff9200720c */ /* 0x040fe40003f25070 */
[----:B------:R-:W-:Y:S02]  /*6620*/  ISETP.NE.U32.AND P4, PT, R146, RZ, PT ;  /* 0x000000ff9200720c */ /* 0x000fe40003f85070 */
[----:B------:R-:W-:Y:S02]  /*6630*/  ISETP.NE.AND.EX P0, PT, RZ, UR55, PT, P0 ;  /* 0x00000037ff007c0c */ /* 0x000fe4000bf05300 */
[C---:B------:R-:W-:Y:S02]  /*6640*/  ISETP.NE.AND.EX P1, PT, R147.reuse, RZ, PT, P1 ;  /* 0x000000ff9300720c */ /* 0x040fe40003f25310 */
[----:B------:R-:W-:Y:S02]  /*6650*/  ISETP.NE.AND.EX P4, PT, R147, RZ, P0, P4 ;  /* 0x000000ff9300720c */ /* 0x000fe40000785340 */
[----:B------:R-:W-:Y:S02]  /*6660*/  ISETP.NE.U32.AND P5, PT, R142, RZ, PT ;  /* 0x000000ff8e00720c */ /* 0x000fe40003fa5070 */
[----:B------:R-:W-:Y:S02]  /*6670*/  ISETP.NE.U32.AND P3, PT, RZ, UR54, PT ;  /* 0x00000036ff007c0c */ /* 0x000fe4000bf65070 */
[----:B------:R-:W-:Y:S02]  /*6680*/  PLOP3.LUT P2, PT, PT, PT, PT, 0x8, 0x80 ;  /* 0x000000000080781c */ /* 0x000fe40003f4e170 */
[----:B------:R-:W-:Y:S02]  /*6690*/  ISETP.NE.AND.EX P5, PT, R143, RZ, PT, P5 ;  /* 0x000000ff8f00720c */ /* 0x000fe40003fa5350 */
[----:B------:R-:W-:Y:S03]  /*66a0*/  ISETP.NE.AND.EX P3, PT, RZ, UR55, PT, P3 ;  /* 0x00000037ff007c0c */ /* 0x000fe6000bf65330 */
[----:B------:R-:W-:Y:S01]  /*66b0*/  @!P4 PLOP3.LUT P2, PT, P1, PT, PT, 0x80, 0x8 ;  /* 0x000000000008c81c */ /* 0x000fe20000f4f070 */
[----:B------:R-:W-:Y:S01]  /*66c0*/  @!UPT UIADD3 URZ, UPT, UPT, URZ, URZ, URZ ;  /* 0x000000fffffff290 */ /* 0x000fe2000fffe0ff */
[----:B------:R-:W-:Y:S11]  /*66d0*/  @!P1 BRA `(.L_x_111) ;  /* 0x0000000000309947 */ /* 0x000ff60003800000 */
[----:B------:R-:W-:Y:S01]  /*66e0*/  ISETP.NE.U32.AND P0, PT, R144, RZ, PT ;  /* 0x000000ff9000720c */ /* 0x000fe20003f05070 */
[----:B------:R-:W2:Y:S01]  /*66f0*/  LDCU.64 UR4, c[0x0][0x358] ;  /* 0x00006b00ff0477ac */ /* 0x000ea20008000a00 */
[----:B------:R-:W-:Y:S02]  /*6700*/  IMAD.MOV.U32 R150, RZ, RZ, 0x1 ;  /* 0x00000001ff967424 */ /* 0x000fe400078e00ff */
[----:B------:R-:W-:Y:S11]  /*6710*/  ISETP.NE.AND.EX P0, PT, R145, RZ, PT, P0 ;  /* 0x000000ff9100720c */ /* 0x000ff60003f05300 */
[----:B------:R-:W-:Y:S02]  /*6720*/  @!UPT UIADD3 URZ, UPT, UPT, URZ, URZ, URZ ;  /* 0x000000fffffff290 */ /* 0x000fe4000fffe0ff */
[----:B------:R-:W3:Y:S01]  /*6730*/  @P0 LDC.64 R2, c[0x0][0x888] ;  /* 0x00022200ff020b82 */ /* 0x000ee20000000a00 */
[----:B-1----:R-:W-:Y:S04]  /*6740*/  @P0 IMAD R0, R146, UR36, RZ ;  /* 0x0000002492000c24 */ /* 0x002fe8000f8e02ff */
[----:B---3--:R-:W-:Y:S04]  /*6750*/  @P0 IMAD.WIDE R2, R0, 0x4, R2 ;  /* 0x0000000400020825 */ /* 0x008fe800078e0202 */
[----:B------:R-:W-:Y:S01]  /*6760*/  HFMA2 R0, -RZ, RZ, 0, 5.9604644775390625e-08 ;  /* 0x00000001ff007431 */ /* 0x000fe200000001ff */
[----:B--2--5:R2:W5:Y:S04]  /*6770*/  @P0 LDG.E R73, desc[UR4][R2.64] ;  /* 0x0000000402490981 */ /* 0x024568000c1e1900 */
[----:B------:R-:W-:Y:S01]  /*6780*/  @!P0 PRMT R150, R0, 0x7610, R150 ;  /* 0x0000761000968816 */ /* 0x000fe20000000096 */
[----:B--2---:R-:W3:Y:S06]  /*6790*/  @!P0 LDC R73, c[0x0][0x880] ;  /* 0x00022000ff498b82 */ /* 0x004eec0000000800 */
.L_x_111:
[----:B------:R-:W-:Y:S05]  /*67a0*/  @!P5 BRA `(.L_x_112) ;  /* 0x000000000024d947 */ /* 0x000fea0003800000 */
[----:B------:R-:W-:Y:S01]  /*67b0*/  ISETP.NE.U32.AND P0, PT, R140, RZ, PT ;  /* 0x000000ff8c00720c */ /* 0x000fe20003f05070 */
[----:B------:R-:W2:Y:S03]  /*67c0*/  LDCU.64 UR4, c[0x0][0x358] ;  /* 0x00006b00ff0477ac */ /* 0x000ea60008000a00 */
[----:B------:R-:W-:Y:S11]  /*67d0*/  ISETP.NE.AND.EX P0, PT, R141, RZ, PT, P0 ;  /* 0x000000ff8d00720c */ /* 0x000ff60003f05300 */
[----:B------:R-:W-:Y:S02]  /*67e0*/  @!UPT UIADD3 URZ, UPT, UPT, URZ, URZ, URZ ;  /* 0x000000fffffff290 */ /* 0x000fe4000fffe0ff */
[----:B------:R-:W4:Y:S01]  /*67f0*/  @P0 LDC.64 R2, c[0x0][0x8a8] ;  /* 0x00022a00ff020b82 */ /* 0x000f220000000a00 */
[----:B-1----:R-:W-:Y:S04]  /*6800*/  @P0 IMAD R0, R142, UR36, RZ ;  /* 0x000000248e000c24 */ /* 0x002fe8000f8e02ff */
[----:B----4-:R-:W-:Y:S05]  /*6810*/  @P0 IMAD.WIDE R2, R0, 0x4, R2 ;  /* 0x0000000400020825 */ /* 0x010fea00078e0202 */
[----:B--2--5:R2:W5:Y:S02]  /*6820*/  @P0 LDG.E R70, desc[UR4][R2.64] ;  /* 0x0000000402460981 */ /* 0x024564000c1e1900 */
[----:B--2---:R-:W4:Y:S02]  /*6830*/  @!P0 LDC R70, c[0x0][0x8a0] ;  /* 0x00022800ff468b82 */ /* 0x004f240000000800 */
.L_x_112:
[----:B---3-5:R-:W-:Y:S01]  /*6840*/  FSETP.NEU.AND P0, PT, R73, RZ, PT ;  /* 0x000000ff4900720b */ /* 0x028fe20003f0d000 */
[----:B------:R-:W-:Y:S01]  /*6850*/  IMAD.SHL.U32 R170, R148, 0x2, RZ ;  /* 0x0000000294aa7824 */ /* 0x000fe200078e00ff */
[----:B------:R-:W-:Y:S01]  /*6860*/  SEL R3, RZ, 0xffffffff, P3 ;  /* 0xffffffffff037807 */ /* 0x000fe20001800000 */
[----:B------:R-:W-:Y:S01]  /*6870*/  IMAD.SHL.U32 R78, R164, 0x10, RZ ;  /* 0x00000010a44e7824 */ /* 0x000fe200078e00ff */
[----:B------:R-:W-:Y:S01]  /*6880*/  @!P4 LOP3.LUT P3, RZ, R150, 0xff, RZ, 0xc0, !PT ;  /* 0x000000ff96ffc812 */ /* 0x000fe2000786c0ff */
[----:B------:R-:W-:Y:S01]  /*6890*/  VIADD R169, R170, UR44 ;  /* 0x0000002caaa97c36 */ /* 0x000fe20008000000 */
[----:B------:R-:W-:Y:S01]  /*68a0*/  @!P4 SEL R2, RZ, 0xffffffff, P0 ;  /* 0xffffffffff02c807 */ /* 0x000fe20000000000 */
[----:B------:R-:W-:Y:S01]  /*68b0*/  IMAD.MOV.U32 R86, RZ, RZ, -0x10 ;  /* 0xfffffff0ff567424 */ /* 0x000fe200078e00ff */
[----:B------:R-:W-:Y:S01]  /*68c0*/  LOP3.LUT R163, R163, 0x1, RZ, 0x3c, !PT ;  /* 0x00000001a3a37812 */ /* 0x000fe200078e3cff */
[----:B------:R-:W-:Y:S01]  /*68d0*/  IMAD.SHL.U32 R84, R165, 0x10, RZ ;  /* 0x00000010a5547824 */ /* 0x000fe200078e00ff */
[----:B------:R-:W-:Y:S01]  /*68e0*/  @P2 SEL R2, R3, R2, !P3 ;  /* 0x0000000203022207 */ /* 0x000fe20005800000 */
[C---:B------:R-:W-:Y:S01]  /*68f0*/  IMAD.IADD R159, R169.reuse, 0x1, R78 ;  /* 0x00000001a99f7824 */ /* 0x040fe200078e024e */
[----:B------:R-:W-:Y:S01]  /*6900*/  LEA R171, R68, UR44, 0x3 ;  /* 0x0000002c44ab7c11 */ /* 0x000fe2000f8e18ff */
[----:B------:R-:W-:Y:S01]  /*6910*/  IMAD.IADD R168, R169, 0x1, R84 ;  /* 0x00000001a9a87824 */ /* 0x000fe200078e0254 */
[----:B------:R-:W-:Y:S01]  /*6920*/  @!P4 LOP3.LUT R2, R2, 0x1, RZ, 0xc0, !PT ;  /* 0x000000010202c812 */ /* 0x000fe200078ec0ff */
[----:B------:R-:W-:Y:S01]  /*6930*/  IMAD.IADD R157, R84, 0x1, R159 ;  /* 0x00000001549d7824 */ /* 0x000fe200078e029f */
[----:B-1----:R-:W-:Y:S01]  /*6940*/  SHF.L.U32 R0, R162, 0x1f, RZ ;  /* 0x0000001fa2007819 */ /* 0x002fe200000006ff */
[----:B------:R-:W-:Y:S01]  /*6950*/  BSSY B1, `(.L_x_113) ;  /* 0x0000049000017945 */ /* 0x000fe20003800000 */
[----:B------:R-:W-:Y:S01]  /*6960*/  ISETP.NE.U32.OR P5, PT, R2, 0x1, P4 ;  /* 0x000000010200780c */ /* 0x000fe200027a5470 */
[----:B------:R-:W-:Y:S01]  /*6970*/  IMAD.MOV.U32 R85, RZ, RZ, 0x1 ;  /* 0x00000001ff557424 */ /* 0x000fe200078e00ff */
[----:B------:R-:W-:Y:S01]  /*6980*/  LOP3.LUT P4, R154, R150, 0xff, RZ, 0xc0, !PT ;  /* 0x000000ff969a7812 */ /* 0x000fe2000788c0ff */
[----:B------:R-:W-:Y:S01]  /*6990*/  IMAD R71, R68, 0x100, R69 ;  /* 0x0000010044477824 */ /* 0x000fe200078e0245 */
[----:B------:R-:W-:Y:S01]  /*69a0*/  SEL R2, RZ, 0xffffffff, P0 ;  /* 0xffffffffff027807 */ /* 0x000fe20000000000 */
[----:B------:R-:W-:Y:S01]  /*69b0*/  IMAD.MOV.U32 R79, RZ, RZ, RZ ;  /* 0x000000ffff4f7224 */ /* 0x000fe200078e00ff */
[----:B------:R-:W-:Y:S02]  /*69c0*/  P2R R167, PR, RZ, 0x20 ;  /* 0x00000020ffa77803 */ /* 0x000fe40000000000 */
[----:B------:R-:W-:Y:S02]  /*69d0*/  CS2R R138, SRZ ;  /* 0x00000000008a7805 */ /* 0x000fe4000001ff00 */
[----:B------:R-:W-:Y:S02]  /*69e0*/  @P1 SEL R2, R3, R2, !P4 ;  /* 0x0000000203021207 */ /* 0x000fe40006000000 */
[----:B------:R-:W-:Y:S02]  /*69f0*/  CS2R R136, SRZ ;  /* 0x0000000000887805 */ /* 0x000fe4000001ff00 */
[----:B------:R-:W-:Y:S02]  /*6a00*/  CS2R R130, SRZ ;  /* 0x0000000000827805 */ /* 0x000fe4000001ff00 */
[----:B------:R-:W-:Y:S02]  /*6a10*/  CS2R R128, SRZ ;  /* 0x0000000000807805 */ /* 0x000fe4000001ff00 */
[----:B------:R-:W-:Y:S02]  /*6a20*/  LOP3.LUT R2, R2, 0x1, RZ, 0xc0, !PT ;  /* 0x0000000102027812 */ /* 0x000fe400078ec0ff */
[----:B------:R-:W-:Y:S02]  /*6a30*/  CS2R R122, SRZ ;  /* 0x00000000007a7805 */ /* 0x000fe4000001ff00 */
[----:B------:R-:W-:Y:S02]  /*6a40*/  @P5 SHF.L.U32 R4, R163, 0x1f, RZ ;  /* 0x0000001fa3045819 */ /* 0x000fe400000006ff */
[----:B------:R-:W-:Y:S02]  /*6a50*/  CS2R R120, SRZ ;  /* 0x0000000000787805 */ /* 0x000fe4000001ff00 */
[----:B------:R-:W-:Y:S02]  /*6a60*/  ISETP.NE.U32.AND P0, PT, R2, 0x1, PT ;  /* 0x000000010200780c */ /* 0x000fe40003f05070 */
[----:B------:R-:W-:Y:S01]  /*6a70*/  CS2R R114, SRZ ;  /* 0x0000000000727805 */ /* 0x000fe2000001ff00 */
[----:B------:R-:W1:Y:S01]  /*6a80*/  @P5 SYNCS.PHASECHK.TRANS64.TRYWAIT P3, [UR44+0xa0], R4 ;  /* 0x0000a004ff0055a7 */ /* 0x000e62000806112c */
[----:B------:R-:W-:Y:S02]  /*6a90*/  CS2R R112, SRZ ;  /* 0x0000000000707805 */ /* 0x000fe4000001ff00 */
[----:B------:R-:W-:Y:S02]  /*6aa0*/  P2R R87, PR, RZ, 0x1 ;  /* 0x00000001ff577803 */ /* 0x000fe40000000000 */
[----:B------:R-:W-:Y:S02]  /*6ab0*/  CS2R R106, SRZ ;  /* 0x00000000006a7805 */ /* 0x000fe4000001ff00 */
[----:B------:R-:W-:Y:S02]  /*6ac0*/  ISETP.NE.U32.AND P0, PT, R149, 0x1, PT ;  /* 0x000000019500780c */ /* 0x000fe40003f05070 */
[----:B------:R-:W-:Y:S02]  /*6ad0*/  CS2R R104, SRZ ;  /* 0x0000000000687805 */ /* 0x000fe4000001ff00 */
[----:B------:R-:W-:Y:S02]  /*6ae0*/  CS2R R98, SRZ ;  /* 0x0000000000627805 */ /* 0x000fe4000001ff00 */
[----:B------:R-:W-:Y:S02]  /*6af0*/  CS2R R96, SRZ ;  /* 0x0000000000607805 */ /* 0x000fe4000001ff00 */
[----:B------:R-:W-:Y:S02]  /*6b00*/  SEL R86, R86, 0x10, !P0 ;  /* 0x0000001056567807 */ /* 0x000fe40004000000 */
[----:B------:R-:W-:Y:S02]  /*6b10*/  CS2R R90, SRZ ;  /* 0x00000000005a7805 */ /* 0x000fe4000001ff00 */
[----:B------:R-:W-:Y:S02]  /*6b20*/  CS2R R88, SRZ ;  /* 0x0000000000587805 */ /* 0x000fe4000001ff00 */
[----:B------:R-:W-:Y:S02]  /*6b30*/  CS2R R82, SRZ ;  /* 0x0000000000527805 */ /* 0x000fe4000001ff00 */
[----:B------:R-:W-:Y:S01]  /*6b40*/  CS2R R80, SRZ ;  /* 0x0000000000507805 */ /* 0x000fe2000001ff00 */
[----:B------:R-:W-:Y:S02]  /*6b50*/  IMAD.IADD R169, R169, 0x1, R86 ;  /* 0x00000001a9a97824 */ /* 0x000fe400078e0256 */
[C---:B------:R-:W-:Y:S01]  /*6b60*/  IMAD.IADD R160, R86.reuse, 0x1, R168 ;  /* 0x0000000156a07824 */ /* 0x040fe200078e02a8 */
[----:B------:R2:W3:Y:S01]  /*6b70*/  SYNCS.PHASECHK.TRANS64.TRYWAIT P2, [R171+URZ+0x110], R0 ;  /* 0x00011000ab0075a7 */ /* 0x0004e200080411ff */
[C---:B------:R-:W-:Y:S02]  /*6b80*/  IMAD.IADD R158, R86.reuse, 0x1, R159 ;  /* 0x00000001569e7824 */ /* 0x040fe400078e029f */
[----:B------:R-:W-:Y:S01]  /*6b90*/  IMAD.IADD R156, R86, 0x1, R157 ;  /* 0x00000001569c7824 */ /* 0x000fe200078e029d */
[----:B-1----:R-:W-:Y:S01]  /*6ba0*/  @P5 SEL R85, RZ, 0x1, !P3 ;  /* 0x00000001ff555807 */ /* 0x002fe20005800000 */
[----:B--2---:R-:W-:Y:S06]  /*6bb0*/  @!P5 BRA `(.L_x_114) ;  /* 0x000000000088d947 */ /* 0x004fec0003800000 */
[----:B------:R-:W-:Y:S01]  /*6bc0*/  IMAD.MOV.U32 R139, RZ, RZ, RZ ;  /* 0x000000ffff8b7224 */ /* 0x000fe200078e00ff */
[----:B------:R-:W-:Y:S01]  /*6bd0*/  ISETP.NE.AND P0, PT, R85, RZ, PT ;  /* 0x000000ff5500720c */ /* 0x000fe20003f05270 */
[----:B------:R-:W-:Y:S01]  /*6be0*/  BSSY B0, `(.L_x_115) ;  /* 0x0000014000007945 */ /* 0x000fe20003800000 */
[----:B------:R-:W-:Y:S02]  /*6bf0*/  CS2R R82, SRZ ;  /* 0x0000000000527805 */ /* 0x000fe4000001ff00 */
        /* <DEDUP_REMOVED lines=13> */
[----:B------:R-:W-:Y:S01]  /*6cd0*/  CS2R R136, SRZ ;  /* 0x0000000000887805 */ /* 0x000fe2000001ff00 */
[----:B------:R-:W-:Y:S06]  /*6ce0*/  @P0 BRA `(.L_x_116) ;  /* 0x00000000000c0947 */ /* 0x000fec0003800000 */
[----:B------:R-:W-:Y:S04]  /*6cf0*/  SHF.L.U32 R3, R163, 0x1f, RZ ;  /* 0x0000001fa3037819 */ /* 0x000fe800000006ff */
[----:B------:R-:W1:Y:S02]  /*6d00*/  SYNCS.PHASECHK.TRANS64.TRYWAIT P0, [UR44+0xa0], R3 ;  /* 0x0000a003ff0075a7 */ /* 0x000e64000800112c */
[----:B-1----:R-:W-:Y:S05]  /*6d10*/  @!P0 BRA `(.L_x_117) ;  /* 0x0000005c00e08947 */ /* 0x002fea0003800000 */
.L_x_116:
[----:B------:R-:W-:Y:S05]  /*6d20*/  BSYNC B0 ;  /* 0x0000000000007941 */ /* 0x000fea0003800000 */
.L_x_115:
[----:B------:R-:W-:Y:S01]  /*6d30*/  ISETP.NE.AND P0, PT, R87, RZ, PT ;  /* 0x000000ff5700720c */ /* 0x000fe20003f05270 */
[----:B------:R-:W-:Y:S11]  /*6d40*/  HFMA2 R79, -RZ, RZ, 0, 5.9604644775390625e-08 ;  /* 0x00000001ff4f7431 */ /* 0x000ff600000001ff */
[----:B------:R-:W-:Y:S01]  /*6d50*/  @!UPT UIADD3 URZ, UPT, UPT, URZ, URZ, URZ ;  /* 0x000000fffffff290 */ /* 0x000fe2000fffe0ff */
[----:B------:R2:W1:Y:S04]  /*6d60*/  @P0 LDS.128 R80, [R170+UR44+0x400] ;  /* 0x0004002caa500984 */ /* 0x0004680008000c00 */
[----:B------:R2:W1:Y:S04]  /*6d70*/  @P0 LDS.128 R88, [R169+0x400] ;  /* 0x00040000a9580984 */ /* 0x0004680000000c00 */
[----:B------:R2:W1:Y:S04]  /*6d80*/  @P0 LDS.128 R96, [R168+0x400] ;  /* 0x00040000a8600984 */ /* 0x0004680000000c00 */
[----:B------:R2:W1:Y:S04]  /*6d90*/  @P0 LDS.128 R104, [R160+0x400] ;  /* 0x00040000a0680984 */ /* 0x0004680000000c00 */
[----:B------:R2:W1:Y:S04]  /*6da0*/  @P0 LDS.128 R112, [R159+0x400] ;  /* 0x000400009f700984 */ /* 0x0004680000000c00 */
[----:B------:R2:W1:Y:S04]  /*6db0*/  @P0 LDS.128 R120, [R158+0x400] ;  /* 0x000400009e780984 */ /* 0x0004680000000c00 */
[----:B------:R2:W1:Y:S04]  /*6dc0*/  @P0 LDS.128 R128, [R157+0x400] ;  /* 0x000400009d800984 */ /* 0x0004680000000c00 */
[----:B------:R2:W1:Y:S02]  /*6dd0*/  @P0 LDS.128 R136, [R156+0x400] ;  /* 0x000400009c880984 */ /* 0x0004640000000c00 */
.L_x_114:
[----:B------:R-:W-:Y:S05]  /*6de0*/  BSYNC B1 ;  /* 0x0000000000017941 */ /* 0x000fea0003800000 */
.L_x_113:
[----:B-1----:R-:W-:Y:S04]  /*6df0*/  SHF.R.U32.HI R2, RZ, 0x15, R71 ;  /* 0x00000015ff027819 */ /* 0x002fe80000011647 */
[----:B------:R-:W-:Y:S01]  /*6e00*/  LOP3.LUT P0, RZ, R2, 0x3, R151, 0x48, !PT ;  /* 0x0000000302ff7812 */ /* 0x000fe20007804897 */
[----:B------:R-:W-:Y:S01]  /*6e10*/  @!UPT UIADD3 URZ, UPT, UPT, URZ, URZ, URZ ;  /* 0x000000fffffff290 */ /* 0x000fe2000fffe0ff */
[----:B---3--:R-:W-:Y:S11]  /*6e20*/  @P2 BRA `(.L_x_118) ;  /* 0x0000000000082947 */ /* 0x008ff60003800000 */
[----:B------:R-:W1:Y:S02]  /*6e30*/  SYNCS.PHASECHK.TRANS64.TRYWAIT P1, [R171+URZ+0x110], R0 ;  /* 0x00011000ab0075a7 */ /* 0x000e6400080211ff */
[----:B-1----:R-:W-:Y:S05]  /*6e40*/  @!P1 BRA `(.L_x_119) ;  /* 0x0000005c00ac9947 */ /* 0x002fea0003800000 */
.L_x_118:
[----:B------:R-:W-:Y:S05]  /*6e50*/  @!P0 BRA `(.L_x_120) ;  /* 0x0000000000408947 */ /* 0x000fea0003800000 */
[----:B------:R-:W3:Y:S01]  /*6e60*/  LDCU.64 UR8, c[0x4][0x70] ;  /* 0x01000e00ff0877ac */ /* 0x000ee20008000a00 */
[----:B------:R-:W-:Y:S01]  /*6e70*/  MOV R3, 0x0 ;  /* 0x0000000000037802 */ /* 0x000fe20000000f00 */
[----:B------:R-:W-:Y:S02]  /*6e80*/  HFMA2 R12, -RZ, RZ, 0, 5.9604644775390625e-08 ;  /* 0x00000001ff0c7431 */ /* 0x000fe400000001ff */
[----:B------:R-:W-:Y:S02]  /*6e90*/  IMAD.MOV.U32 R8, RZ, RZ, 0x192 ;  /* 0x00000192ff087424 */ /* 0x000fe400078e00ff */
[----:B------:R-:W-:Y:S01]  /*6ea0*/  IMAD.MOV.U32 R13, RZ, RZ, RZ ;  /* 0x000000ffff0d7224 */ /* 0x000fe200078e00ff */
[----:B------:R-:W5:Y:S01]  /*6eb0*/  LDCU.64 UR6, c[0x4][0x78] ;  /* 0x01000f00ff0677ac */ /* 0x000f620008000a00 */
[----:B------:R-:W1:Y:S01]  /*6ec0*/  LDC.64 R2, c[0x4][R3] ;  /* 0x0100000003027b82 */ /* 0x000e620000000a00 */
[----:B------:R-:W2:Y:S01]  /*6ed0*/  LDCU.64 UR4, c[0x4][0x10] ;  /* 0x01000200ff0477ac */ /* 0x000ea20008000a00 */
[----:B---3--:R-:W-:Y:S01]  /*6ee0*/  MOV R5, UR9 ;  /* 0x0000000900057c02 */ /* 0x008fe20008000f00 */
[----:B------:R-:W-:Y:S01]  /*6ef0*/  IMAD.U32 R4, RZ, RZ, UR8 ;  /* 0x00000008ff047e24 */ /* 0x000fe2000f8e00ff */
[----:B-----5:R-:W-:Y:S01]  /*6f00*/  MOV R7, UR7 ;  /* 0x0000000700077c02 */ /* 0x020fe20008000f00 */
[----:B------:R-:W-:Y:S01]  /*6f10*/  IMAD.U32 R6, RZ, RZ, UR6 ;  /* 0x00000006ff067e24 */ /* 0x000fe2000f8e00ff */
[----:B--2---:R-:W-:Y:S01]  /*6f20*/  MOV R11, UR5 ;  /* 0x00000005000b7c02 */ /* 0x004fe20008000f00 */
[----:B------:R-:W-:Y:S02]  /*6f30*/  IMAD.U32 R10, RZ, RZ, UR4 ;  /* 0x00000004ff0a7e24 */ /* 0x000fe4000f8e00ff */
[----:B------:R-:W-:Y:S07]  /*6f40*/  LEPC R20, `(.L_x_120) ;  /* 0x000000001014794e */ /* 0x000fee0000000000 */
[----:B-1--4-:R-:W-:Y:S05]  /*6f50*/  CALL.ABS.NOINC R2 ;  /* 0x0000000002007343 */ /* 0x012fea0003c00000 */
.L_x_120:
[C---:B------:R-:W-:Y:S01]  /*6f60*/  SHF.L.U32 R72, R80.reuse, 0x10, RZ ;  /* 0x0000001050487819 */ /* 0x040fe200000006ff */
[----:B------:R-:W-:Y:S05]  /*6f70*/  WARPSYNC.ALL ;  /* 0x0000000000007948 */ /* 0x000fea0003800000 */
[----:B------:R-:W-:Y:S01]  /*6f80*/  R2UR UR4, R71 ;  /* 0x00000000470472ca */ /* 0x000fe200000e0000 */
[----:B------:R-:W-:Y:S01]  /*6f90*/  BSSY.RECONVERGENT B0, `(.L_x_121) ;  /* 0x00000fc000007945 */ /* 0x000fe20003800200 */
[----:B------:R-:W-:Y:S02]  /*6fa0*/  LOP3.LUT R75, R80, 0xffff0000, RZ, 0xc0, !PT ;  /* 0xffff0000504b7812 */ /* 0x000fe400078ec0ff */
[----:B------:R-:W-:Y:S02]  /*6fb0*/  LOP3.LUT R74, R81, 0xffff0000, RZ, 0xc0, !PT ;  /* 0xffff0000514a7812 */ /* 0x000fe400078ec0ff */
[C---:B------:R-:W-:Y:S02]  /*6fc0*/  SHF.L.U32 R77, R99.reuse, 0x10, RZ ;  /* 0x00000010634d7819 */ /* 0x040fe400000006ff */
[----:B------:R-:W-:Y:S02]  /*6fd0*/  LOP3.LUT R76, R99, 0xffff0000, RZ, 0xc0, !PT ;  /* 0xffff0000634c7812 */ /* 0x000fe400078ec0ff */
[----:B------:R-:W-:Y:S03]  /*6fe0*/  ISETP.NE.AND P0, PT, R166, RZ, PT ;  /* 0x000000ffa600720c */ /* 0x000fe60003f05270 */
[----:B------:R-:W1:Y:S02]  /*6ff0*/  LDTM.x64 R4, tmem[UR4] ;  /* 0x00000004000479ee */ /* 0x000e640008340000 */
[C---:B-1--4-:R-:W-:Y:S01]  /*7000*/  FMUL R0, R70.reuse, R4 ;  /* 0x0000000446007220 */ /* 0x052fe20000400000 */
[C---:B------:R-:W-:Y:S01]  /*7010*/  FMUL R2, R70.reuse, R5 ;  /* 0x0000000546027220 */ /* 0x040fe20000400000 */
[C---:B------:R-:W-:Y:S01]  /*7020*/  FMUL R3, R70.reuse, R6 ;  /* 0x0000000646037220 */ /* 0x040fe20000400000 */
[----:B------:R-:W-:Y:S01]  /*7030*/  FMUL R7, R70, R7 ;  /* 0x0000000746077220 */ /* 0x000fe20000400000 */
[----:B------:R-:W-:Y:S01]  /*7040*/  FFMA R0, R73, R72, R0 ;  /* 0x0000004849007223 */ /* 0x000fe20000000000 */
[----:B------:R-:W-:Y:S01]  /*7050*/  SHF.L.U32 R72, R81, 0x10, RZ ;  /* 0x0000001051487819 */ /* 0x000fe200000006ff */
[C---:B------:R-:W-:Y:S01]  /*7060*/  FFMA R2, R73.reuse, R75, R2 ;  /* 0x0000004b49027223 */ /* 0x040fe20000000002 */
[----:B------:R-:W-:Y:S01]  /*7070*/  SHF.L.U32 R75, R82, 0x10, RZ ;  /* 0x00000010524b7819 */ /* 0x000fe200000006ff */
[C---:B------:R-:W-:Y:S01]  /*7080*/  FMUL R4, R70.reuse, R8 ;  /* 0x0000000846047220 */ /* 0x040fe20000400000 */
[----:B------:R-:W-:Y:S01]  /*7090*/  FMUL R5, R70, R9 ;  /* 0x0000000946057220 */ /* 0x000fe20000400000 */
[C---:B------:R-:W-:Y:S01]  /*70a0*/  FFMA R3, R73.reuse, R72, R3 ;  /* 0x0000004849037223 */ /* 0x040fe20000000003 */
[----:B------:R-:W-:Y:S01]  /*70b0*/  LOP3.LUT R72, R82, 0xffff0000, RZ, 0xc0, !PT ;  /* 0xffff000052487812 */ /* 0x000fe200078ec0ff */
[----:B------:R-:W-:Y:S01]  /*70c0*/  FFMA R7, R73, R74, R7 ;  /* 0x0000004a49077223 */ /* 0x000fe20000000007 */
[----:B------:R-:W-:Y:S01]  /*70d0*/  LOP3.LUT R74, R83, 0xffff0000, RZ, 0xc0, !PT ;  /* 0xffff0000534a7812 */ /* 0x000fe200078ec0ff */
[----:B------:R-:W-:Y:S01]  /*70e0*/  FFMA R4, R73, R75, R4 ;  /* 0x0000004b49047223 */ /* 0x000fe20000000004 */
[----:B------:R-:W-:Y:S01]  /*70f0*/  SHF.L.U32 R75, R83, 0x10, RZ ;  /* 0x00000010534b7819 */ /* 0x000fe200000006ff */
[----:B------:R-:W-:Y:S01]  /*7100*/  FMUL R6, R70, R10 ;  /* 0x0000000a46067220 */ /* 0x000fe20000400000 */
[----:B------:R-:W-:Y:S01]  /*7110*/  F2FP.BF16.F32.PACK_AB R92, R2, R0 ;  /* 0x00000000025c723e */ /* 0x000fe200000010ff */
[----:B------:R-:W-:Y:S01]  /*7120*/  FMUL R11, R70, R11 ;  /* 0x0000000b460b7220 */ /* 0x000fe20000400000 */
[----:B------:R-:W-:Y:S01]  /*7130*/  F2FP.BF16.F32.PACK_AB R93, R7, R3 ;  /* 0x00000003075d723e */ /* 0x000fe200000010ff */
[C---:B------:R-:W-:Y:S01]  /*7140*/  FFMA R5, R73.reuse, R72, R5 ;  /* 0x0000004849057223 */ /* 0x040fe20000000005 */
[----:B------:R-:W-:Y:S01]  /*7150*/  SHF.L.U32 R72, R88, 0x10, RZ ;  /* 0x0000001058487819 */ /* 0x000fe200000006ff */
[----:B------:R-:W-:Y:S01]  /*7160*/  FFMA R6, R73, R75, R6 ;  /* 0x0000004b49067223 */ /* 0x000fe20000000006 */
[----:B------:R-:W-:Y:S01]  /*7170*/  SHF.L.U32 R75, R90, 0x10, RZ ;  /* 0x000000105a4b7819 */ /* 0x000fe200000006ff */
[----:B------:R-:W-:Y:S01]  /*7180*/  FMUL R8, R70, R12 ;  /* 0x0000000c46087220 */ /* 0x000fe20000400000 */
[----:B------:R-:W-:Y:S01]  /*7190*/  F2FP.BF16.F32.PACK_AB R94, R5, R4 ;  /* 0x00000004055e723e */ /* 0x000fe200000010ff */
[C---:B------:R-:W-:Y:S01]  /*71a0*/  FFMA R11, R73.reuse, R74, R11 ;  /* 0x0000004a490b7223 */ /* 0x040fe2000000000b */
[----:B------:R-:W-:Y:S01]  /*71b0*/  LOP3.LUT R74, R88, 0xffff0000, RZ, 0xc0, !PT ;  /* 0xffff0000584a7812 */ /* 0x000fe200078ec0ff */
[C---:B------:R-:W-:Y:S01]  /*71c0*/  FMUL R9, R70.reuse, R13 ;  /* 0x0000000d46097220 */ /* 0x040fe20000400000 */
[----:B------:R-:W-:Y:S01]  /*71d0*/  FFMA R8, R73, R72, R8 ;  /* 0x0000004849087223 */ /* 0x000fe20000000008 */
[----:B------:R-:W-:Y:S01]  /*71e0*/  SHF.L.U32 R72, R89, 0x10, RZ ;  /* 0x0000001059487819 */ /* 0x000fe200000006ff */
[C---:B------:R-:W-:Y:S01]  /*71f0*/  FMUL R10, R70.reuse, R14 ;  /* 0x0000000e460a7220 */ /* 0x040fe20000400000 */
[----:B------:R-:W-:Y:S01]  /*7200*/  F2FP.BF16.F32.PACK_AB R95, R11, R6 ;  /* 0x000000060b5f723e */ /* 0x000fe200000010ff */
[----:B------:R-:W-:Y:S01]  /*7210*/  FFMA R9, R73, R74, R9 ;  /* 0x0000004a49097223 */ /* 0x000fe20000000009 */
[----:B------:R-:W-:Y:S01]  /*7220*/  LOP3.LUT R74, R89, 0xffff0000, RZ, 0xc0, !PT ;  /* 0xffff0000594a7812 */ /* 0x000fe200078ec0ff */
[----:B------:R-:W-:Y:S01]  /*7230*/  FMUL R15, R70, R15 ;  /* 0x0000000f460f7220 */ /* 0x000fe20000400000 */
[----:B------:R-:W-:Y:S01]  /*7240*/  FFMA R10, R73, R72, R10 ;  /* 0x00000048490a7223 */ /* 0x000fe2000000000a */
[----:B------:R-:W-:Y:S01]  /*7250*/  LOP3.LUT R72, R90, 0xffff0000, RZ, 0xc0, !PT ;  /* 0xffff00005a487812 */ /* 0x000fe200078ec0ff */
[C---:B------:R-:W-:Y:S01]  /*7260*/  FMUL R12, R70.reuse, R16 ;  /* 0x00000010460c7220 */ /* 0x040fe20000400000 */
[----:B------:R-:W-:Y:S01]  /*7270*/  F2FP.BF16.F32.PACK_AB R100, R9, R8 ;  /* 0x000000080964723e */ /* 0x000fe200000010ff */
[----:B------:R-:W-:Y:S01]  /*7280*/  FMUL R13, R70, R17 ;  /* 0x00000011460d7220 */ /* 0x000fe20000400000 */
[----:B------:R-:W-:Y:S01]  /*7290*/  FFMA R15, R73, R74, R15 ;  /* 0x0000004a490f7223 */ /* 0x000fe2000000000f */
[----:B------:R-:W-:Y:S01]  /*72a0*/  LOP3.LUT R74, R91, 0xffff0000, RZ, 0xc0, !PT ;  /* 0xffff00005b4a7812 */ /* 0x000fe200078ec0ff */
[----:B------:R-:W-:Y:S01]  /*72b0*/  FFMA R12, R73, R75, R12 ;  /* 0x0000004b490c7223 */ /* 0x000fe2000000000c */
[----:B------:R-:W-:Y:S01]  /*72c0*/  SHF.L.U32 R75, R91, 0x10, RZ ;  /* 0x000000105b4b7819 */ /* 0x000fe200000006ff */
[----:B------:R-:W-:Y:S01]  /*72d0*/  FFMA R13, R73, R72, R13 ;  /* 0x00000048490d7223 */ /* 0x000fe2000000000d */
[----:B------:R-:W-:Y:S01]  /*72e0*/  SHF.L.U32 R72, R96, 0x10, RZ ;  /* 0x0000001060487819 */ /* 0x000fe200000006ff */
[C---:B------:R-:W-:Y:S01]  /*72f0*/  FMUL R14, R70.reuse, R18 ;  /* 0x00000012460e7220 */ /* 0x040fe20000400000 */
[----:B------:R-:W-:Y:S01]  /*7300*/  F2FP.BF16.F32.PACK_AB R101, R15, R10 ;  /* 0x0000000a0f65723e */ /* 0x000fe200000010ff */
[C---:B------:R-:W-:Y:S01]  /*7310*/  FMUL R19, R70.reuse, R19 ;  /* 0x0000001346137220 */ /* 0x040fe20000400000 */
[----:B------:R-:W-:Y:S01]  /*7320*/  F2FP.BF16.F32.PACK_AB R102, R13, R12 ;  /* 0x0000000c0d66723e */ /* 0x000fe200000010ff */
[----:B------:R-:W-:Y:S01]  /*7330*/  FMUL R16, R70, R20 ;  /* 0x0000001446107220 */ /* 0x000fe20000400000 */
[C---:B------:R-:W-:Y:S01]  /*7340*/  FFMA R14, R73.reuse, R75, R14 ;  /* 0x0000004b490e7223 */ /* 0x040fe2000000000e */
[----:B------:R-:W-:Y:S01]  /*7350*/  SHF.L.U32 R75, R98, 0x10, RZ ;  /* 0x00000010624b7819 */ /* 0x000fe200000006ff */
[C---:B------:R-:W-:Y:S01]  /*7360*/  FFMA R19, R73.reuse, R74, R19 ;  /* 0x0000004a49137223 */ /* 0x040fe20000000013 */
[----:B------:R-:W-:Y:S01]  /*7370*/  LOP3.LUT R74, R96, 0xffff0000, RZ, 0xc0, !PT ;  /* 0xffff0000604a7812 */ /* 0x000fe200078ec0ff */
[----:B------:R-:W-:Y:S01]  /*7380*/  FFMA R16, R73, R72, R16 ;  /* 0x0000004849107223 */ /* 0x000fe20000000010 */
[----:B------:R-:W-:Y:S01]  /*7390*/  SHF.L.U32 R72, R97, 0x10, RZ ;  /* 0x0000001061487819 */ /* 0x000fe200000006ff */
[C---:B------:R-:W-:Y:S01]  /*73a0*/  FMUL R17, R70.reuse, R21 ;  /* 0x0000001546117220 */ /* 0x040fe20000400000 */
[----:B------:R-:W-:Y:S01]  /*73b0*/  F2FP.BF16.F32.PACK_AB R103, R19, R14 ;  /* 0x0000000e1367723e */ /* 0x000fe200000010ff */
[C---:B------:R-:W-:Y:S01]  /*73c0*/  FMUL R18, R70.reuse, R22 ;  /* 0x0000001646127220 */ /* 0x040fe20000400000 */
[----:B------:R-:W-:Y:S01]  /*73d0*/  FMUL R23, R70, R23 ;  /* 0x0000001746177220 */ /* 0x000fe20000400000 */
[C---:B------:R-:W-:Y:S01]  /*73e0*/  FFMA R17, R73.reuse, R74, R17 ;  /* 0x0000004a49117223 */ /* 0x040fe20000000011 */
[----:B------:R-:W-:Y:S01]  /*73f0*/  LOP3.LUT R74, R98, 0xffff0000, RZ, 0xc0, !PT ;  /* 0xffff0000624a7812 */ /* 0x000fe200078ec0ff */
[----:B------:R-:W-:Y:S01]  /*7400*/  FFMA R18, R73, R72, R18 ;  /* 0x0000004849127223 */ /* 0x000fe20000000012 */
[----:B------:R-:W-:Y:S01]  /*7410*/  LOP3.LUT R72, R97, 0xffff0000, RZ, 0xc0, !PT ;  /* 0xffff000061487812 */ /* 0x000fe200078ec0ff */
[C---:B------:R-:W-:Y:S01]  /*7420*/  FMUL R20, R70.reuse, R24 ;  /* 0x0000001846147220 */ /* 0x040fe20000400000 */
[----:B------:R-:W-:Y:S01]  /*7430*/  F2FP.BF16.F32.PACK_AB R108, R17, R16 ;  /* 0x00000010116c723e */ /* 0x000fe200000010ff */
[C---:B------:R-:W-:Y:S01]  /*7440*/  FMUL R21, R70.reuse, R25 ;  /* 0x0000001946157220 */ /* 0x040fe20000400000 */
[----:B------:R-:W-:Y:S01]  /*7450*/  FMUL R22, R70, R26 ;  /* 0x0000001a46167220 */ /* 0x000fe20000400000 */
[C---:B------:R-:W-:Y:S01]  /*7460*/  FFMA R23, R73.reuse, R72, R23 ;  /* 0x0000004849177223 */ /* 0x040fe20000000017 */
[----:B------:R-:W-:Y:S01]  /*7470*/  SHF.L.U32 R72, R104, 0x10, RZ ;  /* 0x0000001068487819 */ /* 0x000fe200000006ff */
[C---:B------:R-:W-:Y:S01]  /*7480*/  FMUL R27, R70.reuse, R27 ;  /* 0x0000001b461b7220 */ /* 0x040fe20000400000 */
[----:B------:R-:W-:Y:S01]  /*7490*/  FFMA R20, R73, R75, R20 ;  /* 0x0000004b49147223 */ /* 0x000fe20000000014 */
[----:B------:R-:W-:Y:S01]  /*74a0*/  SHF.L.U32 R75, R105, 0x10, RZ ;  /* 0x00000010694b7819 */ /* 0x000fe200000006ff */
[----:B------:R-:W-:Y:S01]  /*74b0*/  FMUL R24, R70, R28 ;  /* 0x0000001c46187220 */ /* 0x000fe20000400000 */
[----:B------:R-:W-:Y:S01]  /*74c0*/  F2FP.BF16.F32.PACK_AB R109, R23, R18 ;  /* 0x00000012176d723e */ /* 0x000fe200000010ff */
[C---:B------:R-:W-:Y:S01]  /*74d0*/  FFMA R21, R73.reuse, R74, R21 ;  /* 0x0000004a49157223 */ /* 0x040fe20000000015 */
[----:B------:R-:W-:Y:S01]  /*74e0*/  LOP3.LUT R74, R104, 0xffff0000, RZ, 0xc0, !PT ;  /* 0xffff0000684a7812 */ /* 0x000fe200078ec0ff */
[----:B------:R-:W-:Y:S01]  /*74f0*/  FFMA R22, R73, R77, R22 ;  /* 0x0000004d49167223 */ /* 0x000fe20000000016 */
[----:B------:R-:W-:Y:S01]  /*7500*/  SHF.L.U32 R77, R107, 0x10, RZ ;  /* 0x000000106b4d7819 */ /* 0x000fe200000006ff */
[----:B------:R-:W-:Y:S01]  /*7510*/  FFMA R27, R73, R76, R27 ;  /* 0x0000004c491b7223 */ /* 0x000fe2000000001b */
[----:B------:R-:W-:Y:S01]  /*7520*/  F2FP.BF16.F32.PACK_AB R110, R21, R20 ;  /* 0x00000014156e723e */ /* 0x000fe200000010ff */
[----:B------:R-:W-:Y:S01]  /*7530*/  FFMA R24, R73, R72, R24 ;  /* 0x0000004849187223 */ /* 0x000fe20000000018 */
[----:B------:R-:W-:Y:S01]  /*7540*/  LOP3.LUT R72, R105, 0xffff0000, RZ, 0xc0, !PT ;  /* 0xffff000069487812 */ /* 0x000fe200078ec0ff */
[C---:B------:R-:W-:Y:S01]  /*7550*/  FMUL R25, R70.reuse, R29 ;  /* 0x0000001d46197220 */ /* 0x040fe20000400000 */
[----:B------:R-:W-:Y:S01]  /*7560*/  F2FP.BF16.F32.PACK_AB R111, R27, R22 ;  /* 0x000000161b6f723e */ /* 0x000fe200000010ff */
[C---:B------:R-:W-:Y:S01]  /*7570*/  FMUL R26, R70.reuse, R30 ;  /* 0x0000001e461a7220 */ /* 0x040fe20000400000 */
[----:B------:R-:W-:Y:S01]  /*7580*/  LOP3.LUT R76, R139, 0xffff0000, RZ, 0xc0, !PT ;  /* 0xffff00008b4c7812 */ /* 0x000fe200078ec0ff */
[----:B------:R-:W-:Y:S01]  /*7590*/  FMUL R31, R70, R31 ;  /* 0x0000001f461f7220 */ /* 0x000fe20000400000 */
[----:B------:R-:W-:Y:S01]  /*75a0*/  FFMA R25, R73, R74, R25 ;  /* 0x0000004a49197223 */ /* 0x000fe20000000019 */
[----:B------:R-:W-:Y:S01]  /*75b0*/  LOP3.LUT R74, R107, 0xffff0000, RZ, 0xc0, !PT ;  /* 0xffff00006b4a7812 */ /* 0x000fe200078ec0ff */
[C---:B------:R-:W-:Y:S01]  /*75c0*/  FFMA R26, R73.reuse, R75, R26 ;  /* 0x0000004b491a7223 */ /* 0x040fe2000000001a */
[C---:B------:R-:W-:Y:S01]  /*75d0*/  SHF.L.U32 R75, R106.reuse, 0x10, RZ ;  /* 0x000000106a4b7819 */ /* 0x040fe200000006ff */
[C---:B------:R-:W-:Y:S01]  /*75e0*/  FFMA R31, R73.reuse, R72, R31 ;  /* 0x00000048491f7223 */ /* 0x040fe2000000001f */
[----:B------:R-:W-:Y:S01]  /*75f0*/  LOP3.LUT R72, R106, 0xffff0000, RZ, 0xc0, !PT ;  /* 0xffff00006a487812 */ /* 0x000fe200078ec0ff */
[C---:B------:R-:W-:Y:S01]  /*7600*/  FMUL R28, R70.reuse, R32 ;  /* 0x00000020461c7220 */ /* 0x040fe20000400000 */
[C---:B------:R-:W-:Y:S01]  /*7610*/  FMUL R29, R70.reuse, R33 ;  /* 0x00000021461d7220 */ /* 0x040fe20000400000 */
[C---:B------:R-:W-:Y:S01]  /*7620*/  FMUL R30, R70.reuse, R34 ;  /* 0x00000022461e7220 */ /* 0x040fe20000400000 */
[----:B------:R-:W-:Y:S01]  /*7630*/  FMUL R35, R70, R35 ;  /* 0x0000002346237220 */ /* 0x000fe20000400000 */
[----:B------:R-:W-:Y:S01]  /*7640*/  FFMA R28, R73, R75, R28 ;  /* 0x0000004b491c7223 */ /* 0x000fe2000000001c */
[----:B------:R-:W-:Y:S01]  /*7650*/  SHF.L.U32 R75, R113, 0x10, RZ ;  /* 0x00000010714b7819 */ /* 0x000fe200000006ff */
[C---:B------:R-:W-:Y:S01]  /*7660*/  FFMA R29, R73.reuse, R72, R29 ;  /* 0x00000048491d7223 */ /* 0x040fe2000000001d */
[C---:B------:R-:W-:Y:S01]  /*7670*/  SHF.L.U32 R72, R112.reuse, 0x10, RZ ;  /* 0x0000001070487819 */ /* 0x040fe200000006ff */
[----:B------:R-:W-:Y:S01]  /*7680*/  FFMA R30, R73, R77, R30 ;  /* 0x0000004d491e7223 */ /* 0x000fe2000000001e */
[----:B------:R-:W-:Y:S01]  /*7690*/  SHF.L.U32 R77, R115, 0x10, RZ ;  /* 0x00000010734d7819 */ /* 0x000fe200000006ff */
[C---:B------:R-:W-:Y:S01]  /*76a0*/  FFMA R35, R73.reuse, R74, R35 ;  /* 0x0000004a49237223 */ /* 0x040fe20000000023 */
[----:B------:R-:W-:Y:S01]  /*76b0*/  LOP3.LUT R74, R112, 0xffff0000, RZ, 0xc0, !PT ;  /* 0xffff0000704a7812 */ /* 0x000fe200078ec0ff */
[C---:B------:R-:W-:Y:S01]  /*76c0*/  FMUL R32, R70.reuse, R36 ;  /* 0x0000002446207220 */ /* 0x040fe20000400000 */
[C---:B------:R-:W-:Y:S01]  /*76d0*/  FMUL R33, R70.reuse, R37 ;  /* 0x0000002546217220 */ /* 0x040fe20000400000 */
[----:B------:R-:W-:Y:S01]  /*76e0*/  FMUL R34, R70, R38 ;  /* 0x0000002646227220 */ /* 0x000fe20000400000 */
[----:B------:R1:W-:Y:S01]  /*76f0*/  STS.128 [R170+UR44+0x400], R92 ;  /* 0x0004005caa007988 */ /* 0x0003e20008000c2c */
[----:B------:R-:W-:Y:S01]  /*7700*/  FFMA R32, R73, R72, R32 ;  /* 0x0000004849207223 */ /* 0x000fe20000000020 */
[----:B------:R-:W-:Y:S01]  /*7710*/  LOP3.LUT R72, R113, 0xffff0000, RZ, 0xc0, !PT ;  /* 0xffff000071487812 */ /* 0x000fe200078ec0ff */
[C---:B------:R-:W-:Y:S01]  /*7720*/  FFMA R33, R73.reuse, R74, R33 ;  /* 0x0000004a49217223 */ /* 0x040fe20000000021 */
[----:B------:R-:W-:Y:S01]  /*7730*/  LOP3.LUT R74, R114, 0xffff0000, RZ, 0xc0, !PT ;  /* 0xffff0000724a7812 */ /* 0x000fe200078ec0ff */
[----:B------:R-:W-:Y:S01]  /*7740*/  FMUL R39, R70, R39 ;  /* 0x0000002746277220 */ /* 0x000fe20000400000 */
[C---:B------:R-:W-:Y:S01]  /*7750*/  FFMA R34, R73.reuse, R75, R34 ;  /* 0x0000004b49227223 */ /* 0x040fe20000000022 */
[----:B------:R-:W-:Y:S01]  /*7760*/  SHF.L.U32 R75, R114, 0x10, RZ ;  /* 0x00000010724b7819 */ /* 0x000fe200000006ff */
[C---:B------:R-:W-:Y:S01]  /*7770*/  FMUL R36, R70.reuse, R40 ;  /* 0x0000002846247220 */ /* 0x040fe20000400000 */
[----:B------:R-:W-:Y:S01]  /*7780*/  FFMA R39, R73, R72, R39 ;  /* 0x0000004849277223 */ /* 0x000fe20000000027 */
[----:B------:R-:W-:Y:S01]  /*7790*/  LOP3.LUT R72, R115, 0xffff0000, RZ, 0xc0, !PT ;  /* 0xffff000073487812 */ /* 0x000fe200078ec0ff */
[C---:B------:R-:W-:Y:S01]  /*77a0*/  FMUL R37, R70.reuse, R41 ;  /* 0x0000002946257220 */ /* 0x040fe20000400000 */
[C---:B------:R-:W-:Y:S01]  /*77b0*/  FMUL R38, R70.reuse, R42 ;  /* 0x0000002a46267220 */ /* 0x040fe20000400000 */
[----:B------:R-:W-:Y:S01]  /*77c0*/  FMUL R43, R70, R43 ;  /* 0x0000002b462b7220 */ /* 0x000fe20000400000 */
[C---:B------:R-:W-:Y:S01]  /*77d0*/  FFMA R36, R73.reuse, R75, R36 ;  /* 0x0000004b49247223 */ /* 0x040fe20000000024 */
[C---:B------:R-:W-:Y:S01]  /*77e0*/  SHF.L.U32 R75, R120.reuse, 0x10, RZ ;  /* 0x00000010784b7819 */ /* 0x040fe200000006ff */
[----:B------:R3:W-:Y:S01]  /*77f0*/  STS.128 [R169+0x400], R100 ;  /* 0x00040064a9007388 */ /* 0x0007e20000000c00 */
[----:B------:R-:W-:Y:S01]  /*7800*/  FFMA R37, R73, R74, R37 ;  /* 0x0000004a49257223 */ /* 0x000fe20000000025 */
[----:B------:R-:W-:Y:S01]  /*7810*/  LOP3.LUT R74, R121, 0xffff0000, RZ, 0xc0, !PT ;  /* 0xffff0000794a7812 */ /* 0x000fe200078ec0ff */
[----:B------:R-:W-:Y:S01]  /*7820*/  FFMA R38, R73, R77, R38 ;  /* 0x0000004d49267223 */ /* 0x000fe20000000026 */
[----:B------:R-:W-:Y:S01]  /*7830*/  SHF.L.U32 R77, R121, 0x10, RZ ;  /* 0x00000010794d7819 */ /* 0x000fe200000006ff */
        /* <DEDUP_REMOVED lines=8> */
[----:B------:R4:W-:Y:S01]  /*78c0*/  STS.128 [R168+0x400], R108 ;  /* 0x0004006ca8007388 */ /* 0x0009e20000000c00 */
[C---:B------:R-:W-:Y:S01]  /*78d0*/  FFMA R41, R73.reuse, R72, R41 ;  /* 0x0000004849297223 */ /* 0x040fe20000000029 */
[C---:B------:R-:W-:Y:S01]  /*78e0*/  SHF.L.U32 R72, R122.reuse, 0x10, RZ ;  /* 0x000000107a487819 */ /* 0x040fe200000006ff */
[----:B------:R-:W-:Y:S01]  /*78f0*/  FFMA R42, R73, R77, R42 ;  /* 0x0000004d492a7223 */ /* 0x000fe2000000002a */
[----:B------:R-:W-:Y:S01]  /*7900*/  SHF.L.U32 R77, R129, 0x10, RZ ;  /* 0x00000010814d7819 */ /* 0x000fe200000006ff */
[----:B------:R-:W-:Y:S01]  /*7910*/  FFMA R47, R73, R74, R47 ;  /* 0x0000004a492f7223 */ /* 0x000fe2000000002f */
[----:B------:R-:W-:Y:S01]  /*7920*/  LOP3.LUT R74, R122, 0xffff0000, RZ, 0xc0, !PT ;  /* 0xffff00007a4a7812 */ /* 0x000fe200078ec0ff */
[C---:B------:R-:W-:Y:S01]  /*7930*/  FMUL R44, R70.reuse, R48 ;  /* 0x00000030462c7220 */ /* 0x040fe20000400000 */
[----:B-1----:R-:W-:Y:S01]  /*7940*/  F2FP.BF16.F32.PACK_AB R92, R25, R24 ;  /* 0x00000018195c723e */ /* 0x002fe200000010ff */
[C---:B------:R-:W-:Y:S01]  /*7950*/  FMUL R45, R70.reuse, R49 ;  /* 0x00000031462d7220 */ /* 0x040fe20000400000 */
[----:B------:R-:W-:Y:S01]  /*7960*/  F2FP.BF16.F32.PACK_AB R93, R31, R26 ;  /* 0x0000001a1f5d723e */ /* 0x000fe200000010ff */
[----:B------:R-:W-:Y:S01]  /*7970*/  FMUL R46, R70, R50 ;  /* 0x00000032462e7220 */ /* 0x000fe20000400000 */
[----:B------:R-:W-:Y:S01]  /*7980*/  F2FP.BF16.F32.PACK_AB R94, R29, R28 ;  /* 0x0000001c1d5e723e */ /* 0x000fe200000010ff */
[----:B------:R-:W-:Y:S01]  /*7990*/  FFMA R44, R73, R72, R44 ;  /* 0x00000048492c7223 */ /* 0x000fe2000000002c */
[----:B------:R-:W-:Y:S01]  /*79a0*/  LOP3.LUT R72, R123, 0xffff0000, RZ, 0xc0, !PT ;  /* 0xffff00007b487812 */ /* 0x000fe200078ec0ff */
[----:B------:R-:W-:Y:S01]  /*79b0*/  FFMA R45, R73, R74, R45 ;  /* 0x0000004a492d7223 */ /* 0x000fe2000000002d */
[----:B------:R-:W-:Y:S01]  /*79c0*/  LOP3.LUT R74, R128, 0xffff0000, RZ, 0xc0, !PT ;  /* 0xffff0000804a7812 */ /* 0x000fe200078ec0ff */
[----:B------:R-:W-:Y:S01]  /*79d0*/  FMUL R51, R70, R51 ;  /* 0x0000003346337220 */ /* 0x000fe20000400000 */
[----:B------:R-:W-:Y:S01]  /*79e0*/  F2FP.BF16.F32.PACK_AB R95, R35, R30 ;  /* 0x0000001e235f723e */ /* 0x000fe200000010ff */
[----:B------:R-:W-:Y:S01]  /*79f0*/  FFMA R46, R73, R75, R46 ;  /* 0x0000004b492e7223 */ /* 0x000fe2000000002e */
[----:B------:R-:W-:Y:S01]  /*7a00*/  SHF.L.U32 R75, R128, 0x10, RZ ;  /* 0x00000010804b7819 */ /* 0x000fe200000006ff */
[C---:B------:R-:W-:Y:S01]  /*7a10*/  FMUL R48, R70.reuse, R52 ;  /* 0x0000003446307220 */ /* 0x040fe20000400000 */
[----:B---3--:R-:W-:Y:S01]  /*7a20*/  F2FP.BF16.F32.PACK_AB R100, R33, R32 ;  /* 0x000000202164723e */ /* 0x008fe200000010ff */
[----:B------:R-:W-:Y:S01]  /*7a30*/  FFMA R51, R73, R72, R51 ;  /* 0x0000004849337223 */ /* 0x000fe20000000033 */
[----:B------:R-:W-:Y:S01]  /*7a40*/  LOP3.LUT R72, R129, 0xffff0000, RZ, 0xc0, !PT ;  /* 0xffff000081487812 */ /* 0x000fe200078ec0ff */
[----:B------:R1:W-:Y:S01]  /*7a50*/  STS.128 [R160+0x400], R92 ;  /* 0x0004005ca0007388 */ /* 0x0003e20000000c00 */
[----:B------:R-:W-:Y:S01]  /*7a60*/  F2FP.BF16.F32.PACK_AB R101, R39, R34 ;  /* 0x000000222765723e */ /* 0x000fe200000010ff */
[C---:B------:R-:W-:Y:S01]  /*7a70*/  FMUL R49, R70.reuse, R53 ;  /* 0x0000003546317220 */ /* 0x040fe20000400000 */
[----:B------:R-:W-:Y:S01]  /*7a80*/  F2FP.BF16.F32.PACK_AB R102, R37, R36 ;  /* 0x000000242566723e */ /* 0x000fe200000010ff */
[C---:B------:R-:W-:Y:S01]  /*7a90*/  FMUL R50, R70.reuse, R54 ;  /* 0x0000003646327220 */ /* 0x040fe20000400000 */
[----:B------:R-:W-:Y:S01]  /*7aa0*/  F2FP.BF16.F32.PACK_AB R103, R43, R38 ;  /* 0x000000262b67723e */ /* 0x000fe200000010ff */
[----:B------:R-:W-:Y:S01]  /*7ab0*/  FMUL R55, R70, R55 ;  /* 0x0000003746377220 */ /* 0x000fe20000400000 */
[----:B----4-:R-:W-:Y:S01]  /*7ac0*/  F2FP.BF16.F32.PACK_AB R108, R41, R40 ;  /* 0x00000028296c723e */ /* 0x010fe200000010ff */
[C---:B------:R-:W-:Y:S01]  /*7ad0*/  FFMA R48, R73.reuse, R75, R48 ;  /* 0x0000004b49307223 */ /* 0x040fe20000000030 */
[C---:B------:R-:W-:Y:S01]  /*7ae0*/  FFMA R49, R73.reuse, R74, R49 ;  /* 0x0000004a49317223 */ /* 0x040fe20000000031 */
[----:B------:R1:W-:Y:S01]  /*7af0*/  STS.128 [R159+0x400], R100 ;  /* 0x000400649f007388 */ /* 0x0003e20000000c00 */
[C---:B------:R-:W-:Y:S01]  /*7b00*/  SHF.L.U32 R75, R130.reuse, 0x10, RZ ;  /* 0x00000010824b7819 */ /* 0x040fe200000006ff */
[----:B------:R-:W-:Y:S01]  /*7b10*/  FFMA R50, R73, R77, R50 ;  /* 0x0000004d49327223 */ /* 0x000fe20000000032 */
[----:B------:R-:W-:Y:S01]  /*7b20*/  SHF.L.U32 R77, R131, 0x10, RZ ;  /* 0x00000010834d7819 */ /* 0x000fe200000006ff */
[----:B------:R-:W-:Y:S01]  /*7b30*/  FFMA R55, R73, R72, R55 ;  /* 0x0000004849377223 */ /* 0x000fe20000000037 */
[----:B------:R-:W-:Y:S01]  /*7b40*/  LOP3.LUT R72, R130, 0xffff0000, RZ, 0xc0, !PT ;  /* 0xffff000082487812 */ /* 0x000fe200078ec0ff */
[C---:B------:R-:W-:Y:S01]  /*7b50*/  FMUL R52, R70.reuse, R56 ;  /* 0x0000003846347220 */ /* 0x040fe20000400000 */
[----:B------:R-:W-:Y:S01]  /*7b60*/  LOP3.LUT R74, R131, 0xffff0000, RZ, 0xc0, !PT ;  /* 0xffff0000834a7812 */ /* 0x000fe200078ec0ff */
[C---:B------:R-:W-:Y:S01]  /*7b70*/  FMUL R53, R70.reuse, R57 ;  /* 0x0000003946357220 */ /* 0x040fe20000400000 */
[C---:B------:R-:W-:Y:S01]  /*7b80*/  FMUL R54, R70.reuse, R58 ;  /* 0x0000003a46367220 */ /* 0x040fe20000400000 */
[----:B------:R-:W-:Y:S01]  /*7b90*/  FMUL R59, R70, R59 ;  /* 0x0000003b463b7220 */ /* 0x000fe20000400000 */
[C---:B------:R-:W-:Y:S01]  /*7ba0*/  FFMA R52, R73.reuse, R75, R52 ;  /* 0x0000004b49347223 */ /* 0x040fe20000000034 */
[C---:B------:R-:W-:Y:S01]  /*7bb0*/  FFMA R53, R73.reuse, R72, R53 ;  /* 0x0000004849357223 */ /* 0x040fe20000000035 */
[C---:B------:R-:W-:Y:S01]  /*7bc0*/  FFMA R54, R73.reuse, R77, R54 ;  /* 0x0000004d49367223 */ /* 0x040fe20000000036 */
[----:B------:R-:W-:Y:S01]  /*7bd0*/  FFMA R59, R73, R74, R59 ;  /* 0x0000004a493b7223 */ /* 0x000fe2000000003b */
[----:B------:R-:W-:Y:S01]  /*7be0*/  SHF.L.U32 R72, R136, 0x10, RZ ;  /* 0x0000001088487819 */ /* 0x000fe200000006ff */
[----:B------:R-:W-:Y:S01]  /*7bf0*/  FMUL R56, R70, R60 ;  /* 0x0000003c46387220 */ /* 0x000fe20000400000 */
[----:B------:R-:W-:Y:S01]  /*7c00*/  LOP3.LUT R74, R136, 0xffff0000, RZ, 0xc0, !PT ;  /* 0xffff0000884a7812 */ /* 0x000fe200078ec0ff */
[C---:B------:R-:W-:Y:S01]  /*7c10*/  FMUL R57, R70.reuse, R61 ;  /* 0x0000003d46397220 */ /* 0x040fe20000400000 */
[----:B------:R-:W-:Y:S01]  /*7c20*/  SHF.L.U32 R75, R137, 0x10, RZ ;  /* 0x00000010894b7819 */ /* 0x000fe200000006ff */
[C---:B------:R-:W-:Y:S01]  /*7c30*/  FMUL R58, R70.reuse, R62 ;  /* 0x0000003e463a7220 */ /* 0x040fe20000400000 */
[----:B------:R-:W-:Y:S01]  /*7c40*/  F2FP.BF16.F32.PACK_AB R109, R47, R42 ;  /* 0x0000002a2f6d723e */ /* 0x000fe200000010ff */
[----:B------:R-:W-:Y:S01]  /*7c50*/  FFMA R56, R73, R72, R56 ;  /* 0x0000004849387223 */ /* 0x000fe20000000038 */
[----:B------:R-:W-:Y:S01]  /*7c60*/  F2FP.BF16.F32.PACK_AB R110, R45, R44 ;  /* 0x0000002c2d6e723e */ /* 0x000fe200000010ff */
[----:B------:R-:W-:Y:S01]  /*7c70*/  FFMA R57, R73, R74, R57 ;  /* 0x0000004a49397223 */ /* 0x000fe20000000039 */
[----:B------:R-:W-:Y:S01]  /*7c80*/  F2FP.BF16.F32.PACK_AB R111, R51, R46 ;  /* 0x0000002e336f723e */ /* 0x000fe200000010ff */
[----:B------:R-:W-:Y:S01]  /*7c90*/  FFMA R58, R73, R75, R58 ;  /* 0x0000004b493a7223 */ /* 0x000fe2000000003a */
[----:B------:R-:W-:Y:S01]  /*7ca0*/  LOP3.LUT R72, R137, 0xffff0000, RZ, 0xc0, !PT ;  /* 0xffff000089487812 */ /* 0x000fe200078ec0ff */
[----:B------:R-:W-:Y:S01]  /*7cb0*/  FMUL R63, R70, R63 ;  /* 0x0000003f463f7220 */ /* 0x000fe20000400000 */
[----:B------:R-:W-:Y:S01]  /*7cc0*/  SHF.L.U32 R75, R138, 0x10, RZ ;  /* 0x000000108a4b7819 */ /* 0x000fe200000006ff */
[----:B------:R1:W-:Y:S01]  /*7cd0*/  STS.128 [R158+0x400], R108 ;  /* 0x0004006c9e007388 */ /* 0x0003e20000000c00 */
[----:B------:R-:W-:Y:S01]  /*7ce0*/  FMUL R60, R70, R64 ;  /* 0x00000040463c7220 */ /* 0x000fe20000400000 */
[----:B------:R-:W-:Y:S01]  /*7cf0*/  LOP3.LUT R74, R138, 0xffff0000, RZ, 0xc0, !PT ;  /* 0xffff00008a4a7812 */ /* 0x000fe200078ec0ff */
[C---:B------:R-:W-:Y:S01]  /*7d00*/  FMUL R61, R70.reuse, R65 ;  /* 0x00000041463d7220 */ /* 0x040fe20000400000 */
[----:B------:R-:W-:Y:S01]  /*7d10*/  SHF.L.U32 R77, R139, 0x10, RZ ;  /* 0x000000108b4d7819 */ /* 0x000fe200000006ff */
[C---:B------:R-:W-:Y:S01]  /*7d20*/  FMUL R62, R70.reuse, R66 ;  /* 0x00000042463e7220 */ /* 0x040fe20000400000 */
[----:B------:R-:W-:Y:S01]  /*7d30*/  FFMA R63, R73, R72, R63 ;  /* 0x00000048493f7223 */ /* 0x000fe2000000003f */
[----:B------:R-:W-:Y:S01]  /*7d40*/  FMUL R67, R70, R67 ;  /* 0x0000004346437220 */ /* 0x000fe20000400000 */
[----:B------:R-:W-:Y:S01]  /*7d50*/  F2FP.BF16.F32.PACK_AB R116, R49, R48 ;  /* 0x000000303174723e */ /* 0x000fe200000010ff */
[----:B------:R-:W-:Y:S01]  /*7d60*/  FFMA R60, R73, R75, R60 ;  /* 0x0000004b493c7223 */ /* 0x000fe2000000003c */
[----:B------:R-:W-:Y:S01]  /*7d70*/  F2FP.BF16.F32.PACK_AB R117, R55, R50 ;  /* 0x000000323775723e */ /* 0x000fe200000010ff */
[----:B------:R-:W-:Y:S01]  /*7d80*/  FFMA R61, R73, R74, R61 ;  /* 0x0000004a493d7223 */ /* 0x000fe2000000003d */
[----:B------:R-:W-:Y:S01]  /*7d90*/  F2FP.BF16.F32.PACK_AB R118, R53, R52 ;  /* 0x000000343576723e */ /* 0x000fe200000010ff */
[----:B------:R-:W-:Y:S01]  /*7da0*/  FFMA R62, R73, R77, R62 ;  /* 0x0000004d493e7223 */ /* 0x000fe2000000003e */
[----:B------:R-:W-:Y:S01]  /*7db0*/  F2FP.BF16.F32.PACK_AB R119, R59, R54 ;  /* 0x000000363b77723e */ /* 0x000fe200000010ff */
[----:B------:R-:W-:Y:S01]  /*7dc0*/  FFMA R67, R73, R76, R67 ;  /* 0x0000004c49437223 */ /* 0x000fe20000000043 */
[----:B------:R-:W-:Y:S02]  /*7dd0*/  F2FP.BF16.F32.PACK_AB R124, R57, R56 ;  /* 0x00000038397c723e */ /* 0x000fe400000010ff */
[----:B------:R-:W-:Y:S01]  /*7de0*/  F2FP.BF16.F32.PACK_AB R125, R63, R58 ;  /* 0x0000003a3f7d723e */ /* 0x000fe200000010ff */
[----:B------:R1:W-:Y:S01]  /*7df0*/  STS.128 [R157+0x400], R116 ;  /* 0x000400749d007388 */ /* 0x0003e20000000c00 */
[----:B------:R-:W-:Y:S02]  /*7e00*/  F2FP.BF16.F32.PACK_AB R126, R61, R60 ;  /* 0x0000003c3d7e723e */ /* 0x000fe400000010ff */
[----:B------:R-:W-:Y:S05]  /*7e10*/  F2FP.BF16.F32.PACK_AB R127, R67, R62 ;  /* 0x0000003e437f723e */ /* 0x000fea00000010ff */
[----:B------:R1:W-:Y:S01]  /*7e20*/  STS.128 [R156+0x400], R124 ;  /* 0x0004007c9c007388 */ /* 0x0003e20000000c00 */
[----:B------:R-:W-:Y:S01]  /*7e30*/  @!PT LDS RZ, [RZ] ;  /* 0x00000000fffff984 */ /* 0x000fe20000000800 */
[----:B------:R-:W-:Y:S01]  /*7e40*/  @!PT LDS RZ, [RZ] ;  /* 0x00000000fffff984 */ /* 0x000fe20000000800 */
[----:B------:R-:W-:Y:S01]  /*7e50*/  @!PT LDS RZ, [RZ] ;  /* 0x00000000fffff984 */ /* 0x000fe20000000800 */
[----:B------:R-:W-:Y:S01]  /*7e60*/  @!PT LDS RZ, [RZ] ;  /* 0x00000000fffff984 */ /* 0x000fe20000000800 */
[----:B------:R3:W-:Y:S07]  /*7e70*/  MEMBAR.ALL.CTA ;  /* 0x0000000000007992 */ /* 0x0007ee0000008000 */
[----:B---3--:R-:W3:Y:S02]  /*7e80*/  FENCE.VIEW.ASYNC.S ;  /* 0x00000000000073c6 */ /* 0x008ee40000000000 */
[----:B---3--:R-:W-:Y:S06]  /*7e90*/  BAR.SYNC.DEFER_BLOCKING 0x1, 0x80 ;  /* 0x0042000000007b1d */ /* 0x008fec0000010000 */
[----:B------:R-:W-:Y:S05]  /*7ea0*/  @P0 BRA `(.L_x_122) ;  /* 0x0000000000280947 */ /* 0x000fea0003800000 */
[----:B------:R-:W3:Y:S01]  /*7eb0*/  LDCU.64 UR6, c[0x0][0x348] ;  /* 0x00006900ff0677ac */ /* 0x000ee20008000a00 */
[----:B------:R-:W-:Y:S01]  /*7ec0*/  UIADD3 UR4, UPT, UPT, UR44, 0x400, URZ ;  /* 0x000004002c047890 */ /* 0x000fe2000fffe0ff */
[----:B------:R-:W-:Y:S05]  /*7ed0*/  UMOV UR51, UR36 ;  /* 0x0000002400337c82 */ /* 0x000fea0008000000 */
[----:B------:R-:W-:Y:S04]  /*7ee0*/  MOV R153, UR4 ;  /* 0x0000000400997c02 */ /* 0x000fe80008000f00 */
[----:B------:R-:W-:Y:S01]  /*7ef0*/  R2UR UR48, R153 ;  /* 0x00000000993072ca */ /* 0x000fe200000e0000 */
[----:B---3--:R-:W-:Y:S04]  /*7f00*/  UIADD3 UR4, UP0, UPT, UR6, 0x680, URZ ;  /* 0x0000068006047890 */ /* 0x008fe8000ff1e0ff */
[----:B------:R-:W-:Y:S09]  /*7f10*/  UIADD3.X UR5, UPT, UPT, URZ, UR7, URZ, UP0, !UPT ;  /* 0x00000007ff057290 */ /* 0x000ff200087fe4ff */
[----:B------:R3:W-:Y:S01]  /*7f20*/  UTMASTG.3D [UR48], [UR4] ;  /* 0x00000030040073b5 */ /* 0x0007e20008010000 */
[----:B------:R0:W-:Y:S01]  /*7f30*/  UTMACMDFLUSH ;  /* 0x00000000000079b7 */ /* 0x0001e20000000000 */
[----:B---3--:R-:W-:Y:S04]  /*7f40*/  DEPBAR.LE SB0, 0x1 ;  /* 0x000080400000791a */ /* 0x008fe80000000000 */
.L_x_122:
[----:B------:R-:W-:Y:S05]  /*7f50*/  BSYNC.RECONVERGENT B0 ;  /* 0x0000000000007941 */ /* 0x000fea0003800200 */
.L_x_121:
[----:B------:R-:W-:Y:S01]  /*7f60*/  BAR.SYNC.DEFER_BLOCKING 0x1, 0x80 ;  /* 0x0042000000007b1d */ /* 0x000fe20000010000 */
[----:B------:R-:W-:Y:S01]  /*7f70*/  ISETP.NE.AND P1, PT, R167, RZ, PT ;  /* 0x000000ffa700720c */ /* 0x000fe20003f25270 */
[----:B------:R-:W-:Y:S01]  /*7f80*/  UISETP.NE.AND UP0, UPT, UR52, URZ, UPT ;  /* 0x000000ff3400728c */ /* 0x000fe2000bf05270 */
[----:B------:R-:W-:Y:S11]  /*7f90*/  LEA R3, R79, UR44, 0x3 ;  /* 0x0000002c4f037c11 */ /* 0x000ff6000f8e18ff */
[----:B------:R-:W-:Y:S01]  /*7fa0*/  @P1 SHF.L.U32 R2, R163, 0x1f, RZ ;  /* 0x0000001fa3021819 */ /* 0x000fe200000006ff */
[----:B------:R-:W-:Y:S06]  /*7fb0*/  BRA.U !UP0, `(.L_x_123) ;  /* 0x0000000108247547 */ /* 0x000fec000b800000 */
[----:B------:R-:W-:Y:S01]  /*7fc0*/  IMAD.U32 R5, RZ, RZ, UR46 ;  /* 0x0000002eff057e24 */ /* 0x000fe2000f8e00ff */
[----:B------:R-:W-:Y:S01]  /*7fd0*/  MOV R0, UR47 ;  /* 0x0000002f00007c02 */ /* 0x000fe20008000f00 */
[----:B------:R-:W-:Y:S03]  /*7fe0*/  UIADD3 UR4, UPT, UPT, UR46, 0x1, URZ ;  /* 0x000000012e047890 */ /* 0x000fe6000fffe0ff */
[----:B------:R-:W-:Y:S01]  /*7ff0*/  @P1 LEA R5, R5, UR44, 0x3 ;  /* 0x0000002c05051c11 */ /* 0x000fe2000f8e18ff */
[----:B------:R-:W-:Y:S04]  /*8000*/  UISETP.NE.AND UP0, UPT, UR4, 0x4, UPT ;  /* 0x000000040400788c */ /* 0x000fe8000bf05270 */
[----:B------:R-:W-:Y:S01]  /*8010*/  @P1 VIADD R5, R5, 0xc0 ;  /* 0x000000c005051836 */ /* 0x000fe20000000000 */
[----:B------:R-:W-:Y:S04]  /*8020*/  USEL UR46, UR4, URZ, UP0 ;  /* 0x000000ff042e7287 */ /* 0x000fe80008000000 */
[----:B------:R-:W-:Y:S04]  /*8030*/  @P1 PRMT R0, R0, 0x654, R5 ;  /* 0x0000065400001816 */ /* 0x000fe80000000005 */
[----:B------:R3:W-:Y:S04]  /*8040*/  @P1 SYNCS.ARRIVE.TRANS64.RED.A1T0 RZ, [R0+URZ], RZ ;  /* 0x000000ff00ff19a7 */ /* 0x0007e800081004ff */
.L_x_123:
[----:B------:R-:W4:Y:S01]  /*8050*/  @P1 SYNCS.PHASECHK.TRANS64.TRYWAIT P0, [R3+URZ+0xa0], R2 ;  /* 0x0000a002030015a7 */ /* 0x000f2200080011ff */
[----:B------:R-:W-:Y:S01]  /*8060*/  BSSY B1, `(.L_x_124) ;  /* 0x000001f000017945 */ /* 0x000fe20003800000 */
[----:B----4-:R-:W-:Y:S03]  /*8070*/  @P1 SEL R85, RZ, 0x1, !P0 ;  /* 0x00000001ff551807 */ /* 0x010fe60004000000 */
[----:B------:R-:W-:Y:S05]  /*8080*/  @!P1 BRA `(.L_x_125) ;  /* 0x0000000000709947 */ /* 0x000fea0003800000 */
[----:B------:R-:W-:Y:S01]  /*8090*/  ISETP.NE.AND P1, PT, R87, RZ, PT ;  /* 0x000000ff5700720c */ /* 0x000fe20003f25270 */
[----:B------:R-:W-:Y:S01]  /*80a0*/  BSSY B0, `(.L_x_126) ;  /* 0x000000b000007945 */ /* 0x000fe20003800000 */
[----:B------:R-:W-:Y:S11]  /*80b0*/  ISETP.NE.AND P0, PT, R85, RZ, PT ;  /* 0x000000ff5500720c */ /* 0x000ff60003f05270 */
[----:B------:R-:W-:Y:S05]  /*80c0*/  @P1 IMAD R4, R79, 0x4000, R170 ;  /* 0x000040004f041824 */ /* 0x000fea00078e02aa */
[----:B------:R-:W-:Y:S04]  /*80d0*/  @P1 IADD3 R9, PT, PT, R4, UR44, RZ ;  /* 0x0000002c04091c10 */ /* 0x000fe8000fffe0ff */
[----:B------:R-:W-:Y:S01]  /*80e0*/  @P1 IADD3 R7, PT, PT, R84, R9, RZ ;  /* 0x0000000954071210 */ /* 0x000fe20007ffe0ff */
[--C-:B------:R-:W-:Y:S02]  /*80f0*/  @P1 IMAD.IADD R5, R78, 0x1, R9.reuse ;  /* 0x000000014e051824 */ /* 0x100fe400078e0209 */
[----:B------:R-:W-:Y:S01]  /*8100*/  @P1 IMAD.IADD R2, R86, 0x1, R9 ;  /* 0x0000000156021824 */ /* 0x000fe200078e0209 */
[----:B------:R-:W-:Y:S06]  /*8110*/  @P0 BRA `(.L_x_127) ;  /* 0x00000000000c0947 */ /* 0x000fec0003800000 */
[----:B---3--:R-:W-:Y:S04]  /*8120*/  SHF.L.U32 R0, R163, 0x1f, RZ ;  /* 0x0000001fa3007819 */ /* 0x008fe800000006ff */
[----:B------:R-:W3:Y:S02]  /*8130*/  SYNCS.PHASECHK.TRANS64.TRYWAIT P0, [R3+URZ+0xa0], R0 ;  /* 0x0000a000030075a7 */ /* 0x000ee400080011ff */
[----:B---3--:R-:W-:Y:S05]  /*8140*/  @!P0 BRA `(.L_x_128) ;  /* 0x0000004c00008947 */ /* 0x008fea0003800000 */
.L_x_127:
[----:B------:R-:W-:Y:S05]  /*8150*/  BSYNC B0 ;  /* 0x0000000000007941 */ /* 0x000fea0003800000 */
.L_x_126:
[----:B------:R-:W-:Y:S01]  /*8160*/  ISETP.NE.AND P0, PT, R87, RZ, PT ;  /* 0x000000ff5700720c */ /* 0x000fe20003f05270 */
[----:B------:R-:W-:Y:S11]  /*8170*/  VIADD R79, R79, 0x1 ;  /* 0x000000014f4f7836 */ /* 0x000ff60000000000 */
[----:B------:R-:W-:Y:S01]  /*8180*/  @!UPT UIADD3 URZ, UPT, UPT, URZ, URZ, URZ ;  /* 0x000000fffffff290 */ /* 0x000fe2000fffe0ff */
[----:B------:R4:W1:Y:S01]  /*8190*/  @P0 LDS.128 R80, [R4+UR44+0x400] ;  /* 0x0004002c04500984 */ /* 0x0008620008000c00 */
[--C-:B---3--:R-:W-:Y:S01]  /*81a0*/  @P0 IMAD.IADD R3, R84, 0x1, R5.reuse ;  /* 0x0000000154030824 */ /* 0x108fe200078e0205 */
[C---:B------:R-:W-:Y:S01]  /*81b0*/  @P0 IADD3 R0, PT, PT, R86.reuse, R7, RZ ;  /* 0x0000000756000210 */ /* 0x040fe20007ffe0ff */
[C---:B------:R-:W-:Y:S01]  /*81c0*/  @P0 IMAD.IADD R6, R86.reuse, 0x1, R5 ;  /* 0x0000000156060824 */ /* 0x040fe200078e0205 */
[----:B------:R4:W3:Y:S02]  /*81d0*/  @P0 LDS.128 R88, [R2+0x400] ;  /* 0x0004000002580984 */ /* 0x0008e40000000c00 */
[----:B------:R-:W-:Y:S02]  /*81e0*/  @P0 IADD3 R8, PT, PT, R86, R3, RZ ;  /* 0x0000000356080210 */ /* 0x000fe40007ffe0ff */
[----:B------:R4:W1:Y:S04]  /*81f0*/  @P0 LDS.128 R96, [R7+0x400] ;  /* 0x0004000007600984 */ /* 0x0008680000000c00 */
[----:B------:R4:W1:Y:S04]  /*8200*/  @P0 LDS.128 R104, [R0+0x400] ;  /* 0x0004000000680984 */ /* 0x0008680000000c00 */
[----:B------:R4:W1:Y:S04]  /*8210*/  @P0 LDS.128 R112, [R5+0x400] ;  /* 0x0004000005700984 */ /* 0x0008680000000c00 */
[----:B------:R4:W1:Y:S04]  /*8220*/  @P0 LDS.128 R120, [R6+0x400] ;  /* 0x0004000006780984 */ /* 0x0008680000000c00 */
[----:B------:R4:W1:Y:S04]  /*8230*/  @P0 LDS.128 R128, [R3+0x400] ;  /* 0x0004000003800984 */ /* 0x0008680000000c00 */
[----:B------:R4:W1:Y:S02]  /*8240*/  @P0 LDS.128 R136, [R8+0x400] ;  /* 0x0004000008880984 */ /* 0x0008640000000c00 */
.L_x_125:
[----:B------:R-:W-:Y:S05]  /*8250*/  BSYNC B1 ;  /* 0x0000000000017941 */ /* 0x000fea0003800000 */
.L_x_124:
[----:B---34-:R-:W-:Y:S05]  /*8260*/  VIADD R0, R71, 0x40 ;  /* 0x0000004047007836 */ /* 0x018fea0000000000 */
[----:B------:R-:W-:Y:S04]  /*8270*/  SHF.R.U32.HI R0, RZ, 0x15, R0 ;  /* 0x00000015ff007819 */ /* 0x000fe80000011600 */
[----:B------:R-:W-:Y:S11]  /*8280*/  LOP3.LUT P0, RZ, R0, 0x3, R151, 0x48, !PT ;  /* 0x0000000300ff7812 */ /* 0x000ff60007804897 */
[----:B------:R-:W-:Y:S02]  /*8290*/  @!UPT UIADD3 URZ, UPT, UPT, URZ, URZ, URZ ;  /* 0x000000fffffff290 */ /* 0x000fe4000fffe0ff */
[----:B------:R-:W-:Y:S05]  /*82a0*/  @!P0 BRA `(.L_x_129) ;  /* 0x0000000000408947 */ /* 0x000fea0003800000 */
[----:B------:R-:W3:Y:S01]  /*82b0*/  LDCU.64 UR8, c[0x4][0x70] ;  /* 0x01000e00ff0877ac */ /* 0x000ee20008000a00 */
[----:B------:R-:W-:Y:S01]  /*82c0*/  MOV R3, 0x0 ;  /* 0x0000000000037802 */ /* 0x000fe20000000f00 */
[----:B------:R-:W-:Y:S02]  /*82d0*/  HFMA2 R12, -RZ, RZ, 0, 5.9604644775390625e-08 ;  /* 0x00000001ff0c7431 */ /* 0x000fe400000001ff */
[----:B------:R-:W-:Y:S02]  /*82e0*/  IMAD.MOV.U32 R8, RZ, RZ, 0x192 ;  /* 0x00000192ff087424 */ /* 0x000fe400078e00ff */
[----:B------:R-:W-:Y:S01]  /*82f0*/  IMAD.MOV.U32 R13, RZ, RZ, RZ ;  /* 0x000000ffff0d7224 */ /* 0x000fe200078e00ff */
[----:B------:R-:W4:Y:S01]  /*8300*/  LDCU.64 UR6, c[0x4][0x78] ;  /* 0x01000f00ff0677ac */ /* 0x000f220008000a00 */
[----:B------:R-:W1:Y:S01]  /*8310*/  LDC.64 R2, c[0x4][R3] ;  /* 0x0100000003027b82 */ /* 0x000e620000000a00 */
[----:B------:R-:W5:Y:S01]  /*8320*/  LDCU.64 UR4, c[0x4][0x10] ;  /* 0x01000200ff0477ac */ /* 0x000f620008000a00 */
[----:B---3--:R-:W-:Y:S01]  /*8330*/  MOV R5, UR9 ;  /* 0x0000000900057c02 */ /* 0x008fe20008000f00 */
[----:B------:R-:W-:Y:S01]  /*8340*/  IMAD.U32 R4, RZ, RZ, UR8 ;  /* 0x00000008ff047e24 */ /* 0x000fe2000f8e00ff */
[----:B----4-:R-:W-:Y:S01]  /*8350*/  MOV R7, UR7 ;  /* 0x0000000700077c02 */ /* 0x010fe20008000f00 */
[----:B------:R-:W-:Y:S01]  /*8360*/  IMAD.U32 R6, RZ, RZ, UR6 ;  /* 0x00000006ff067e24 */ /* 0x000fe2000f8e00ff */
[----:B-----5:R-:W-:Y:S01]  /*8370*/  MOV R11, UR5 ;  /* 0x00000005000b7c02 */ /* 0x020fe20008000f00 */
[----:B------:R-:W-:Y:S02]  /*8380*/  IMAD.U32 R10, RZ, RZ, UR4 ;  /* 0x00000004ff0a7e24 */ /* 0x000fe4000f8e00ff */
[----:B------:R-:W-:Y:S07]  /*8390*/  LEPC R20, `(.L_x_129) ;  /* 0x000000001014794e */ /* 0x000fee0000000000 */
[----:B-12---:R-:W-:Y:S05]  /*83a0*/  CALL.ABS.NOINC R2 ;  /* 0x0000000002007343 */ /* 0x006fea0003c00000 */
.L_x_129:
[----:B------:R-:W-:Y:S01]  /*83b0*/  ISETP.NE.AND P6, PT, R167, RZ, PT ;  /* 0x000000ffa700720c */ /* 0x000fe20003fc5270 */
[----:B------:R-:W-:Y:S05]  /*83c0*/  WARPSYNC.ALL ;  /* 0x0000000000007948 */ /* 0x000fea0003800000 */
[----:B------:R-:W-:Y:S01]  /*83d0*/  R2UR UR4, R71 ;  /* 0x00000000470472ca */ /* 0x000fe200000e0000 */
[----:B------:R-:W-:Y:S01]  /*83e0*/  BSSY.RECONVERGENT B0, `(.L_x_130) ;  /* 0x0000104000007945 */ /* 0x000fe20003800200 */
[----:B------:R-:W-:Y:S02]  /*83f0*/  MOV R0, UR46 ;  /* 0x0000002e00007c02 */ /* 0x000fe40008000f00 */
[----:B------:R-:W-:Y:S02]  /*8400*/  MOV R77, UR47 ;  /* 0x0000002f004d7c02 */ /* 0x000fe40008000f00 */
[----:B-1----:R-:W-:Y:S02]  /*8410*/  SHF.L.U32 R72, R80, 0x10, RZ ;  /* 0x0000001050487819 */ /* 0x002fe400000006ff */
[----:B------:R-:W-:Y:S02]  /*8420*/  @P6 LEA R0, R0, UR44, 0x3 ;  /* 0x0000002c00006c11 */ /* 0x000fe4000f8e18ff */
[----:B------:R-:W-:Y:S02]  /*8430*/  LOP3.LUT R75, R80, 0xffff0000, RZ, 0xc0, !PT ;  /* 0xffff0000504b7812 */ /* 0x000fe400078ec0ff */
[----:B------:R-:W-:Y:S01]  /*8440*/  @P6 IADD3 R0, PT, PT, R0, 0xc0, RZ ;  /* 0x000000c000006810 */ /* 0x000fe20007ffe0ff */
[----:B------:R-:W1:Y:S01]  /*8450*/  LDTM.x64 R4, tmem[UR4+0x40] ;  /* 0x00004004000479ee */ /* 0x000e620008340000 */
[----:B------:R-:W-:Y:S02]  /*8460*/  SHF.L.U32 R74, R81, 0x10, RZ ;  /* 0x00000010514a7819 */ /* 0x000fe400000006ff */
[----:B------:R-:W-:Y:S02]  /*8470*/  @P6 PRMT R77, R77, 0x654, R0 ;  /* 0x000006544d4d6816 */ /* 0x000fe40000000000 */
[----:B------:R-:W-:Y:S02]  /*8480*/  LOP3.LUT R76, R81, 0xffff0000, RZ, 0xc0, !PT ;  /* 0xffff0000514c7812 */ /* 0x000fe400078ec0ff */
[----:B------:R-:W-:Y:S01]  /*8490*/  ISETP.NE.AND P0, PT, R166, RZ, PT ;  /* 0x000000ffa600720c */ /* 0x000fe20003f05270 */
[C---:B-1----:R-:W-:Y:S01]  /*84a0*/  FMUL R0, R70.reuse, R4 ;  /* 0x0000000446007220 */ /* 0x042fe20000400000 */
[C---:B------:R-:W-:Y:S01]  /*84b0*/  FMUL R2, R70.reuse, R5 ;  /* 0x0000000546027220 */ /* 0x040fe20000400000 */
[C---:B------:R-:W-:Y:S01]  /*84c0*/  FMUL R3, R70.reuse, R6 ;  /* 0x0000000646037220 */ /* 0x040fe20000400000 */
[----:B------:R-:W-:Y:S01]  /*84d0*/  FMUL R7, R70, R7 ;  /* 0x0000000746077220 */ /* 0x000fe20000400000 */
[C---:B------:R-:W-:Y:S01]  /*84e0*/  FFMA R0, R73.reuse, R72, R0 ;  /* 0x0000004849007223 */ /* 0x040fe20000000000 */
[C---:B------:R-:W-:Y:S01]  /*84f0*/  LOP3.LUT R72, R82.reuse, 0xffff0000, RZ, 0xc0, !PT ;  /* 0xffff000052487812 */ /* 0x040fe200078ec0ff */
[C---:B------:R-:W-:Y:S01]  /*8500*/  FFMA R2, R73.reuse, R75, R2 ;  /* 0x0000004b49027223 */ /* 0x040fe20000000002 */
[----:B------:R-:W-:Y:S01]  /*8510*/  SHF.L.U32 R75, R82, 0x10, RZ ;  /* 0x00000010524b7819 */ /* 0x000fe200000006ff */
[C---:B------:R-:W-:Y:S01]  /*8520*/  FFMA R3, R73.reuse, R74, R3 ;  /* 0x0000004a49037223 */ /* 0x040fe20000000003 */
[----:B------:R-:W-:Y:S01]  /*8530*/  FMUL R4, R70, R8 ;  /* 0x0000000846047220 */ /* 0x000fe20000400000 */
[----:B------:R-:W-:Y:S01]  /*8540*/  FFMA R7, R73, R76, R7 ;  /* 0x0000004c49077223 */ /* 0x000fe20000000007 */
[----:B------:R-:W-:Y:S01]  /*8550*/  F2FP.BF16.F32.PACK_AB R92, R2, R0 ;  /* 0x00000000025c723e */ /* 0x000fe200000010ff */
[C---:B------:R-:W-:Y:S01]  /*8560*/  FMUL R5, R70.reuse, R9 ;  /* 0x0000000946057220 */ /* 0x040fe20000400000 */
[----:B------:R-:W-:Y:S01]  /*8570*/  LOP3.LUT R0, R83, 0xffff0000, RZ, 0xc0, !PT ;  /* 0xffff000053007812 */ /* 0x000fe200078ec0ff */
[----:B------:R-:W-:Y:S01]  /*8580*/  FFMA R4, R73, R75, R4 ;  /* 0x0000004b49047223 */ /* 0x000fe20000000004 */
[----:B------:R-:W-:Y:S01]  /*8590*/  SHF.L.U32 R75, R83, 0x10, RZ ;  /* 0x00000010534b7819 */ /* 0x000fe200000006ff */
[----:B------:R-:W-:Y:S01]  /*85a0*/  FFMA R5, R73, R72, R5 ;  /* 0x0000004849057223 */ /* 0x000fe20000000005 */
[----:B------:R-:W-:Y:S01]  /*85b0*/  F2FP.BF16.F32.PACK_AB R93, R7, R3 ;  /* 0x00000003075d723e */ /* 0x000fe200000010ff */
[----:B------:R-:W-:Y:S01]  /*85c0*/  FMUL R6, R70, R10 ;  /* 0x0000000a46067220 */ /* 0x000fe20000400000 */
[----:B------:R-:W-:Y:S01]  /*85d0*/  SHF.L.U32 R3, R88, 0x10, RZ ;  /* 0x0000001058037819 */ /* 0x000fe200000006ff */
[----:B------:R-:W-:Y:S01]  /*85e0*/  FMUL R11, R70, R11 ;  /* 0x0000000b460b7220 */ /* 0x000fe20000400000 */
[----:B------:R-:W-:Y:S01]  /*85f0*/  LOP3.LUT R2, R88, 0xffff0000, RZ, 0xc0, !PT ;  /* 0xffff000058027812 */ /* 0x000fe200078ec0ff */
[C---:B------:R-:W-:Y:S01]  /*8600*/  FMUL R8, R70.reuse, R12 ;  /* 0x0000000c46087220 */ /* 0x040fe20000400000 */
[----:B------:R-:W-:Y:S01]  /*8610*/  LOP3.LUT R72, R99, 0xffff0000, RZ, 0xc0, !PT ;  /* 0xffff000063487812 */ /* 0x000fe200078ec0ff */
[----:B------:R-:W-:Y:S01]  /*8620*/  FMUL R9, R70, R13 ;  /* 0x0000000d46097220 */ /* 0x000fe20000400000 */
[----:B------:R-:W-:Y:S01]  /*8630*/  F2FP.BF16.F32.PACK_AB R94, R5, R4 ;  /* 0x00000004055e723e */ /* 0x000fe200000010ff */
[C---:B------:R-:W-:Y:S01]  /*8640*/  FFMA R6, R73.reuse, R75, R6 ;  /* 0x0000004b49067223 */ /* 0x040fe20000000006 */
[----:B------:R-:W-:Y:S01]  /*8650*/  SHF.L.U32 R75, R96, 0x10, RZ ;  /* 0x00000010604b7819 */ /* 0x000fe200000006ff */
[----:B------:R-:W-:Y:S01]  /*8660*/  FFMA R11, R73, R0, R11 ;  /* 0x00000000490b7223 */ /* 0x000fe2000000000b */
[----:B------:R-:W-:Y:S01]  /*8670*/  SHF.L.U32 R0, R89, 0x10, RZ ;  /* 0x0000001059007819 */ /* 0x000fe200000006ff */
[C---:B------:R-:W-:Y:S01]  /*8680*/  FFMA R8, R73.reuse, R3, R8 ;  /* 0x0000000349087223 */ /* 0x040fe20000000008 */
[----:B------:R-:W-:Y:S01]  /*8690*/  SHF.L.U32 R3, R90, 0x10, RZ ;  /* 0x000000105a037819 */ /* 0x000fe200000006ff */
[----:B------:R-:W-:Y:S01]  /*86a0*/  FFMA R9, R73, R2, R9 ;  /* 0x0000000249097223 */ /* 0x000fe20000000009 */
[----:B------:R-:W-:Y:S01]  /*86b0*/  LOP3.LUT R2, R89, 0xffff0000, RZ, 0xc0, !PT ;  /* 0xffff000059027812 */ /* 0x000fe200078ec0ff */
[C---:B------:R-:W-:Y:S01]  /*86c0*/  FMUL R10, R70.reuse, R14 ;  /* 0x0000000e460a7220 */ /* 0x040fe20000400000 */
[----:B------:R-:W-:Y:S01]  /*86d0*/  F2FP.BF16.F32.PACK_AB R95, R11, R6 ;  /* 0x000000060b5f723e */ /* 0x000fe200000010ff */
[C---:B------:R-:W-:Y:S01]  /*86e0*/  FMUL R15, R70.reuse, R15 ;  /* 0x0000000f460f7220 */ /* 0x040fe20000400000 */
[----:B------:R-:W-:Y:S01]  /*86f0*/  F2FP.BF16.F32.PACK_AB R100, R9, R8 ;  /* 0x000000080964723e */ /* 0x000fe200000010ff */
[----:B------:R-:W-:Y:S01]  /*8700*/  FMUL R12, R70, R16 ;  /* 0x00000010460c7220 */ /* 0x000fe20000400000 */
[C---:B------:R-:W-:Y:S01]  /*8710*/  FFMA R10, R73.reuse, R0, R10 ;  /* 0x00000000490a7223 */ /* 0x040fe2000000000a */
[----:B------:R-:W-:Y:S01]  /*8720*/  LOP3.LUT R0, R90, 0xffff0000, RZ, 0xc0, !PT ;  /* 0xffff00005a007812 */ /* 0x000fe200078ec0ff */
[----:B------:R-:W-:Y:S01]  /*8730*/  FFMA R15, R73, R2, R15 ;  /* 0x00000002490f7223 */ /* 0x000fe2000000000f */
        /* <DEDUP_REMOVED lines=9> */
[----:B------:R-:W-:Y:S01]  /*87d0*/  FMUL R16, R70, R20 ;  /* 0x0000001446107220 */ /* 0x000fe20000400000 */
[----:B------:R-:W-:Y:S01]  /*87e0*/  FFMA R14, R73, R3, R14 ;  /* 0x00000003490e7223 */ /* 0x000fe2000000000e */
[----:B------:R-:W-:Y:S01]  /*87f0*/  SHF.L.U32 R3, R98, 0x10, RZ ;  /* 0x0000001062037819 */ /* 0x000fe200000006ff */
[C---:B------:R-:W-:Y:S01]  /*8800*/  FMUL R17, R70.reuse, R21 ;  /* 0x0000001546117220 */ /* 0x040fe20000400000 */
[----:B------:R-:W-:Y:S01]  /*8810*/  F2FP.BF16.F32.PACK_AB R102, R13, R12 ;  /* 0x0000000c0d66723e */ /* 0x000fe200000010ff */
[----:B------:R-:W-:Y:S01]  /*8820*/  FFMA R19, R73, R2, R19 ;  /* 0x0000000249137223 */ /* 0x000fe20000000013 */
[----:B------:R-:W-:Y:S01]  /*8830*/  SHF.L.U32 R2, R97, 0x10, RZ ;  /* 0x0000001061027819 */ /* 0x000fe200000006ff */
        /* <DEDUP_REMOVED lines=12> */
[C---:B------:R-:W-:Y:S01]  /*8900*/  FFMA R23, R73.reuse, R0, R23 ;  /* 0x0000000049177223 */ /* 0x040fe20000000017 */
[----:B------:R-:W-:Y:S01]  /*8910*/  SHF.L.U32 R0, R104, 0x10, RZ ;  /* 0x0000001068007819 */ /* 0x000fe200000006ff */
[C---:B------:R-:W-:Y:S01]  /*8920*/  FMUL R22, R70.reuse, R26 ;  /* 0x0000001a46167220 */ /* 0x040fe20000400000 */
[----:B------:R-:W-:Y:S01]  /*8930*/  FMUL R27, R70, R27 ;  /* 0x0000001b461b7220 */ /* 0x000fe20000400000 */
        /* <DEDUP_REMOVED lines=9> */
[----:B------:R-:W-:Y:S01]  /*89d0*/  LOP3.LUT R72, R107, 0xffff0000, RZ, 0xc0, !PT ;  /* 0xffff00006b487812 */ /* 0x000fe200078ec0ff */
[----:B------:R-:W-:Y:S01]  /*89e0*/  FFMA R24, R73, R0, R24 ;  /* 0x0000000049187223 */ /* 0x000fe20000000018 */
[----:B------:R-:W-:Y:S01]  /*89f0*/  SHF.L.U32 R0, R105, 0x10, RZ ;  /* 0x0000001069007819 */ /* 0x000fe200000006ff */
[C---:B------:R-:W-:Y:S01]  /*8a00*/  FMUL R25, R70.reuse, R29 ;  /* 0x0000001d46197220 */ /* 0x040fe20000400000 */
[----:B------:R-:W-:Y:S01]  /*8a10*/  F2FP.BF16.F32.PACK_AB R110, R21, R20 ;  /* 0x00000014156e723e */ /* 0x000fe200000010ff */
[----:B------:R-:W-:Y:S01]  /*8a20*/  FMUL R26, R70, R30 ;  /* 0x0000001e461a7220 */ /* 0x000fe20000400000 */
[----:B------:R-:W-:Y:S01]  /*8a30*/  F2FP.BF16.F32.PACK_AB R111, R27, R22 ;  /* 0x000000161b6f723e */ /* 0x000fe200000010ff */
        /* <DEDUP_REMOVED lines=38> */
[----:B------:R1:W-:Y:S01]  /*8ca0*/  STS.128 [R170+UR44+0x4400], R92 ;  /* 0x0044005caa007988 */ /* 0x0003e20008000c2c */
        /* <DEDUP_REMOVED lines=12> */
[----:B------:R3:W-:Y:S01]  /*8d70*/  STS.128 [R169+0x4400], R100 ;  /* 0x00440064a9007388 */ /* 0x0007e20000000c00 */
        /* <DEDUP_REMOVED lines=12> */
[----:B------:R4:W-:Y:S01]  /*8e40*/  STS.128 [R168+0x4400], R108 ;  /* 0x0044006ca8007388 */ /* 0x0009e20000000c00 */
[----:B------:R-:W-:Y:S01]  /*8e50*/  FMUL R51, R70, R51 ;  /* 0x0000003346337220 */ /* 0x000fe20000400000 */
[C---:B------:R-:W-:Y:S01]  /*8e60*/  FFMA R44, R73.reuse, R3, R44 ;  /* 0x00000003492c7223 */ /* 0x040fe2000000002c */
[C---:B------:R-:W-:Y:S01]  /*8e70*/  SHF.L.U32 R3, R128.reuse, 0x10, RZ ;  /* 0x0000001080037819 */ /* 0x040fe200000006ff */
[----:B------:R-:W-:Y:S01]  /*8e80*/  FFMA R45, R73, R2, R45 ;  /* 0x00000002492d7223 */ /* 0x000fe2000000002d */
[----:B------:R-:W-:Y:S01]  /*8e90*/  LOP3.LUT R2, R129, 0xffff0000, RZ, 0xc0, !PT ;  /* 0xffff000081027812 */ /* 0x000fe200078ec0ff */
        /* <DEDUP_REMOVED lines=8> */
[C---:B------:R-:W-:Y:S01]  /*8f20*/  FMUL R50, R70.reuse, R54 ;  /* 0x0000003646327220 */ /* 0x040fe20000400000 */
[----:B------:R-:W-:Y:S01]  /*8f30*/  F2FP.BF16.F32.PACK_AB R94, R37, R36 ;  /* 0x00000024255e723e */ /* 0x000fe200000010ff */
[----:B------:R1:W-:Y:S01]  /*8f40*/  STS.128 [R160+0x4400], R116 ;  /* 0x00440074a0007388 */ /* 0x0003e20000000c00 */
[----:B------:R-:W-:Y:S01]  /*8f50*/  F2FP.BF16.F32.PACK_AB R95, R43, R38 ;  /* 0x000000262b5f723e */ /* 0x000fe200000010ff */
[----:B------:R-:W-:Y:S01]  /*8f60*/  FMUL R55, R70, R55 ;  /* 0x0000003746377220 */ /* 0x000fe20000400000 */
[----:B---3--:R-:W-:Y:S01]  /*8f70*/  F2FP.BF16.F32.PACK_AB R100, R41, R40 ;  /* 0x000000282964723e */ /* 0x008fe200000010ff */
[----:B------:R-:W-:Y:S01]  /*8f80*/  FFMA R48, R73, R3, R48 ;  /* 0x0000000349307223 */ /* 0x000fe20000000030 */
[----:B------:R-:W-:Y:S01]  /*8f90*/  SHF.L.U32 R3, R131, 0x10, RZ ;  /* 0x0000001083037819 */ /* 0x000fe200000006ff */
[----:B------:R-:W-:Y:S01]  /*8fa0*/  FFMA R49, R73, R0, R49 ;  /* 0x0000000049317223 */ /* 0x000fe20000000031 */
[C---:B------:R-:W-:Y:S01]  /*8fb0*/  SHF.L.U32 R0, R130.reuse, 0x10, RZ ;  /* 0x0000001082007819 */ /* 0x040fe200000006ff */
[----:B------:R3:W-:Y:S01]  /*8fc0*/  STS.128 [R159+0x4400], R92 ;  /* 0x0044005c9f007388 */ /* 0x0007e20000000c00 */
[----:B------:R-:W-:Y:S01]  /*8fd0*/  F2FP.BF16.F32.PACK_AB R101, R47, R42 ;  /* 0x0000002a2f65723e */ /* 0x000fe200000010ff */
[----:B------:R-:W-:Y:S01]  /*8fe0*/  FFMA R50, R73, R75, R50 ;  /* 0x0000004b49327223 */ /* 0x000fe20000000032 */
[----:B------:R-:W-:Y:S01]  /*8ff0*/  SHF.L.U32 R75, R137, 0x10, RZ ;  /* 0x00000010894b7819 */ /* 0x000fe200000006ff */
[----:B------:R-:W-:Y:S01]  /*9000*/  FFMA R55, R73, R2, R55 ;  /* 0x0000000249377223 */ /* 0x000fe20000000037 */
[----:B------:R-:W-:Y:S01]  /*9010*/  LOP3.LUT R2, R130, 0xffff0000, RZ, 0xc0, !PT ;  /* 0xffff000082027812 */ /* 0x000fe200078ec0ff */
[C---:B------:R-:W-:Y:S01]  /*9020*/  FMUL R52, R70.reuse, R56 ;  /* 0x0000003846347220 */ /* 0x040fe20000400000 */
[----:B------:R-:W-:Y:S01]  /*9030*/  F2FP.BF16.F32.PACK_AB R102, R45, R44 ;  /* 0x0000002c2d66723e */ /* 0x000fe200000010ff */
[C---:B------:R-:W-:Y:S01]  /*9040*/  FMUL R53, R70.reuse, R57 ;  /* 0x0000003946357220 */ /* 0x040fe20000400000 */
[C---:B------:R-:W-:Y:S01]  /*9050*/  FMUL R54, R70.reuse, R58 ;  /* 0x0000003a46367220 */ /* 0x040fe20000400000 */
[----:B------:R-:W-:Y:S01]  /*9060*/  FFMA R52, R73, R0, R52 ;  /* 0x0000000049347223 */ /* 0x000fe20000000034 */
[----:B------:R-:W-:Y:S01]  /*9070*/  LOP3.LUT R0, R131, 0xffff0000, RZ, 0xc0, !PT ;  /* 0xffff000083007812 */ /* 0x000fe200078ec0ff */
[C---:B------:R-:W-:Y:S01]  /*9080*/  FFMA R53, R73.reuse, R2, R53 ;  /* 0x0000000249357223 */ /* 0x040fe20000000035 */
[----:B------:R-:W-:Y:S01]  /*9090*/  FFMA R54, R73, R3, R54 ;  /* 0x0000000349367223 */ /* 0x000fe20000000036 */
[----:B------:R-:W-:Y:S01]  /*90a0*/  FMUL R59, R70, R59 ;  /* 0x0000003b463b7220 */ /* 0x000fe20000400000 */
[----:B------:R-:W-:Y:S01]  /*90b0*/  SHF.L.U32 R3, R136, 0x10, RZ ;  /* 0x0000001088037819 */ /* 0x000fe200000006ff */
[----:B------:R-:W-:Y:S01]  /*90c0*/  FMUL R56, R70, R60 ;  /* 0x0000003c46387220 */ /* 0x000fe20000400000 */
[----:B------:R-:W-:Y:S01]  /*90d0*/  LOP3.LUT R2, R136, 0xffff0000, RZ, 0xc0, !PT ;  /* 0xffff000088027812 */ /* 0x000fe200078ec0ff */
[C---:B------:R-:W-:Y:S01]  /*90e0*/  FMUL R57, R70.reuse, R61 ;  /* 0x0000003d46397220 */ /* 0x040fe20000400000 */
[----:B------:R-:W-:Y:S01]  /*90f0*/  F2FP.BF16.F32.PACK_AB R103, R51, R46 ;  /* 0x0000002e3367723e */ /* 0x000fe200000010ff */
[C---:B------:R-:W-:Y:S01]  /*9100*/  FMUL R58, R70.reuse, R62 ;  /* 0x0000003e463a7220 */ /* 0x040fe20000400000 */
[C---:B------:R-:W-:Y:S01]  /*9110*/  FFMA R59, R73.reuse, R0, R59 ;  /* 0x00000000493b7223 */ /* 0x040fe2000000003b */
[----:B------:R-:W-:Y:S01]  /*9120*/  FFMA R56, R73, R3, R56 ;  /* 0x0000000349387223 */ /* 0x000fe20000000038 */
[----:B------:R-:W-:Y:S01]  /*9130*/  LOP3.LUT R0, R137, 0xffff0000, RZ, 0xc0, !PT ;  /* 0xffff000089007812 */ /* 0x000fe200078ec0ff */
[----:B------:R3:W-:Y:S01]  /*9140*/  STS.128 [R158+0x4400], R100 ;  /* 0x004400649e007388 */ /* 0x0007e20000000c00 */
[C---:B------:R-:W-:Y:S01]  /*9150*/  FFMA R57, R73.reuse, R2, R57 ;  /* 0x0000000249397223 */ /* 0x040fe20000000039 */
[----:B------:R-:W-:Y:S01]  /*9160*/  FMUL R63, R70, R63 ;  /* 0x0000003f463f7220 */ /* 0x000fe20000400000 */
[----:B------:R-:W-:Y:S01]  /*9170*/  SHF.L.U32 R3, R138, 0x10, RZ ;  /* 0x000000108a037819 */ /* 0x000fe200000006ff */
[----:B------:R-:W-:Y:S01]  /*9180*/  FFMA R58, R73, R75, R58 ;  /* 0x0000004b493a7223 */ /* 0x000fe2000000003a */
[----:B------:R-:W-:Y:S01]  /*9190*/  FMUL R60, R70, R64 ;  /* 0x00000040463c7220 */ /* 0x000fe20000400000 */
[----:B------:R-:W-:Y:S01]  /*91a0*/  LOP3.LUT R2, R138, 0xffff0000, RZ, 0xc0, !PT ;  /* 0xffff00008a027812 */ /* 0x000fe200078ec0ff */
[C---:B------:R-:W-:Y:S01]  /*91b0*/  FMUL R61, R70.reuse, R65 ;  /* 0x00000041463d7220 */ /* 0x040fe20000400000 */
[----:B------:R-:W-:Y:S01]  /*91c0*/  SHF.L.U32 R75, R139, 0x10, RZ ;  /* 0x000000108b4b7819 */ /* 0x000fe200000006ff */
[C---:B------:R-:W-:Y:S01]  /*91d0*/  FMUL R62, R70.reuse, R66 ;  /* 0x00000042463e7220 */ /* 0x040fe20000400000 */
[----:B------:R-:W-:Y:S01]  /*91e0*/  FFMA R63, R73, R0, R63 ;  /* 0x00000000493f7223 */ /* 0x000fe2000000003f */
[----:B------:R-:W-:Y:S01]  /*91f0*/  FMUL R67, R70, R67 ;  /* 0x0000004346437220 */ /* 0x000fe20000400000 */
[----:B----4-:R-:W-:Y:S01]  /*9200*/  F2FP.BF16.F32.PACK_AB R108, R49, R48 ;  /* 0x00000030316c723e */ /* 0x010fe200000010ff */
[----:B------:R-:W-:Y:S01]  /*9210*/  FFMA R60, R73, R3, R60 ;  /* 0x00000003493c7223 */ /* 0x000fe2000000003c */
[----:B------:R-:W-:Y:S01]  /*9220*/  F2FP.BF16.F32.PACK_AB R109, R55, R50 ;  /* 0x00000032376d723e */ /* 0x000fe200000010ff */
[----:B------:R-:W-:Y:S01]  /*9230*/  FFMA R61, R73, R2, R61 ;  /* 0x00000002493d7223 */ /* 0x000fe2000000003d */
[----:B------:R-:W-:Y:S01]  /*9240*/  F2FP.BF16.F32.PACK_AB R110, R53, R52 ;  /* 0x00000034356e723e */ /* 0x000fe200000010ff */
[----:B------:R-:W-:Y:S01]  /*9250*/  FFMA R62, R73, R75, R62 ;  /* 0x0000004b493e7223 */ /* 0x000fe2000000003e */
[----:B------:R-:W-:Y:S01]  /*9260*/  F2FP.BF16.F32.PACK_AB R111, R59, R54 ;  /* 0x000000363b6f723e */ /* 0x000fe200000010ff */
[----:B------:R-:W-:Y:S01]  /*9270*/  FFMA R67, R73, R72, R67 ;  /* 0x0000004849437223 */ /* 0x000fe20000000043 */
[----:B-1----:R-:W-:Y:S02]  /*9280*/  F2FP.BF16.F32.PACK_AB R116, R57, R56 ;  /* 0x000000383974723e */ /* 0x002fe400000010ff */
[----:B------:R-:W-:Y:S01]  /*9290*/  F2FP.BF16.F32.PACK_AB R117, R63, R58 ;  /* 0x0000003a3f75723e */ /* 0x000fe200000010ff */
[----:B------:R3:W-:Y:S01]  /*92a0*/  STS.128 [R157+0x4400], R108 ;  /* 0x0044006c9d007388 */ /* 0x0007e20000000c00 */
[----:B------:R-:W-:Y:S02]  /*92b0*/  F2FP.BF16.F32.PACK_AB R118, R61, R60 ;  /* 0x0000003c3d76723e */ /* 0x000fe400000010ff */
[----:B------:R-:W-:Y:S02]  /*92c0*/  F2FP.BF16.F32.PACK_AB R119, R67, R62 ;  /* 0x0000003e4377723e */ /* 0x000fe400000010ff */
[----:B------:R-:W-:Y:S02]  /*92d0*/  LEA R0, R79, UR44, 0x3 ;  /* 0x0000002c4f007c11 */ /* 0x000fe4000f8e18ff */
[----:B------:R-:W-:Y:S01]  /*92e0*/  @P6 SHF.L.U32 R3, R163, 0x1f, RZ ;  /* 0x0000001fa3036819 */ /* 0x000fe200000006ff */
[----:B------:R3:W-:Y:S01]  /*92f0*/  STS.128 [R156+0x4400], R116 ;  /* 0x004400749c007388 */ /* 0x0007e20000000c00 */
[----:B------:R-:W-:Y:S01]  /*9300*/  @!PT LDS RZ, [RZ] ;  /* 0x00000000fffff984 */ /* 0x000fe20000000800 */
[----:B------:R-:W-:Y:S01]  /*9310*/  @!PT LDS RZ, [RZ] ;  /* 0x00000000fffff984 */ /* 0x000fe20000000800 */
[----:B------:R-:W-:Y:S01]  /*9320*/  @!PT LDS RZ, [RZ] ;  /* 0x00000000fffff984 */ /* 0x000fe20000000800 */
[----:B------:R-:W-:Y:S01]  /*9330*/  @!PT LDS RZ, [RZ] ;  /* 0x00000000fffff984 */ /* 0x000fe20000000800 */
[----:B------:R1:W-:Y:S07]  /*9340*/  MEMBAR.ALL.CTA ;  /* 0x0000000000007992 */ /* 0x0003ee0000008000 */
[----:B-1----:R-:W1:Y:S02]  /*9350*/  FENCE.VIEW.ASYNC.S ;  /* 0x00000000000073c6 */ /* 0x002e640000000000 */
[----:B-1----:R-:W-:Y:S06]  /*9360*/  BAR.SYNC.DEFER_BLOCKING 0x1, 0x80 ;  /* 0x0042000000007b1d */ /* 0x002fec0000010000 */
[----:B------:R-:W-:Y:S05]  /*9370*/  @P0 BRA `(.L_x_131) ;  /* 0x0000000000280947 */ /* 0x000fea0003800000 */
[----:B------:R-:W1:Y:S01]  /*9380*/  LDCU.64 UR6, c[0x0][0x348] ;  /* 0x00006900ff0677ac */ /* 0x000e620008000a00 */
[----:B------:R-:W-:Y:S02]  /*9390*/  UIADD3 UR9, UPT, UPT, UR49, 0x40, URZ ;  /* 0x0000004031097890 */ /* 0x000fe4000fffe0ff */
[----:B------:R-:W-:Y:S01]  /*93a0*/  UIADD3 UR8, UPT, UPT, UR44, 0x4400, URZ ;  /* 0x000044002c087890 */ /* 0x000fe2000fffe0ff */
[----:B------:R-:W-:Y:S01]  /*93b0*/  UMOV UR10, UR50 ;  /* 0x00000032000a7c82 */ /* 0x000fe20008000000 */
[----:B------:R-:W-:Y:S01]  /*93c0*/  UMOV UR11, UR36 ;  /* 0x00000024000b7c82 */ /* 0x000fe20008000000 */
[----:B-1----:R-:W-:Y:S04]  /*93d0*/  UIADD3 UR4, UP0, UPT, UR6, 0x680, URZ ;  /* 0x0000068006047890 */ /* 0x002fe8000ff1e0ff */
[----:B------:R-:W-:Y:S09]  /*93e0*/  UIADD3.X UR5, UPT, UPT, URZ, UR7, URZ, UP0, !UPT ;  /* 0x00000007ff057290 */ /* 0x000ff200087fe4ff */
[----:B------:R1:W-:Y:S01]  /*93f0*/  UTMASTG.3D [UR8], [UR4] ;  /* 0x00000008040073b5 */ /* 0x0003e20008010000 */
[----:B------:R0:W-:Y:S01]  /*9400*/  UTMACMDFLUSH ;  /* 0x00000000000079b7 */ /* 0x0001e20000000000 */
[----:B-1----:R-:W-:Y:S04]  /*9410*/  DEPBAR.LE SB0, 0x1 ;  /* 0x000080400000791a */ /* 0x002fe80000000000 */
.L_x_131:
[----:B------:R-:W-:Y:S05]  /*9420*/  BSYNC.RECONVERGENT B0 ;  /* 0x0000000000007941 */ /* 0x000fea0003800200 */
.L_x_130:
[----:B------:R-:W-:Y:S01]  /*9430*/  BAR.SYNC.DEFER_BLOCKING 0x1, 0x80 ;  /* 0x0042000000007b1d */ /* 0x000fe20000010000 */
[----:B------:R-:W-:Y:S04]  /*9440*/  UIADD3 UR4, UPT, UPT, UR46, 0x1, URZ ;  /* 0x000000012e047890 */ /* 0x000fe8000fffe0ff */
[----:B------:R-:W-:Y:S04]  /*9450*/  UISETP.NE.AND UP0, UPT, UR4, 0x4, UPT ;  /* 0x000000040400788c */ /* 0x000fe8000bf05270 */
[----:B------:R-:W-:Y:S01]  /*9460*/  USEL UR45, UR4, URZ, UP0 ;  /* 0x000000ff042d7287 */ /* 0x000fe20008000000 */
[----:B------:R1:W-:Y:S01]  /*9470*/  @P6 SYNCS.ARRIVE.TRANS64.RED.A1T0 RZ, [R77+URZ], RZ ;  /* 0x000000ff4dff69a7 */ /* 0x0003e200081004ff */
[----:B------:R-:W-:Y:S01]  /*9480*/  BSSY B1, `(.L_x_132) ;  /* 0x0000020000017945 */ /* 0x000fe20003800000 */
[----:B------:R-:W4:Y:S02]  /*9490*/  @P6 SYNCS.PHASECHK.TRANS64.TRYWAIT P0, [R0+URZ+0xa0], R3 ;  /* 0x0000a003000065a7 */ /* 0x000f2400080011ff */
[----:B----4-:R-:W-:Y:S01]  /*94a0*/  @P6 SEL R85, RZ, 0x1, !P0 ;  /* 0x00000001ff556807 */ /* 0x010fe20004000000 */
[----:B-1----:R-:W-:Y:S06]  /*94b0*/  @!P6 BRA `(.L_x_133) ;  /* 0x000000000070e947 */ /* 0x002fec0003800000 */
        /* <DEDUP_REMOVED lines=9> */
[----:B------:R-:W-:Y:S04]  /*9550*/  SHF.L.U32 R7, R163, 0x1f, RZ ;  /* 0x0000001fa3077819 */ /* 0x000fe800000006ff */
[----:B------:R-:W1:Y:S02]  /*9560*/  SYNCS.PHASECHK.TRANS64.TRYWAIT P0, [R0+URZ+0xa0], R7 ;  /* 0x0000a007000075a7 */ /* 0x000e6400080011ff */
[----:B-1----:R-:W-:Y:S05]  /*9570*/  @!P0 BRA `(.L_x_136) ;  /* 0x0000003800088947 */ /* 0x002fea0003800000 */
.L_x_135:
[----:B------:R-:W-:Y:S05]  /*9580*/  BSYNC B0 ;  /* 0x0000000000007941 */ /* 0x000fea0003800000 */
.L_x_134:
[----:B------:R-:W-:Y:S01]  /*9590*/  ISETP.NE.AND P0, PT, R87, RZ, PT ;  /* 0x000000ff5700720c */ /* 0x000fe20003f05270 */
[----:B------:R-:W-:Y:S11]  /*95a0*/  VIADD R79, R79, 0x1 ;  /* 0x000000014f4f7836 */ /* 0x000ff60000000000 */
[----:B------:R-:W-:Y:S01]  /*95b0*/  @!UPT UIADD3 URZ, UPT, UPT, URZ, URZ, URZ ;  /* 0x000000fffffff290 */ /* 0x000fe2000fffe0ff */
[----:B------:R4:W2:Y:S01]  /*95c0*/  @P0 LDS.128 R80, [R4+UR44+0x400] ;  /* 0x0004002c04500984 */ /* 0x0008a20008000c00 */
[--C-:B-1----:R-:W-:Y:S01]  /*95d0*/  @P0 IMAD.IADD R7, R84, 0x1, R3.reuse ;  /* 0x0000000154070824 */ /* 0x102fe200078e0203 */
[C---:B------:R-:W-:Y:S01]  /*95e0*/  @P0 IADD3 R0, PT, PT, R86.reuse, R5, RZ ;  /* 0x0000000556000210 */ /* 0x040fe20007ffe0ff */
[C---:B------:R-:W-:Y:S01]  /*95f0*/  @P0 IMAD.IADD R6, R86.reuse, 0x1, R3 ;  /* 0x0000000156060824 */ /* 0x040fe200078e0203 */
[----:B------:R4:W1:Y:S02]  /*9600*/  @P0 LDS.128 R88, [R2+0x400] ;  /* 0x0004000002580984 */ /* 0x0008640000000c00 */
[----:B------:R-:W-:Y:S02]  /*9610*/  @P0 IADD3 R8, PT, PT, R86, R7, RZ ;  /* 0x0000000756080210 */ /* 0x000fe40007ffe0ff */
[----:B------:R4:W1:Y:S04]  /*9620*/  @P0 LDS.128 R96, [R5+0x400] ;  /* 0x0004000005600984 */ /* 0x0008680000000c00 */
[----:B------:R4:W1:Y:S04]  /*9630*/  @P0 LDS.128 R104, [R0+0x400] ;  /* 0x0004000000680984 */ /* 0x0008680000000c00 */
[----:B------:R4:W1:Y:S04]  /*9640*/  @P0 LDS.128 R112, [R3+0x400] ;  /* 0x0004000003700984 */ /* 0x0008680000000c00 */
[----:B------:R4:W1:Y:S04]  /*9650*/  @P0 LDS.128 R120, [R6+0x400] ;  /* 0x0004000006780984 */ /* 0x0008680000000c00 */
[----:B------:R4:W1:Y:S04]  /*9660*/  @P0 LDS.128 R128, [R7+0x400] ;  /* 0x0004000007800984 */ /* 0x0008680000000c00 */
[----:B------:R4:W1:Y:S02]  /*9670*/  @P0 LDS.128 R136, [R8+0x400] ;  /* 0x0004000008880984 */ /* 0x0008640000000c00 */
.L_x_133:
[----:B------:R-:W-:Y:S05]  /*9680*/  BSYNC B1 ;  /* 0x0000000000017941 */ /* 0x000fea0003800000 */
.L_x_132:
[----:B----4-:R-:W-:Y:S05]  /*9690*/  VIADD R0, R71, 0x80 ;  /* 0x0000008047007836 */ /* 0x010fea0000000000 */
[----:B------:R-:W-:Y:S04]  /*96a0*/  SHF.R.U32.HI R0, RZ, 0x15, R0 ;  /* 0x00000015ff007819 */ /* 0x000fe80000011600 */
[----:B------:R-:W-:Y:S11]  /*96b0*/  LOP3.LUT P0, RZ, R0, 0x3, R151, 0x48, !PT ;  /* 0x0000000300ff7812 */ /* 0x000ff60007804897 */
[----:B------:R-:W-:Y:S02]  /*96c0*/  @!UPT UIADD3 URZ, UPT, UPT, URZ, URZ, URZ ;  /* 0x000000fffffff290 */ /* 0x000fe4000fffe0ff */
[----:B------:R-:W-:Y:S05]  /*96d0*/  @!P0 BRA `(.L_x_137) ;  /* 0x0000000000408947 */ /* 0x000fea0003800000 */
[----:B------:R-:W4:Y:S01]  /*96e0*/  LDCU.64 UR8, c[0x4][0x70] ;  /* 0x01000e00ff0877ac */ /* 0x000f220008000a00 */
[----:B------:R-:W-:Y:S01]  /*96f0*/  MOV R3, 0x0 ;  /* 0x0000000000037802 */ /* 0x000fe20000000f00 */
[----:B------:R-:W-:Y:S02]  /*9700*/  HFMA2 R12, -RZ, RZ, 0, 5.9604644775390625e-08 ;  /* 0x00000001ff0c7431 */ /* 0x000fe400000001ff */
[----:B------:R-:W-:Y:S02]  /*9710*/  IMAD.MOV.U32 R8, RZ, RZ, 0x192 ;  /* 0x00000192ff087424 */ /* 0x000fe400078e00ff */
[----:B------:R-:W-:Y:S01]  /*9720*/  IMAD.MOV.U32 R13, RZ, RZ, RZ ;  /* 0x000000ffff0d7224 */ /* 0x000fe200078e00ff */
[----:B------:R-:W5:Y:S01]  /*9730*/  LDCU.64 UR6, c[0x4][0x78] ;  /* 0x01000f00ff0677ac */ /* 0x000f620008000a00 */
[----:B------:R-:W1:Y:S01]  /*9740*/  LDC.64 R2, c[0x4][R3] ;  /* 0x0100000003027b82 */ /* 0x000e620000000a00 */
[----:B------:R-:W2:Y:S01]  /*9750*/  LDCU.64 UR4, c[0x4][0x10] ;  /* 0x01000200ff0477ac */ /* 0x000ea20008000a00 */
[----:B----4-:R-:W-:Y:S01]  /*9760*/  MOV R5, UR9 ;  /* 0x0000000900057c02 */ /* 0x010fe20008000f00 */
[----:B------:R-:W-:Y:S01]  /*9770*/  IMAD.U32 R4, RZ, RZ, UR8 ;  /* 0x00000008ff047e24 */ /* 0x000fe2000f8e00ff */
[----:B-----5:R-:W-:Y:S01]  /*9780*/  MOV R7, UR7 ;  /* 0x0000000700077c02 */ /* 0x020fe20008000f00 */
[----:B------:R-:W-:Y:S01]  /*9790*/  IMAD.U32 R6, RZ, RZ, UR6 ;  /* 0x00000006ff067e24 */ /* 0x000fe2000f8e00ff */
[----:B--2---:R-:W-:Y:S01]  /*97a0*/  MOV R11, UR5 ;  /* 0x00000005000b7c02 */ /* 0x004fe20008000f00 */
[----:B------:R-:W-:Y:S02]  /*97b0*/  IMAD.U32 R10, RZ, RZ, UR4 ;  /* 0x00000004ff0a7e24 */ /* 0x000fe4000f8e00ff */
[----:B------:R-:W-:Y:S07]  /*97c0*/  LEPC R20, `(.L_x_137) ;  /* 0x000000001014794e */ /* 0x000fee0000000000 */
[----:B-1-3--:R-:W-:Y:S05]  /*97d0*/  CALL.ABS.NOINC R2 ;  /* 0x0000000002007343 */ /* 0x00afea0003c00000 */
.L_x_137:
[----:B------:R-:W-:Y:S01]  /*97e0*/  ISETP.NE.AND P6, PT, R167, RZ, PT ;  /* 0x000000ffa700720c */ /* 0x000fe20003fc5270 */
[----:B------:R-:W-:Y:S05]  /*97f0*/  WARPSYNC.ALL ;  /* 0x0000000000007948 */ /* 0x000fea0003800000 */
[----:B------:R-:W-:Y:S01]  /*9800*/  R2UR UR4, R71 ;  /* 0x00000000470472ca */ /* 0x000fe200000e0000 */
[----:B------:R-:W-:Y:S01]  /*9810*/  BSSY.RECONVERGENT B0, `(.L_x_138) ;  /* 0x0000104000007945 */ /* 0x000fe20003800200 */
[----:B------:R-:W-:Y:S02]  /*9820*/  MOV R3, UR45 ;  /* 0x0000002d00037c02 */ /* 0x000fe40008000f00 */
[----:B------:R-:W-:Y:S02]  /*9830*/  MOV R74, UR47 ;  /* 0x0000002f004a7c02 */ /* 0x000fe40008000f00 */
[C---:B--2---:R-:W-:Y:S02]  /*9840*/  SHF.L.U32 R72, R80.reuse, 0x10, RZ ;  /* 0x0000001050487819 */ /* 0x044fe400000006ff */
[----:B------:R-:W-:Y:S02]  /*9850*/  @P6 LEA R3, R3, UR44, 0x3 ;  /* 0x0000002c03036c11 */ /* 0x000fe4000f8e18ff */
[----:B------:R-:W-:Y:S02]  /*9860*/  LOP3.LUT R75, R80, 0xffff0000, RZ, 0xc0, !PT ;  /* 0xffff0000504b7812 */ /* 0x000fe400078ec0ff */
[----:B------:R-:W-:Y:S01]  /*9870*/  @P6 IADD3 R3, PT, PT, R3, 0xc0, RZ ;  /* 0x000000c003036810 */ /* 0x000fe20007ffe0ff */
[----:B------:R-:W2:Y:S01]  /*9880*/  LDTM.x64 R4, tmem[UR4+0x80] ;  /* 0x00008004000479ee */ /* 0x000ea20008340000 */
[----:B------:R-:W-:Y:S02]  /*9890*/  ISETP.NE.AND P0, PT, R166, RZ, PT ;  /* 0x000000ffa600720c */ /* 0x000fe40003f05270 */
[----:B------:R-:W-:Y:S01]  /*98a0*/  @P6 PRMT R74, R74, 0x654, R3 ;  /* 0x000006544a4a6816 */ /* 0x000fe20000000003 */
[C---:B--2---:R-:W-:Y:S01]  /*98b0*/  FMUL R0, R70.reuse, R4 ;  /* 0x0000000446007220 */ /* 0x044fe20000400000 */
[C---:B------:R-:W-:Y:S01]  /*98c0*/  FMUL R3, R70.reuse, R6 ;  /* 0x0000000646037220 */ /* 0x040fe20000400000 */
        /* <DEDUP_REMOVED lines=38> */
[C---:B------:R-:W-:Y:S01]  /*9b30*/  FFMA R0, R73.reuse, R72, R0 ;  /* 0x0000004849007223 */ /* 0x040fe20000000000 */
[----:B------:R-:W-:Y:S01]  /*9b40*/  FFMA R2, R73, R75, R2 ;  /* 0x0000004b49027223 */ /* 0x000fe20000000002 */
[C---:B------:R-:W-:Y:S01]  /*9b50*/  FMUL R45, R70.reuse, R49 ;  /* 0x00000031462d7220 */ /* 0x040fe20000400000 */
[C---:B------:R-:W-:Y:S01]  /*9b60*/  FMUL R58, R70.reuse, R62 ;  /* 0x0000003e463a7220 */ /* 0x040fe20000400000 */
[C---:B------:R-:W-:Y:S01]  /*9b70*/  FMUL R60, R70.reuse, R64 ;  /* 0x00000040463c7220 */ /* 0x040fe20000400000 */
[C---:B------:R-:W-:Y:S01]  /*9b80*/  SHF.L.U32 R64, R81.reuse, 0x10, RZ ;  /* 0x0000001051407819 */ /* 0x040fe200000006ff */
[----:B------:R-:W-:Y:S01]  /*9b90*/  FMUL R49, R70, R53 ;  /* 0x0000003546317220 */ /* 0x000fe20000400000 */
[----:B---3--:R-:W-:Y:S01]  /*9ba0*/  F2FP.BF16.F32.PACK_AB R92, R2, R0 ;  /* 0x00000000025c723e */ /* 0x008fe200000010ff */
[C---:B------:R-:W-:Y:S01]  /*9bb0*/  FMUL R62, R70.reuse, R66 ;  /* 0x00000042463e7220 */ /* 0x040fe20000400000 */
[----:B------:R-:W-:Y:S01]  /*9bc0*/  LOP3.LUT R66, R81, 0xffff0000, RZ, 0xc0, !PT ;  /* 0xffff000051427812 */ /* 0x000fe200078ec0ff */
[C---:B------:R-:W-:Y:S01]  /*9bd0*/  FMUL R53, R70.reuse, R57 ;  /* 0x0000003946357220 */ /* 0x040fe20000400000 */
[----:B------:R-:W-:Y:S01]  /*9be0*/  LOP3.LUT R0, R83, 0xffff0000, RZ, 0xc0, !PT ;  /* 0xffff000053007812 */ /* 0x000fe200078ec0ff */
[----:B------:R-:W-:Y:S01]  /*9bf0*/  FMUL R7, R70, R7 ;  /* 0x0000000746077220 */ /* 0x000fe20000400000 */
[----:B-1----:R-:W-:Y:S01]  /*9c00*/  LOP3.LUT R2, R88, 0xffff0000, RZ, 0xc0, !PT ;  /* 0xffff000058027812 */ /* 0x002fe200078ec0ff */
[C---:B------:R-:W-:Y:S01]  /*9c10*/  FMUL R57, R70.reuse, R61 ;  /* 0x0000003d46397220 */ /* 0x040fe20000400000 */
[----:B------:R-:W-:Y:S01]  /*9c20*/  FMUL R61, R70, R65 ;  /* 0x00000041463d7220 */ /* 0x000fe20000400000 */
[C---:B------:R-:W-:Y:S01]  /*9c30*/  SHF.L.U32 R65, R82.reuse, 0x10, RZ ;  /* 0x0000001052417819 */ /* 0x040fe200000006ff */
[C---:B------:R-:W-:Y:S01]  /*9c40*/  FFMA R3, R73.reuse, R64, R3 ;  /* 0x0000004049037223 */ /* 0x040fe20000000003 */
[----:B------:R-:W-:Y:S01]  /*9c50*/  LOP3.LUT R64, R82, 0xffff0000, RZ, 0xc0, !PT ;  /* 0xffff000052407812 */ /* 0x000fe200078ec0ff */
[C---:B------:R-:W-:Y:S01]  /*9c60*/  FFMA R7, R73.reuse, R66, R7 ;  /* 0x0000004249077223 */ /* 0x040fe20000000007 */
[C---:B------:R-:W-:Y:S01]  /*9c70*/  FMUL R11, R70.reuse, R11 ;  /* 0x0000000b460b7220 */ /* 0x040fe20000400000 */
[----:B------:R-:W-:Y:S01]  /*9c80*/  FFMA R4, R73, R65, R4 ;  /* 0x0000004149047223 */ /* 0x000fe20000000004 */
[----:B------:R-:W-:Y:S01]  /*9c90*/  SHF.L.U32 R65, R83, 0x10, RZ ;  /* 0x0000001053417819 */ /* 0x000fe200000006ff */
[----:B------:R-:W-:Y:S01]  /*9ca0*/  FFMA R5, R73, R64, R5 ;  /* 0x0000004049057223 */ /* 0x000fe20000000005 */
[----:B------:R-:W-:Y:S01]  /*9cb0*/  F2FP.BF16.F32.PACK_AB R93, R7, R3 ;  /* 0x00000003075d723e */ /* 0x000fe200000010ff */
[----:B------:R-:W-:Y:S01]  /*9cc0*/  FMUL R15, R70, R15 ;  /* 0x0000000f460f7220 */ /* 0x000fe20000400000 */
[----:B------:R-:W-:Y:S01]  /*9cd0*/  SHF.L.U32 R3, R88, 0x10, RZ ;  /* 0x0000001058037819 */ /* 0x000fe200000006ff */
[----:B------:R-:W-:Y:S01]  /*9ce0*/  FFMA R6, R73, R65, R6 ;  /* 0x0000004149067223 */ /* 0x000fe20000000006 */
[----:B------:R-:W-:Y:S01]  /*9cf0*/  F2FP.BF16.F32.PACK_AB R94, R5, R4 ;  /* 0x00000004055e723e */ /* 0x000fe200000010ff */
[----:B------:R-:W-:Y:S01]  /*9d00*/  FFMA R11, R73, R0, R11 ;  /* 0x00000000490b7223 */ /* 0x000fe2000000000b */
[----:B------:R-:W-:Y:S01]  /*9d10*/  SHF.L.U32 R0, R89, 0x10, RZ ;  /* 0x0000001059007819 */ /* 0x000fe200000006ff */
[C---:B------:R-:W-:Y:S01]  /*9d20*/  FFMA R8, R73.reuse, R3, R8 ;  /* 0x0000000349087223 */ /* 0x040fe20000000008 */
[C---:B------:R-:W-:Y:S01]  /*9d30*/  SHF.L.U32 R3, R90.reuse, 0x10, RZ ;  /* 0x000000105a037819 */ /* 0x040fe200000006ff */
[----:B------:R-:W-:Y:S01]  /*9d40*/  FFMA R9, R73, R2, R9 ;  /* 0x0000000249097223 */ /* 0x000fe20000000009 */
[----:B------:R-:W-:Y:S01]  /*9d50*/  LOP3.LUT R2, R89, 0xffff0000, RZ, 0xc0, !PT ;  /* 0xffff000059027812 */ /* 0x000fe200078ec0ff */
[C---:B------:R-:W-:Y:S01]  /*9d60*/  FFMA R10, R73.reuse, R0, R10 ;  /* 0x00000000490a7223 */ /* 0x040fe2000000000a */
[----:B------:R-:W-:Y:S01]  /*9d70*/  LOP3.LUT R0, R90, 0xffff0000, RZ, 0xc0, !PT ;  /* 0xffff00005a007812 */ /* 0x000fe200078ec0ff */
[----:B------:R-:W-:Y:S01]  /*9d80*/  FMUL R19, R70, R19 ;  /* 0x0000001346137220 */ /* 0x000fe20000400000 */
[C---:B------:R-:W-:Y:S01]  /*9d90*/  SHF.L.U32 R5, R96.reuse, 0x10, RZ ;  /* 0x0000001060057819 */ /* 0x040fe200000006ff */
[----:B------:R-:W-:Y:S01]  /*9da0*/  FFMA R15, R73, R2, R15 ;  /* 0x00000002490f7223 */ /* 0x000fe2000000000f */
[----:B------:R-:W-:Y:S01]  /*9db0*/  LOP3.LUT R2, R91, 0xffff0000, RZ, 0xc0, !PT ;  /* 0xffff00005b027812 */ /* 0x000fe200078ec0ff */
[----:B------:R-:W-:Y:S01]  /*9dc0*/  FFMA R12, R73, R3, R12 ;  /* 0x00000003490c7223 */ /* 0x000fe2000000000c */
[----:B------:R-:W-:Y:S01]  /*9dd0*/  SHF.L.U32 R3, R91, 0x10, RZ ;  /* 0x000000105b037819 */ /* 0x000fe200000006ff */
[----:B------:R-:W-:Y:S01]  /*9de0*/  FFMA R13, R73, R0, R13 ;  /* 0x00000000490d7223 */ /* 0x000fe2000000000d */
[----:B------:R-:W-:Y:S01]  /*9df0*/  LOP3.LUT R0, R96, 0xffff0000, RZ, 0xc0, !PT ;  /* 0xffff000060007812 */ /* 0x000fe200078ec0ff */
[----:B------:R-:W-:Y:S01]  /*9e00*/  FMUL R23, R70, R23 ;  /* 0x0000001746177220 */ /* 0x000fe20000400000 */
[----:B------:R-:W-:Y:S01]  /*9e10*/  LOP3.LUT R4, R99, 0xffff0000, RZ, 0xc0, !PT ;  /* 0xffff000063047812 */ /* 0x000fe200078ec0ff */
[C---:B------:R-:W-:Y:S01]  /*9e20*/  FFMA R14, R73.reuse, R3, R14 ;  /* 0x00000003490e7223 */ /* 0x040fe2000000000e */
[C---:B------:R-:W-:Y:S01]  /*9e30*/  SHF.L.U32 R3, R98.reuse, 0x10, RZ ;  /* 0x0000001062037819 */ /* 0x040fe200000006ff */
[----:B------:R-:W-:Y:S01]  /*9e40*/  FFMA R19, R73, R2, R19 ;  /* 0x0000000249137223 */ /* 0x000fe20000000013 */
[----:B------:R-:W-:Y:S01]  /*9e50*/  SHF.L.U32 R2, R97, 0x10, RZ ;  /* 0x0000001061027819 */ /* 0x000fe200000006ff */
[----:B------:R-:W-:Y:S01]  /*9e60*/  FFMA R16, R73, R5, R16 ;  /* 0x0000000549107223 */ /* 0x000fe20000000010 */
[----:B------:R-:W-:Y:S01]  /*9e70*/  SHF.L.U32 R5, R99, 0x10, RZ ;  /* 0x0000001063057819 */ /* 0x000fe200000006ff */
[----:B------:R-:W-:Y:S01]  /*9e80*/  FFMA R17, R73, R0, R17 ;  /* 0x0000000049117223 */ /* 0x000fe20000000011 */
[----:B------:R-:W-:Y:S01]  /*9e90*/  LOP3.LUT R0, R97, 0xffff0000, RZ, 0xc0, !PT ;  /* 0xffff000061007812 */ /* 0x000fe200078ec0ff */
[----:B------:R-:W-:Y:S01]  /*9ea0*/  FFMA R18, R73, R2, R18 ;  /* 0x0000000249127223 */ /* 0x000fe20000000012 */
[----:B------:R-:W-:Y:S01]  /*9eb0*/  LOP3.LUT R2, R98, 0xffff0000, RZ, 0xc0, !PT ;  /* 0xffff000062027812 */ /* 0x000fe200078ec0ff */
[----:B------:R-:W-:Y:S01]  /*9ec0*/  FMUL R27, R70, R27 ;  /* 0x0000001b461b7220 */ /* 0x000fe20000400000 */
[----:B------:R-:W-:Y:S01]  /*9ed0*/  F2FP.BF16.F32.PACK_AB R95, R11, R6 ;  /* 0x000000060b5f723e */ /* 0x000fe200000010ff */
[C---:B------:R-:W-:Y:S01]  /*9ee0*/  FFMA R23, R73.reuse, R0, R23 ;  /* 0x0000000049177223 */ /* 0x040fe20000000017 */
[----:B------:R-:W-:Y:S01]  /*9ef0*/  SHF.L.U32 R0, R104, 0x10, RZ ;  /* 0x0000001068007819 */ /* 0x000fe200000006ff */
[C---:B------:R-:W-:Y:S01]  /*9f00*/  FFMA R20, R73.reuse, R3, R20 ;  /* 0x0000000349147223 */ /* 0x040fe20000000014 */
[----:B------:R-:W-:Y:S01]  /*9f10*/  SHF.L.U32 R3, R106, 0x10, RZ ;  /* 0x000000106a037819 */ /* 0x000fe200000006ff */
        /* <DEDUP_REMOVED lines=8> */
[----:B------:R-:W-:Y:S01]  /*9fa0*/  FFMA R25, R73, R2, R25 ;  /* 0x0000000249197223 */ /* 0x000fe20000000019 */
[----:B------:R-:W-:Y:S01]  /*9fb0*/  LOP3.LUT R2, R106, 0xffff0000, RZ, 0xc0, !PT ;  /* 0xffff00006a027812 */ /* 0x000fe200078ec0ff */
[C---:B------:R-:W-:Y:S01]  /*9fc0*/  FMUL R31, R70.reuse, R31 ;  /* 0x0000001f461f7220 */ /* 0x040fe20000400000 */
[----:B------:R-:W-:Y:S01]  /*9fd0*/  F2FP.BF16.F32.PACK_AB R8, R9, R8 ;  /* 0x000000080908723e */ /* 0x000fe200000010ff */
[----:B------:R-:W-:Y:S01]  /*9fe0*/  FFMA R26, R73, R0, R26 ;  /* 0x00000000491a7223 */ /* 0x000fe2000000001a */
[----:B------:R-:W-:Y:S01]  /*9ff0*/  LOP3.LUT R0, R105, 0xffff0000, RZ, 0xc0, !PT ;  /* 0xffff000069007812 */ /* 0x000fe200078ec0ff */
[C---:B------:R-:W-:Y:S01]  /*a000*/  FMUL R35, R70.reuse, R35 ;  /* 0x0000002346237220 */ /* 0x040fe20000400000 */
[----:B------:R-:W-:Y:S01]  /*a010*/  F2FP.BF16.F32.PACK_AB R9, R15, R10 ;  /* 0x0000000a0f09723e */ /* 0x000fe200000010ff */
[----:B------:R-:W-:Y:S01]  /*a020*/  FMUL R39, R70, R39 ;  /* 0x0000002746277220 */ /* 0x000fe20000400000 */
[----:B------:R-:W-:Y:S01]  /*a030*/  F2FP.BF16.F32.PACK_AB R10, R13, R12 ;  /* 0x0000000c0d0a723e */ /* 0x000fe200000010ff */
[C---:B------:R-:W-:Y:S01]  /*a040*/  FFMA R31, R73.reuse, R0, R31 ;  /* 0x00000000491f7223 */ /* 0x040fe2000000001f */
[C---:B------:R-:W-:Y:S01]  /*a050*/  SHF.L.U32 R0, R112.reuse, 0x10, RZ ;  /* 0x0000001070007819 */ /* 0x040fe200000006ff */
[----:B------:R-:W-:Y:S01]  /*a060*/  FFMA R28, R73, R3, R28 ;  /* 0x00000003491c7223 */ /* 0x000fe2000000001c */
[----:B------:R-:W-:Y:S01]  /*a070*/  SHF.L.U32 R3, R113, 0x10, RZ ;  /* 0x0000001071037819 */ /* 0x000fe200000006ff */
        /* <DEDUP_REMOVED lines=8> */
[----:B------:R-:W-:Y:S01]  /*a100*/  FFMA R33, R73, R2, R33 ;  /* 0x0000000249217223 */ /* 0x000fe20000000021 */
[----:B------:R-:W-:Y:S01]  /*a110*/  LOP3.LUT R2, R115, 0xffff0000, RZ, 0xc0, !PT ;  /* 0xffff000073027812 */ /* 0x000fe200078ec0ff */
[C---:B------:R-:W-:Y:S01]  /*a120*/  FFMA R34, R73.reuse, R3, R34 ;  /* 0x0000000349227223 */ /* 0x040fe20000000022 */
[C---:B------:R-:W-:Y:S01]  /*a130*/  SHF.L.U32 R3, R114.reuse, 0x10, RZ ;  /* 0x0000001072037819 */ /* 0x040fe200000006ff */
[----:B------:R-:W-:Y:S01]  /*a140*/  FFMA R39, R73, R0, R39 ;  /* 0x0000000049277223 */ /* 0x000fe20000000027 */
[----:B------:R-:W-:Y:S01]  /*a150*/  LOP3.LUT R0, R114, 0xffff0000, RZ, 0xc0, !PT ;  /* 0xffff000072007812 */ /* 0x000fe200078ec0ff */
[----:B------:R-:W-:Y:S01]  /*a160*/  FMUL R43, R70, R43 ;  /* 0x0000002b462b7220 */ /* 0x000fe20000400000 */
[----:B------:R-:W-:Y:S01]  /*a170*/  F2FP.BF16.F32.PACK_AB R16, R17, R16 ;  /* 0x000000101110723e */ /* 0x000fe200000010ff */
[----:B------:R-:W-:Y:S01]  /*a180*/  FFMA R36, R73, R3, R36 ;  /* 0x0000000349247223 */ /* 0x000fe20000000024 */
[----:B------:R-:W-:Y:S01]  /*a190*/  SHF.L.U32 R3, R121, 0x10, RZ ;  /* 0x0000001079037819 */ /* 0x000fe200000006ff */
[C---:B------:R-:W-:Y:S01]  /*a1a0*/  FFMA R37, R73.reuse, R0, R37 ;  /* 0x0000000049257223 */ /* 0x040fe20000000025 */
[C---:B------:R-:W-:Y:S01]  /*a1b0*/  SHF.L.U32 R0, R120.reuse, 0x10, RZ ;  /* 0x0000001078007819 */ /* 0x040fe200000006ff */
[----:B------:R-:W-:Y:S01]  /*a1c0*/  FFMA R38, R73, R5, R38 ;  /* 0x0000000549267223 */ /* 0x000fe20000000026 */
[----:B------:R-:W-:Y:S01]  /*a1d0*/  F2FP.BF16.F32.PACK_AB R17, R23, R18 ;  /* 0x000000121711723e */ /* 0x000fe200000010ff */
[----:B------:R1:W-:Y:S01]  /*a1e0*/  STS.128 [R170+UR44+0x8400], R92 ;  /* 0x0084005caa007988 */ /* 0x0003e20008000c2c */
[----:B------:R-:W-:Y:S01]  /*a1f0*/  SHF.L.U32 R5, R123, 0x10, RZ ;  /* 0x000000107b057819 */ /* 0x000fe200000006ff */
[C---:B------:R-:W-:Y:S01]  /*a200*/  FFMA R43, R73.reuse, R2, R43 ;  /* 0x00000002492b7223 */ /* 0x040fe2000000002b */
[----:B------:R-:W-:Y:S01]  /*a210*/  LOP3.LUT R2, R120, 0xffff0000, RZ, 0xc0, !PT ;  /* 0xffff000078027812 */ /* 0x000fe200078ec0ff */
[----:B------:R-:W-:Y:S01]  /*a220*/  FFMA R40, R73, R0, R40 ;  /* 0x0000000049287223 */ /* 0x000fe20000000028 */
[----:B------:R-:W-:Y:S01]  /*a230*/  LOP3.LUT R0, R121, 0xffff0000, RZ, 0xc0, !PT ;  /* 0xffff000079007812 */ /* 0x000fe200078ec0ff */
[----:B------:R-:W-:Y:S01]  /*a240*/  FMUL R47, R70, R47 ;  /* 0x0000002f462f7220 */ /* 0x000fe20000400000 */
[----:B------:R-:W-:Y:S01]  /*a250*/  F2FP.BF16.F32.PACK_AB R18, R21, R20 ;  /* 0x000000141512723e */ /* 0x000fe200000010ff */
[C---:B------:R-:W-:Y:S01]  /*a260*/  FFMA R41, R73.reuse, R2, R41 ;  /* 0x0000000249297223 */ /* 0x040fe20000000029 */
[C---:B------:R-:W-:Y:S01]  /*a270*/  LOP3.LUT R2, R122.reuse, 0xffff0000, RZ, 0xc0, !PT ;  /* 0xffff00007a027812 */ /* 0x040fe200078ec0ff */
[----:B------:R-:W-:Y:S01]  /*a280*/  FFMA R42, R73, R3, R42 ;  /* 0x00000003492a7223 */ /* 0x000fe2000000002a */
[----:B------:R-:W-:Y:S01]  /*a290*/  SHF.L.U32 R3, R122, 0x10, RZ ;  /* 0x000000107a037819 */ /* 0x000fe200000006ff */
[----:B------:R1:W-:Y:S01]  /*a2a0*/  STS.128 [R169+0x8400], R8 ;  /* 0x00840008a9007388 */ /* 0x0003e20000000c00 */
[----:B------:R-:W-:Y:S01]  /*a2b0*/  F2FP.BF16.F32.PACK_AB R19, R27, R22 ;  /* 0x000000161b13723e */ /* 0x000fe200000010ff */
[----:B------:R-:W-:Y:S01]  /*a2c0*/  FFMA R47, R73, R0, R47 ;  /* 0x00000000492f7223 */ /* 0x000fe2000000002f */
[----:B------:R-:W-:Y:S01]  /*a2d0*/  LOP3.LUT R0, R123, 0xffff0000, RZ, 0xc0, !PT ;  /* 0xffff00007b007812 */ /* 0x000fe200078ec0ff */
[----:B------:R-:W-:Y:S01]  /*a2e0*/  FMUL R51, R70, R51 ;  /* 0x0000003346337220 */ /* 0x000fe20000400000 */
[----:B------:R-:W-:Y:S01]  /*a2f0*/  F2FP.BF16.F32.PACK_AB R24, R25, R24 ;  /* 0x000000181918723e */ /* 0x000fe200000010ff */
[C---:B------:R-:W-:Y:S01]  /*a300*/  FFMA R44, R73.reuse, R3, R44 ;  /* 0x00000003492c7223 */ /* 0x040fe2000000002c */
[C---:B------:R-:W-:Y:S01]  /*a310*/  SHF.L.U32 R3, R128.reuse, 0x10, RZ ;  /* 0x0000001080037819 */ /* 0x040fe200000006ff */
[----:B------:R-:W-:Y:S01]  /*a320*/  FFMA R45, R73, R2, R45 ;  /* 0x00000002492d7223 */ /* 0x000fe2000000002d */
[----:B------:R-:W-:Y:S01]  /*a330*/  F2FP.BF16.F32.PACK_AB R25, R31, R26 ;  /* 0x0000001a1f19723e */ /* 0x000fe200000010ff */
[----:B------:R-:W-:Y:S01]  /*a340*/  FFMA R46, R73, R5, R46 ;  /* 0x00000005492e7223 */ /* 0x000fe2000000002e */
[----:B------:R-:W-:Y:S01]  /*a350*/  SHF.L.U32 R5, R129, 0x10, RZ ;  /* 0x0000001081057819 */ /* 0x000fe200000006ff */
[----:B------:R1:W-:Y:S01]  /*a360*/  STS.128 [R168+0x8400], R16 ;  /* 0x00840010a8007388 */ /* 0x0003e20000000c00 */
[----:B------:R-:W-:Y:S01]  /*a370*/  F2FP.BF16.F32.PACK_AB R26, R29, R28 ;  /* 0x0000001c1d1a723e */ /* 0x000fe200000010ff */
[C---:B------:R-:W-:Y:S01]  /*a380*/  FFMA R51, R73.reuse, R0, R51 ;  /* 0x0000000049337223 */ /* 0x040fe20000000033 */
[----:B------:R-:W-:Y:S01]  /*a390*/  LOP3.LUT R0, R128, 0xffff0000, RZ, 0xc0, !PT ;  /* 0xffff000080007812 */ /* 0x000fe200078ec0ff */
[----:B------:R-:W-:Y:S01]  /*a3a0*/  FFMA R48, R73, R3, R48 ;  /* 0x0000000349307223 */ /* 0x000fe20000000030 */
[----:B------:R-:W-:Y:S01]  /*a3b0*/  F2FP.BF16.F32.PACK_AB R27, R35, R30 ;  /* 0x0000001e231b723e */ /* 0x000fe200000010ff */
[----:B------:R-:W-:Y:S01]  /*a3c0*/  FMUL R55, R70, R55 ;  /* 0x0000003746377220 */ /* 0x000fe20000400000 */
[----:B------:R-:W-:Y:S01]  /*a3d0*/  LOP3.LUT R2, R129, 0xffff0000, RZ, 0xc0, !PT ;  /* 0xffff000081027812 */ /* 0x000fe200078ec0ff */
[C---:B------:R-:W-:Y:S01]  /*a3e0*/  FFMA R49, R73.reuse, R0, R49 ;  /* 0x0000000049317223 */ /* 0x040fe20000000031 */
[C---:B------:R-:W-:Y:S01]  /*a3f0*/  SHF.L.U32 R0, R130.reuse, 0x10, RZ ;  /* 0x0000001082007819 */ /* 0x040fe200000006ff */
[----:B------:R-:W-:Y:S01]  /*a400*/  FFMA R50, R73, R5, R50 ;  /* 0x0000000549327223 */ /* 0x000fe20000000032 */
[----:B------:R-:W-:Y:S01]  /*a410*/  F2FP.BF16.F32.PACK_AB R32, R33, R32 ;  /* 0x000000202120723e */ /* 0x000fe200000010ff */
[----:B------:R1:W-:Y:S01]  /*a420*/  STS.128 [R160+0x8400], R24 ;  /* 0x00840018a0007388 */ /* 0x0003e20000000c00 */
[----:B------:R-:W-:Y:S01]  /*a430*/  F2FP.BF16.F32.PACK_AB R33, R39, R34 ;  /* 0x000000222721723e */ /* 0x000fe200000010ff */
[C---:B------:R-:W-:Y:S01]  /*a440*/  FFMA R55, R73.reuse, R2, R55 ;  /* 0x0000000249377223 */ /* 0x040fe20000000037 */
[----:B------:R-:W-:Y:S01]  /*a450*/  LOP3.LUT R2, R130, 0xffff0000, RZ, 0xc0, !PT ;  /* 0xffff000082027812 */ /* 0x000fe200078ec0ff */
[----:B------:R-:W-:Y:S01]  /*a460*/  FFMA R52, R73, R0, R52 ;  /* 0x0000000049347223 */ /* 0x000fe20000000034 */
[----:B------:R-:W-:Y:S01]  /*a470*/  SHF.L.U32 R3, R131, 0x10, RZ ;  /* 0x0000001083037819 */ /* 0x000fe200000006ff */
[C---:B------:R-:W-:Y:S01]  /*a480*/  FMUL R59, R70.reuse, R59 ;  /* 0x0000003b463b7220 */ /* 0x040fe20000400000 */
[----:B------:R-:W-:Y:S01]  /*a490*/  F2FP.BF16.F32.PACK_AB R34, R37, R36 ;  /* 0x000000242522723e */ /* 0x000fe200000010ff */
[----:B------:R-:W-:Y:S01]  /*a4a0*/  FFMA R53, R73, R2, R53 ;  /* 0x0000000249357223 */ /* 0x000fe20000000035 */
[----:B------:R-:W-:Y:S01]  /*a4b0*/  F2FP.BF16.F32.PACK_AB R35, R43, R38 ;  /* 0x000000262b23723e */ /* 0x000fe200000010ff */
[----:B------:R-:W-:Y:S01]  /*a4c0*/  FFMA R54, R73, R3, R54 ;  /* 0x0000000349367223 */ /* 0x000fe20000000036 */
[----:B------:R-:W-:Y:S01]  /*a4d0*/  LOP3.LUT R0, R131, 0xffff0000, RZ, 0xc0, !PT ;  /* 0xffff000083007812 */ /* 0x000fe200078ec0ff */
[----:B------:R-:W-:Y:S01]  /*a4e0*/  FMUL R63, R70, R63 ;  /* 0x0000003f463f7220 */ /* 0x000fe20000400000 */
[----:B------:R-:W-:Y:S01]  /*a4f0*/  F2FP.BF16.F32.PACK_AB R40, R41, R40 ;  /* 0x000000282928723e */ /* 0x000fe200000010ff */
[----:B------:R1:W-:Y:S01]  /*a500*/  STS.128 [R159+0x8400], R32 ;  /* 0x008400209f007388 */ /* 0x0003e20000000c00 */
[C---:B------:R-:W-:Y:S01]  /*a510*/  SHF.L.U32 R3, R136.reuse, 0x10, RZ ;  /* 0x0000001088037819 */ /* 0x040fe200000006ff */
[----:B------:R-:W-:Y:S01]  /*a520*/  FFMA R59, R73, R0, R59 ;  /* 0x00000000493b7223 */ /* 0x000fe2000000003b */
[----:B------:R-:W-:Y:S01]  /*a530*/  LOP3.LUT R2, R136, 0xffff0000, RZ, 0xc0, !PT ;  /* 0xffff000088027812 */ /* 0x000fe200078ec0ff */
[----:B------:R-:W-:Y:S01]  /*a540*/  FMUL R67, R70, R67 ;  /* 0x0000004346437220 */ /* 0x000fe20000400000 */
[----:B------:R-:W-:Y:S01]  /*a550*/  F2FP.BF16.F32.PACK_AB R41, R47, R42 ;  /* 0x0000002a2f29723e */ /* 0x000fe200000010ff */
[----:B------:R-:W-:Y:S01]  /*a560*/  FFMA R56, R73, R3, R56 ;  /* 0x0000000349387223 */ /* 0x000fe20000000038 */
[----:B------:R-:W-:Y:S01]  /*a570*/  SHF.L.U32 R5, R137, 0x10, RZ ;  /* 0x0000001089057819 */ /* 0x000fe200000006ff */
[----:B------:R-:W-:Y:S01]  /*a580*/  FFMA R57, R73, R2, R57 ;  /* 0x0000000249397223 */ /* 0x000fe20000000039 */
[----:B------:R-:W-:Y:S02]  /*a590*/  F2FP.BF16.F32.PACK_AB R42, R45, R44 ;  /* 0x0000002c2d2a723e */ /* 0x000fe400000010ff */
[----:B------:R-:W-:Y:S01]  /*a5a0*/  F2FP.BF16.F32.PACK_AB R43, R51, R46 ;  /* 0x0000002e332b723e */ /* 0x000fe200000010ff */
[----:B------:R-:W-:Y:S01]  /*a5b0*/  FFMA R58, R73, R5, R58 ;  /* 0x00000005493a7223 */ /* 0x000fe2000000003a */
[----:B------:R-:W-:Y:S02]  /*a5c0*/  LOP3.LUT R0, R137, 0xffff0000, RZ, 0xc0, !PT ;  /* 0xffff000089007812 */ /* 0x000fe400078ec0ff */
[C---:B------:R-:W-:Y:S01]  /*a5d0*/  SHF.L.U32 R3, R138.reuse, 0x10, RZ ;  /* 0x000000108a037819 */ /* 0x040fe200000006ff */
[----:B------:R1:W-:Y:S01]  /*a5e0*/  STS.128 [R158+0x8400], R40 ;  /* 0x008400289e007388 */ /* 0x0003e20000000c00 */
        /* <DEDUP_REMOVED lines=8> */
[----:B------:R-:W-:Y:S02]  /*a670*/  F2FP.BF16.F32.PACK_AB R49, R55, R50 ;  /* 0x000000323731723e */ /* 0x000fe400000010ff */
[----:B------:R-:W-:Y:S01]  /*a680*/  F2FP.BF16.F32.PACK_AB R50, R53, R52 ;  /* 0x000000343532723e */ /* 0x000fe200000010ff */
[----:B------:R-:W-:Y:S01]  /*a690*/  FFMA R67, R73, R4, R67 ;  /* 0x0000000449437223 */ /* 0x000fe20000000043 */
[----:B------:R-:W-:Y:S02]  /*a6a0*/  F2FP.BF16.F32.PACK_AB R51, R59, R54 ;  /* 0x000000363b33723e */ /* 0x000fe400000010ff */
[----:B------:R-:W-:Y:S02]  /*a6b0*/  F2FP.BF16.F32.PACK_AB R56, R57, R56 ;  /* 0x000000383938723e */ /* 0x000fe400000010ff */
        /* <DEDUP_REMOVED lines=12> */
[----:B--2---:R-:W2:Y:S02]  /*a780*/  FENCE.VIEW.ASYNC.S ;  /* 0x00000000000073c6 */ /* 0x004ea40000000000 */
[----:B--2---:R-:W-:Y:S06]  /*a790*/  BAR.SYNC.DEFER_BLOCKING 0x1, 0x80 ;  /* 0x0042000000007b1d */ /* 0x004fec0000010000 */
[----:B------:R-:W-:Y:S05]  /*a7a0*/  @P0 BRA `(.L_x_139) ;  /* 0x0000000000280947 */ /* 0x000fea0003800000 */
[----:B------:R-:W2:Y:S01]  /*a7b0*/  LDCU.64 UR6, c[0x0][0x348] ;  /* 0x00006900ff0677ac */ /* 0x000ea20008000a00 */
[----:B------:R-:W-:Y:S02]  /*a7c0*/  UIADD3 UR9, UPT, UPT, UR49, 0x80, URZ ;  /* 0x0000008031097890 */ /* 0x000fe4000fffe0ff */
[----:B------:R-:W-:Y:S01]  /*a7d0*/  UIADD3 UR8, UPT, UPT, UR44, 0x8400, URZ ;  /* 0x000084002c087890 */ /* 0x000fe2000fffe0ff */
[----:B------:R-:W-:Y:S01]  /*a7e0*/  UMOV UR10, UR50 ;  /* 0x00000032000a7c82 */ /* 0x000fe20008000000 */
[----:B------:R-:W-:Y:S01]  /*a7f0*/  UMOV UR11, UR36 ;  /* 0x00000024000b7c82 */ /* 0x000fe20008000000 */
[----:B--2---:R-:W-:Y:S04]  /*a800*/  UIADD3 UR4, UP0, UPT, UR6, 0x680, URZ ;  /* 0x0000068006047890 */ /* 0x004fe8000ff1e0ff */
[----:B------:R-:W-:Y:S09]  /*a810*/  UIADD3.X UR5, UPT, UPT, URZ, UR7, URZ, UP0, !UPT ;  /* 0x00000007ff057290 */ /* 0x000ff200087fe4ff */
[----:B------:R2:W-:Y:S01]  /*a820*/  UTMASTG.3D [UR8], [UR4] ;  /* 0x00000008040073b5 */ /* 0x0005e20008010000 */
[----:B------:R0:W-:Y:S01]  /*a830*/  UTMACMDFLUSH ;  /* 0x00000000000079b7 */ /* 0x0001e20000000000 */
[----:B--2---:R-:W-:Y:S04]  /*a840*/  DEPBAR.LE SB0, 0x1 ;  /* 0x000080400000791a */ /* 0x004fe80000000000 */
.L_x_139:
[----:B------:R-:W-:Y:S05]  /*a850*/  BSYNC.RECONVERGENT B0 ;  /* 0x0000000000007941 */ /* 0x000fea0003800200 */
.L_x_138:
[----:B------:R-:W-:Y:S01]  /*a860*/  BAR.SYNC.DEFER_BLOCKING 0x1, 0x80 ;  /* 0x0042000000007b1d */ /* 0x000fe20000010000 */
[----:B------:R-:W-:Y:S04]  /*a870*/  UIADD3 UR4, UPT, UPT, UR45, 0x1, URZ ;  /* 0x000000012d047890 */ /* 0x000fe8000fffe0ff */
[----:B------:R-:W-:Y:S04]  /*a880*/  UISETP.NE.AND UP0, UPT, UR4, 0x4, UPT ;  /* 0x000000040400788c */ /* 0x000fe8000bf05270 */
[----:B------:R-:W-:Y:S01]  /*a890*/  USEL UR46, UR4, URZ, UP0 ;  /* 0x000000ff042e7287 */ /* 0x000fe20008000000 */
[----:B------:R2:W-:Y:S01]  /*a8a0*/  @P6 SYNCS.ARRIVE.TRANS64.RED.A1T0 RZ, [R74+URZ], RZ ;  /* 0x000000ff4aff69a7 */ /* 0x0005e200081004ff */
[----:B------:R-:W-:Y:S01]  /*a8b0*/  BSSY B1, `(.L_x_140) ;  /* 0x000001f000017945 */ /* 0x000fe20003800000 */
[----:B------:R-:W3:Y:S02]  /*a8c0*/  @P6 SYNCS.PHASECHK.TRANS64.TRYWAIT P0, [R3+URZ+0xa0], R0 ;  /* 0x0000a000030065a7 */ /* 0x000ee400080011ff */
[----:B---3--:R-:W-:Y:S01]  /*a8d0*/  @P6 SEL R85, RZ, 0x1, !P0 ;  /* 0x00000001ff556807 */ /* 0x008fe20004000000 */
[----:B--2---:R-:W-:Y:S06]  /*a8e0*/  @!P6 BRA `(.L_x_141) ;  /* 0x00000000006ce947 */ /* 0x004fec0003800000 */
[----:B------:R-:W-:Y:S01]  /*a8f0*/  ISETP.NE.AND P1, PT, R87, RZ, PT ;  /* 0x000000ff5700720c */ /* 0x000fe20003f25270 */
[----:B------:R-:W-:Y:S01]  /*a900*/  BSSY B0, `(.L_x_142) ;  /* 0x000000b000007945 */ /* 0x000fe20003800000 */
[----:B------:R-:W-:Y:S11]  /*a910*/  ISETP.NE.AND P0, PT, R85, RZ, PT ;  /* 0x000000ff5500720c */ /* 0x000ff60003f05270 */
[----:B------:R-:W-:Y:S05]  /*a920*/  @P1 IMAD R79, R79, 0x4000, R170 ;  /* 0x000040004f4f1824 */ /* 0x000fea00078e02aa */
[----:B-1----:R-:W-:Y:S04]  /*a930*/  @P1 IADD3 R9, PT, PT, R79, UR44, RZ ;  /* 0x0000002c4f091c10 */ /* 0x002fe8000fffe0ff */
[----:B------:R-:W-:Y:S01]  /*a940*/  @P1 IADD3 R7, PT, PT, R84, R9, RZ ;  /* 0x0000000954071210 */ /* 0x000fe20007ffe0ff */
[--C-:B------:R-:W-:Y:S02]  /*a950*/  @P1 IMAD.IADD R5, R78, 0x1, R9.reuse ;  /* 0x000000014e051824 */ /* 0x100fe400078e0209 */
[----:B------:R-:W-:Y:S01]  /*a960*/  @P1 IMAD.IADD R2, R86, 0x1, R9 ;  /* 0x0000000156021824 */ /* 0x000fe200078e0209 */
[----:B------:R-:W-:Y:S06]  /*a970*/  @P0 BRA `(.L_x_143) ;  /* 0x00000000000c0947 */ /* 0x000fec0003800000 */
[----:B------:R-:W-:Y:S04]  /*a980*/  SHF.L.U32 R0, R163, 0x1f, RZ ;  /* 0x0000001fa3007819 */ /* 0x000fe800000006ff */
[----:B------:R-:W1:Y:S02]  /*a990*/  SYNCS.PHASECHK.TRANS64.TRYWAIT P0, [R3+URZ+0xa0], R0 ;  /* 0x0000a000030075a7 */ /* 0x000e6400080011ff */
[----:B-1----:R-:W-:Y:S05]  /*a9a0*/  @!P0 BRA `(.L_x_144) ;  /* 0x0000002400108947 */ /* 0x002fea0003800000 */
.L_x_143:
[----:B------:R-:W-:Y:S05]  /*a9b0*/  BSYNC B0 ;  /* 0x0000000000007941 */ /* 0x000fea0003800000 */
.L_x_142:
[----:B------:R-:W-:Y:S11]  /*a9c0*/  ISETP.NE.AND P0, PT, R87, RZ, PT ;  /* 0x000000ff5700720c */ /* 0x000ff60003f05270 */
[----:B------:R-:W-:Y:S02]  /*a9d0*/  @!UPT UIADD3 URZ, UPT, UPT, URZ, URZ, URZ ;  /* 0x000000fffffff290 */ /* 0x000fe4000fffe0ff */
[----:B------:R2:W3:Y:S01]  /*a9e0*/  @P0 LDS.128 R80, [R79+UR44+0x400] ;  /* 0x0004002c4f500984 */ /* 0x0004e20008000c00 */
[----:B-1----:R-:W-:Y:S01]  /*a9f0*/  @P0 IMAD.IADD R3, R84, 0x1, R5 ;  /* 0x0000000154030824 */ /* 0x002fe200078e0205 */
[C---:B------:R-:W-:Y:S01]  /*aa00*/  @P0 IADD3 R4, PT, PT, R86.reuse, R5, RZ ;  /* 0x0000000556040210 */ /* 0x040fe20007ffe0ff */
[C---:B------:R-:W-:Y:S01]  /*aa10*/  @P0 IMAD.IADD R0, R86.reuse, 0x1, R7 ;  /* 0x0000000156000824 */ /* 0x040fe200078e0207 */
[----:B------:R2:W4:Y:S02]  /*aa20*/  @P0 LDS.128 R88, [R2+0x400] ;  /* 0x0004000002580984 */ /* 0x0005240000000c00 */
[----:B------:R-:W-:Y:S02]  /*aa30*/  @P0 IADD3 R86, PT, PT, R86, R3, RZ ;  /* 0x0000000356560210 */ /* 0x000fe40007ffe0ff */
[----:B------:R2:W1:Y:S04]  /*aa40*/  @P0 LDS.128 R96, [R7+0x400] ;  /* 0x0004000007600984 */ /* 0x0004680000000c00 */
[----:B------:R2:W1:Y:S04]  /*aa50*/  @P0 LDS.128 R104, [R0+0x400] ;  /* 0x0004000000680984 */ /* 0x0004680000000c00 */
[----:B------:R2:W1:Y:S04]  /*aa60*/  @P0 LDS.128 R112, [R5+0x400] ;  /* 0x0004000005700984 */ /* 0x0004680000000c00 */
[----:B------:R2:W1:Y:S04]  /*aa70*/  @P0 LDS.128 R120, [R4+0x400] ;  /* 0x0004000004780984 */ /* 0x0004680000000c00 */
[----:B------:R2:W1:Y:S04]  /*aa80*/  @P0 LDS.128 R128, [R3+0x400] ;  /* 0x0004000003800984 */ /* 0x0004680000000c00 */
[----:B------:R2:W1:Y:S02]  /*aa90*/  @P0 LDS.128 R136, [R86+0x400] ;  /* 0x0004000056880984 */ /* 0x0004640000000c00 */
.L_x_141:
[----:B------:R-:W-:Y:S05]  /*aaa0*/  BSYNC B1 ;  /* 0x0000000000017941 */ /* 0x000fea0003800000 */
.L_x_140:
[----:B--2---:R-:W-:Y:S05]  /*aab0*/  VIADD R0, R71, 0xc0 ;  /* 0x000000c047007836 */ /* 0x004fea0000000000 */
[----:B------:R-:W-:Y:S04]  /*aac0*/  SHF.R.U32.HI R0, RZ, 0x15, R0 ;  /* 0x00000015ff007819 */ /* 0x000fe80000011600 */
[----:B------:R-:W-:Y:S11]  /*aad0*/  LOP3.LUT P0, RZ, R0, 0x3, R151, 0x48, !PT ;  /* 0x0000000300ff7812 */ /* 0x000ff60007804897 */
[----:B------:R-:W-:Y:S02]  /*aae0*/  @!UPT UIADD3 URZ, UPT, UPT, URZ, URZ, URZ ;  /* 0x000000fffffff290 */ /* 0x000fe4000fffe0ff */
[----:B------:R-:W-:Y:S05]  /*aaf0*/  @!P0 BRA `(.L_x_145) ;  /* 0x0000000000408947 */ /* 0x000fea0003800000 */
[----:B------:R-:W2:Y:S01]  /*ab00*/  LDCU.64 UR8, c[0x4][0x70] ;  /* 0x01000e00ff0877ac */ /* 0x000ea20008000a00 */
[----:B------:R-:W-:Y:S01]  /*ab10*/  MOV R3, 0x0 ;  /* 0x0000000000037802 */ /* 0x000fe20000000f00 */
[----:B------:R-:W-:Y:S02]  /*ab20*/  HFMA2 R12, -RZ, RZ, 0, 5.9604644775390625e-08 ;  /* 0x00000001ff0c7431 */ /* 0x000fe400000001ff */
[----:B-1----:R-:W-:Y:S02]  /*ab30*/  IMAD.MOV.U32 R8, RZ, RZ, 0x192 ;  /* 0x00000192ff087424 */ /* 0x002fe400078e00ff */
[----:B------:R-:W-:Y:S01]  /*ab40*/  IMAD.MOV.U32 R13, RZ, RZ, RZ ;  /* 0x000000ffff0d7224 */ /* 0x000fe200078e00ff */
[----:B------:R-:W1:Y:S01]  /*ab50*/  LDCU.64 UR6, c[0x4][0x78] ;  /* 0x01000f00ff0677ac */ /* 0x000e620008000a00 */
[----:B------:R-:W3:Y:S01]  /*ab60*/  LDC.64 R2, c[0x4][R3] ;  /* 0x0100000003027b82 */ /* 0x000ee20000000a00 */
[----:B------:R-:W5:Y:S01]  /*ab70*/  LDCU.64 UR4, c[0x4][0x10] ;  /* 0x01000200ff0477ac */ /* 0x000f620008000a00 */
[----:B--2---:R-:W-:Y:S01]  /*ab80*/  MOV R5, UR9 ;  /* 0x0000000900057c02 */ /* 0x004fe20008000f00 */
[----:B------:R-:W-:Y:S01]  /*ab90*/  IMAD.U32 R4, RZ, RZ, UR8 ;  /* 0x00000008ff047e24 */ /* 0x000fe2000f8e00ff */
[----:B-1----:R-:W-:Y:S01]  /*aba0*/  MOV R7, UR7 ;  /* 0x0000000700077c02 */ /* 0x002fe20008000f00 */
[----:B------:R-:W-:Y:S01]  /*abb0*/  IMAD.U32 R6, RZ, RZ, UR6 ;  /* 0x00000006ff067e24 */ /* 0x000fe2000f8e00ff */
[----:B-----5:R-:W-:Y:S01]  /*abc0*/  MOV R11, UR5 ;  /* 0x00000005000b7c02 */ /* 0x020fe20008000f00 */
[----:B------:R-:W-:Y:S02]  /*abd0*/  IMAD.U32 R10, RZ, RZ, UR4 ;  /* 0x00000004ff0a7e24 */ /* 0x000fe4000f8e00ff */
[----:B------:R-:W-:Y:S07]  /*abe0*/  LEPC R20, `(.L_x_145) ;  /* 0x000000001014794e */ /* 0x000fee0000000000 */
[----:B---34-:R-:W-:Y:S05]  /*abf0*/  CALL.ABS.NOINC R2 ;  /* 0x0000000002007343 */ /* 0x018fea0003c00000 */
.L_x_145:
[----:B------:R-:W-:Y:S01]  /*ac00*/  ISETP.NE.AND P0, PT, R166, RZ, PT ;  /* 0x000000ffa600720c */ /* 0x000fe20003f05270 */
[----:B------:R-:W-:Y:S05]  /*ac10*/  WARPSYNC.ALL ;  /* 0x0000000000007948 */ /* 0x000fea0003800000 */
[----:B------:R-:W-:Y:S01]  /*ac20*/  R2UR UR4, R71 ;  /* 0x00000000470472ca */ /* 0x000fe200000e0000 */
[----:B------:R-:W-:Y:S01]  /*ac30*/  BSSY.RECONVERGENT B0, `(.L_x_146) ;  /* 0x0000100000007945 */ /* 0x000fe20003800200 */
[C---:B---3--:R-:W-:Y:S02]  /*ac40*/  SHF.L.U32 R72, R80.reuse, 0x10, RZ ;  /* 0x0000001050487819 */ /* 0x048fe400000006ff */
[----:B------:R-:W-:Y:S02]  /*ac50*/  LOP3.LUT R74, R80, 0xffff0000, RZ, 0xc0, !PT ;  /* 0xffff0000504a7812 */ /* 0x000fe400078ec0ff */
[C---:B------:R-:W-:Y:S02]  /*ac60*/  SHF.L.U32 R75, R81.reuse, 0x10, RZ ;  /* 0x00000010514b7819 */ /* 0x040fe400000006ff */
[----:B------:R-:W-:Y:S02]  /*ac70*/  LOP3.LUT R76, R81, 0xffff0000, RZ, 0xc0, !PT ;  /* 0xffff0000514c7812 */ /* 0x000fe400078ec0ff */
[C---:B------:R-:W-:Y:S02]  /*ac80*/  SHF.L.U32 R77, R82.reuse, 0x10, RZ ;  /* 0x00000010524d7819 */ /* 0x040fe400000006ff */
[----:B------:R-:W-:Y:S01]  /*ac90*/  LOP3.LUT R78, R82, 0xffff0000, RZ, 0xc0, !PT ;  /* 0xffff0000524e7812 */ /* 0x000fe200078ec0ff */
[----:B-1----:R-:W1:Y:S01]  /*aca0*/  LDTM.x64 R4, tmem[UR4+0xc0] ;  /* 0x0000c004000479ee */ /* 0x002e620008340000 */
[C---:B------:R-:W-:Y:S01]  /*acb0*/  SHF.L.U32 R79, R83.reuse, 0x10, RZ ;  /* 0x00000010534f7819 */ /* 0x040fe200000006ff */
[----:B------:R-:W-:Y:S01]  /*acc0*/  NOP ;  /* 0x0000000000007918 */ /* 0x000fe20000000000 */
[----:B------:R-:W-:Y:S02]  /*acd0*/  LOP3.LUT R80, R83, 0xffff0000, RZ, 0xc0, !PT ;  /* 0xffff000053507812 */ /* 0x000fe400078ec0ff */
[C---:B----4-:R-:W-:Y:S02]  /*ace0*/  SHF.L.U32 R81, R88.reuse, 0x10, RZ ;  /* 0x0000001058517819 */ /* 0x050fe400000006ff */
[----:B------:R-:W-:Y:S02]  /*acf0*/  LOP3.LUT R83, R88, 0xffff0000, RZ, 0xc0, !PT ;  /* 0xffff000058537812 */ /* 0x000fe400078ec0ff */
[C---:B------:R-:W-:Y:S02]  /*ad00*/  SHF.L.U32 R82, R89.reuse, 0x10, RZ ;  /* 0x0000001059527819 */ /* 0x040fe400000006ff */
[----:B------:R-:W-:Y:S02]  /*ad10*/  LOP3.LUT R84, R89, 0xffff0000, RZ, 0xc0, !PT ;  /* 0xffff000059547812 */ /* 0x000fe400078ec0ff */
[C---:B------:R-:W-:Y:S02]  /*ad20*/  SHF.L.U32 R85, R90.reuse, 0x10, RZ ;  /* 0x000000105a557819 */ /* 0x040fe400000006ff */
[----:B------:R-:W-:Y:S02]  /*ad30*/  LOP3.LUT R86, R90, 0xffff0000, RZ, 0xc0, !PT ;  /* 0xffff00005a567812 */ /* 0x000fe400078ec0ff */
[----:B------:R-:W-:Y:S02]  /*ad40*/  SHF.L.U32 R87, R91, 0x10, RZ ;  /* 0x000000105b577819 */ /* 0x000fe400000006ff */
[----:B------:R-:W-:Y:S02]  /*ad50*/  IADD3 R171, PT, PT, R171, 0x120, RZ ;  /* 0x00000120abab7810 */ /* 0x000fe40007ffe0ff */
[----:B------:R-:W-:Y:S02]  /*ad60*/  LOP3.LUT R88, R91, 0xffff0000, RZ, 0xc0, !PT ;  /* 0xffff00005b587812 */ /* 0x000fe400078ec0ff */
[----:B------:R-:W-:Y:S01]  /*ad70*/  SHF.L.U32 R89, R96, 0x10, RZ ;  /* 0x0000001060597819 */ /* 0x000fe200000006ff */
[----:B-1----:R-:W-:Y:S01]  /*ad80*/  FMUL R4, R70, R4 ;  /* 0x0000000446047220 */ /* 0x002fe20000400000 */
[----:B------:R-:W-:Y:S01]  /*ad90*/  LOP3.LUT R90, R96, 0xffff0000, RZ, 0xc0, !PT ;  /* 0xffff0000605a7812 */ /* 0x000fe200078ec0ff */
[C---:B------:R-:W-:Y:S01]  /*ada0*/  FMUL R5, R70.reuse, R5 ;  /* 0x0000000546057220 */ /* 0x040fe20000400000 */
[----:B------:R-:W-:Y:S01]  /*adb0*/  SHF.L.U32 R91, R97, 0x10, RZ ;  /* 0x00000010615b7819 */ /* 0x000fe200000006ff */
[----:B------:R-:W-:Y:S01]  /*adc0*/  FFMA R4, R73, R72, R4 ;  /* 0x0000004849047223 */ /* 0x000fe20000000004 */
[----:B------:R-:W-:Y:S01]  /*add0*/  LOP3.LUT R171, R171, 0xfefffff8, RZ, 0xc0, !PT ;  /* 0xfefffff8abab7812 */ /* 0x000fe200078ec0ff */
[----:B------:R-:W-:Y:S01]  /*ade0*/  FFMA R5, R73, R74, R5 ;  /* 0x0000004a49057223 */ /* 0x000fe20000000005 */
[----:B------:R-:W-:Y:S01]  /*adf0*/  LOP3.LUT R92, R97, 0xffff0000, RZ, 0xc0, !PT ;  /* 0xffff0000615c7812 */ /* 0x000fe200078ec0ff */
[----:B------:R-:W-:Y:S01]  /*ae00*/  FMUL R6, R70, R6 ;  /* 0x0000000646067220 */ /* 0x000fe20000400000 */
[C---:B------:R-:W-:Y:S01]  /*ae10*/  SHF.L.U32 R93, R98.reuse, 0x10, RZ ;  /* 0x00000010625d7819 */ /* 0x040fe200000006ff */
[----:B------:R1:W-:Y:S01]  /*ae20*/  SYNCS.ARRIVE.TRANS64.RED.A1T0 RZ, [R171+URZ], RZ ;  /* 0x000000ffabff79a7 */ /* 0x0003e200081004ff */
[----:B------:R-:W-:Y:S01]  /*ae30*/  F2FP.BF16.F32.PACK_AB R4, R5, R4 ;  /* 0x000000040504723e */ /* 0x000fe200000010ff */
[----:B------:R-:W-:Y:S01]  /*ae40*/  FFMA R6, R73, R75, R6 ;  /* 0x0000004b49067223 */ /* 0x000fe20000000006 */
[----:B------:R-:W-:Y:S01]  /*ae50*/  LOP3.LUT R94, R98, 0xffff0000, RZ, 0xc0, !PT ;  /* 0xffff0000625e7812 */ /* 0x000fe200078ec0ff */
[C---:B------:R-:W-:Y:S01]  /*ae60*/  FMUL R7, R70.reuse, R7 ;  /* 0x0000000746077220 */ /* 0x040fe20000400000 */
[C---:B------:R-:W-:Y:S01]  /*ae70*/  SHF.L.U32 R95, R99.reuse, 0x10, RZ ;  /* 0x00000010635f7819 */ /* 0x040fe200000006ff */
[----:B------:R-:W-:Y:S01]  /*ae80*/  FMUL R8, R70, R8 ;  /* 0x0000000846087220 */ /* 0x000fe20000400000 */
[----:B------:R-:W-:Y:S01]  /*ae90*/  LOP3.LUT R96, R99, 0xffff0000, RZ, 0xc0, !PT ;  /* 0xffff000063607812 */ /* 0x000fe200078ec0ff */
[C---:B------:R-:W-:Y:S01]  /*aea0*/  FFMA R7, R73.reuse, R76, R7 ;  /* 0x0000004c49077223 */ /* 0x040fe20000000007 */
[C---:B------:R-:W-:Y:S01]  /*aeb0*/  SHF.L.U32 R97, R104.reuse, 0x10, RZ ;  /* 0x0000001068617819 */ /* 0x040fe200000006ff */
[----:B------:R-:W-:Y:S01]  /*aec0*/  FFMA R8, R73, R77, R8 ;  /* 0x0000004d49087223 */ /* 0x000fe20000000008 */
[----:B------:R-:W-:Y:S01]  /*aed0*/  LOP3.LUT R98, R104, 0xffff0000, RZ, 0xc0, !PT ;  /* 0xffff000068627812 */ /* 0x000fe200078ec0ff */
[C---:B------:R-:W-:Y:S01]  /*aee0*/  FMUL R9, R70.reuse, R9 ;  /* 0x0000000946097220 */ /* 0x040fe20000400000 */
[----:B------:R-:W-:Y:S01]  /*aef0*/  F2FP.BF16.F32.PACK_AB R5, R7, R6 ;  /* 0x000000060705723e */ /* 0x000fe200000010ff */
[----:B------:R-:W-:Y:S01]  /*af00*/  FMUL R10, R70, R10 ;  /* 0x0000000a460a7220 */ /* 0x000fe20000400000 */
        /* <DEDUP_REMOVED lines=8> */
[----:B------:R-:W-:Y:S01]  /*af90*/  LOP3.LUT R102, R106, 0xffff0000, RZ, 0xc0, !PT ;  /* 0xffff00006a667812 */ /* 0x000fe200078ec0ff */
[----:B------:R-:W-:Y:S01]  /*afa0*/  FFMA R11, R73, R80, R11 ;  /* 0x00000050490b7223 */ /* 0x000fe2000000000b */
[----:B------:R-:W-:Y:S01]  /*afb0*/  SHF.L.U32 R103, R107, 0x10, RZ ;  /* 0x000000106b677819 */ /* 0x000fe200000006ff */
[----:B------:R-:W-:Y:S01]  /*afc0*/  FFMA R0, R73, R81, R0 ;  /* 0x0000005149007223 */ /* 0x000fe20000000000 */
[----:B------:R-:W-:Y:S01]  /*afd0*/  LOP3.LUT R104, R107, 0xffff0000, RZ, 0xc0, !PT ;  /* 0xffff00006b687812 */ /* 0x000fe200078ec0ff */
[C---:B------:R-:W-:Y:S01]  /*afe0*/  FMUL R2, R70.reuse, R13 ;  /* 0x0000000d46027220 */ /* 0x040fe20000400000 */
[----:B------:R-:W-:Y:S01]  /*aff0*/  F2FP.BF16.F32.PACK_AB R7, R11, R10 ;  /* 0x0000000a0b07723e */ /* 0x000fe200000010ff */
[----:B------:R-:W-:Y:S01]  /*b000*/  FMUL R3, R70, R14 ;  /* 0x0000000e46037220 */ /* 0x000fe20000400000 */
[----:B------:R-:W-:Y:S01]  /*b010*/  SHF.L.U32 R105, R112, 0x10, RZ ;  /* 0x0000001070697819 */ /* 0x000fe200000006ff */
[----:B------:R-:W-:Y:S01]  /*b020*/  FMUL R15, R70, R15 ;  /* 0x0000000f460f7220 */ /* 0x000fe20000400000 */
[----:B------:R-:W-:Y:S01]  /*b030*/  LOP3.LUT R106, R112, 0xffff0000, RZ, 0xc0, !PT ;  /* 0xffff0000706a7812 */ /* 0x000fe200078ec0ff */
[C---:B------:R-:W-:Y:S01]  /*b040*/  FMUL R12, R70.reuse, R16 ;  /* 0x00000010460c7220 */ /* 0x040fe20000400000 */
[----:B------:R-:W-:Y:S01]  /*b050*/  SHF.L.U32 R107, R113, 0x10, RZ ;  /* 0x00000010716b7819 */ /* 0x000fe200000006ff */
[----:B------:R-:W-:Y:S01]  /*b060*/  FFMA R2, R73, R83, R2 ;  /* 0x0000005349027223 */ /* 0x000fe20000000002 */
[----:B------:R-:W-:Y:S01]  /*b070*/  LOP3.LUT R108, R113, 0xffff0000, RZ, 0xc0, !PT ;  /* 0xffff0000716c7812 */ /* 0x000fe200078ec0ff */
[----:B------:R-:W-:Y:S01]  /*b080*/  FMUL R13, R70, R17 ;  /* 0x00000011460d7220 */ /* 0x000fe20000400000 */
[----:B------:R-:W-:Y:S01]  /*b090*/  SHF.L.U32 R109, R114, 0x10, RZ ;  /* 0x00000010726d7819 */ /* 0x000fe200000006ff */
[C---:B------:R-:W-:Y:S01]  /*b0a0*/  FFMA R3, R73.reuse, R82, R3 ;  /* 0x0000005249037223 */ /* 0x040fe20000000003 */
[----:B------:R-:W-:Y:S01]  /*b0b0*/  F2FP.BF16.F32.PACK_AB R8, R2, R0 ;  /* 0x000000000208723e */ /* 0x000fe200000010ff */
[----:B------:R-:W-:Y:S01]  /*b0c0*/  FMUL R14, R70, R18 ;  /* 0x00000012460e7220 */ /* 0x000fe20000400000 */
[----:B------:R-:W-:Y:S01]  /*b0d0*/  LOP3.LUT R110, R114, 0xffff0000, RZ, 0xc0, !PT ;  /* 0xffff0000726e7812 */ /* 0x000fe200078ec0ff */
[----:B------:R-:W-:Y:S01]  /*b0e0*/  FFMA R15, R73, R84, R15 ;  /* 0x00000054490f7223 */ /* 0x000fe2000000000f */
[C---:B------:R-:W-:Y:S01]  /*b0f0*/  SHF.L.U32 R111, R115.reuse, 0x10, RZ ;  /* 0x00000010736f7819 */ /* 0x040fe200000006ff */
[C---:B------:R-:W-:Y:S01]  /*b100*/  FMUL R19, R70.reuse, R19 ;  /* 0x0000001346137220 */ /* 0x040fe20000400000 */
[----:B------:R-:W-:Y:S01]  /*b110*/  LOP3.LUT R112, R115, 0xffff0000, RZ, 0xc0, !PT ;  /* 0xffff000073707812 */ /* 0x000fe200078ec0ff */
[----:B------:R-:W-:Y:S01]  /*b120*/  FFMA R12, R73, R85, R12 ;  /* 0x00000055490c7223 */ /* 0x000fe2000000000c */
[----:B------:R-:W-:Y:S01]  /*b130*/  F2FP.BF16.F32.PACK_AB R9, R15, R3 ;  /* 0x000000030f09723e */ /* 0x000fe200000010ff */
[----:B------:R-:W-:Y:S01]  /*b140*/  FMUL R16, R70, R20 ;  /* 0x0000001446107220 */ /* 0x000fe20000400000 */
[C---:B------:R-:W-:Y:S01]  /*b150*/  SHF.L.U32 R113, R120.reuse, 0x10, RZ ;  /* 0x0000001078717819 */ /* 0x040fe200000006ff */
[----:B------:R1:W-:Y:S01]  /*b160*/  STS.128 [R170+UR44+0xc400], R4 ;  /* 0x00c40004aa007988 */ /* 0x0003e20008000c2c */
[C---:B------:R-:W-:Y:S01]  /*b170*/  FFMA R13, R73.reuse, R86, R13 ;  /* 0x00000056490d7223 */ /* 0x040fe2000000000d */
[----:B------:R-:W-:Y:S01]  /*b180*/  LOP3.LUT R114, R120, 0xffff0000, RZ, 0xc0, !PT ;  /* 0xffff000078727812 */ /* 0x000fe200078ec0ff */
[C---:B------:R-:W-:Y:S01]  /*b190*/  FFMA R14, R73.reuse, R87, R14 ;  /* 0x00000057490e7223 */ /* 0x040fe2000000000e */
[----:B------:R-:W-:Y:S01]  /*b1a0*/  FFMA R19, R73, R88, R19 ;  /* 0x0000005849137223 */ /* 0x000fe20000000013 */
[----:B------:R-:W-:Y:S01]  /*b1b0*/  SHF.L.U32 R115, R121, 0x10, RZ ;  /* 0x0000001079737819 */ /* 0x000fe200000006ff */
[----:B------:R-:W-:Y:S01]  /*b1c0*/  FFMA R16, R73, R89, R16 ;  /* 0x0000005949107223 */ /* 0x000fe20000000010 */
[----:B------:R-:W-:Y:S01]  /*b1d0*/  F2FP.BF16.F32.PACK_AB R10, R13, R12 ;  /* 0x0000000c0d0a723e */ /* 0x000fe200000010ff */
[C---:B------:R-:W-:Y:S01]  /*b1e0*/  FMUL R17, R70.reuse, R21 ;  /* 0x0000001546117220 */ /* 0x040fe20000400000 */
[----:B------:R-:W-:Y:S01]  /*b1f0*/  F2FP.BF16.F32.PACK_AB R11, R19, R14 ;  /* 0x0000000e130b723e */ /* 0x000fe200000010ff */
[C---:B------:R-:W-:Y:S01]  /*b200*/  FMUL R18, R70.reuse, R22 ;  /* 0x0000001646127220 */ /* 0x040fe20000400000 */
[C---:B------:R-:W-:Y:S01]  /*b210*/  FMUL R23, R70.reuse, R23 ;  /* 0x0000001746177220 */ /* 0x040fe20000400000 */
[----:B------:R-:W-:Y:S01]  /*b220*/  FFMA R17, R73, R90, R17 ;  /* 0x0000005a49117223 */ /* 0x000fe20000000011 */
[C---:B------:R-:W-:Y:S01]  /*b230*/  FMUL R20, R70.reuse, R24 ;  /* 0x0000001846147220 */ /* 0x040fe20000400000 */
[----:B------:R-:W-:Y:S01]  /*b240*/  LOP3.LUT R116, R121, 0xffff0000, RZ, 0xc0, !PT ;  /* 0xffff000079747812 */ /* 0x000fe200078ec0ff */
[----:B------:R1:W-:Y:S01]  /*b250*/  STS.128 [R169+0xc400], R8 ;  /* 0x00c40008a9007388 */ /* 0x0003e20000000c00 */
[----:B------:R-:W-:Y:S01]  /*b260*/  FFMA R18, R73, R91, R18 ;  /* 0x0000005b49127223 */ /* 0x000fe20000000012 */
[----:B------:R-:W-:Y:S01]  /*b270*/  F2FP.BF16.F32.PACK_AB R16, R17, R16 ;  /* 0x000000101110723e */ /* 0x000fe200000010ff */
[C---:B------:R-:W-:Y:S01]  /*b280*/  FFMA R23, R73.reuse, R92, R23 ;  /* 0x0000005c49177223 */ /* 0x040fe20000000017 */
[----:B------:R-:W-:Y:S01]  /*b290*/  FFMA R20, R73, R93, R20 ;  /* 0x0000005d49147223 */ /* 0x000fe20000000014 */
[----:B------:R-:W-:Y:S01]  /*b2a0*/  FMUL R21, R70, R25 ;  /* 0x0000001946157220 */ /* 0x000fe20000400000 */
[----:B------:R-:W-:Y:S01]  /*b2b0*/  SHF.L.U32 R117, R122, 0x10, RZ ;  /* 0x000000107a757819 */ /* 0x000fe200000006ff */
[C---:B------:R-:W-:Y:S01]  /*b2c0*/  FMUL R22, R70.reuse, R26 ;  /* 0x0000001a46167220 */ /* 0x040fe20000400000 */
[----:B------:R-:W-:Y:S01]  /*b2d0*/  F2FP.BF16.F32.PACK_AB R17, R23, R18 ;  /* 0x000000121711723e */ /* 0x000fe200000010ff */
[C---:B------:R-:W-:Y:S01]  /*b2e0*/  FFMA R21, R73.reuse, R94, R21 ;  /* 0x0000005e49157223 */ /* 0x040fe20000000015 */
[----:B------:R-:W-:Y:S01]  /*b2f0*/  FMUL R27, R70, R27 ;  /* 0x0000001b461b7220 */ /* 0x000fe20000400000 */
[----:B------:R-:W-:Y:S01]  /*b300*/  FFMA R22, R73, R95, R22 ;  /* 0x0000005f49167223 */ /* 0x000fe20000000016 */
[----:B------:R-:W-:Y:S01]  /*b310*/  LOP3.LUT R118, R122, 0xffff0000, RZ, 0xc0, !PT ;  /* 0xffff00007a767812 */ /* 0x000fe200078ec0ff */
[C---:B------:R-:W-:Y:S01]  /*b320*/  FMUL R24, R70.reuse, R28 ;  /* 0x0000001c46187220 */ /* 0x040fe20000400000 */
[----:B------:R-:W-:Y:S01]  /*b330*/  F2FP.BF16.F32.PACK_AB R18, R21, R20 ;  /* 0x000000141512723e */ /* 0x000fe200000010ff */
[C---:B------:R-:W-:Y:S01]  /*b340*/  FFMA R27, R73.reuse, R96, R27 ;  /* 0x00000060491b7223 */ /* 0x040fe2000000001b */
[C---:B------:R-:W-:Y:S01]  /*b350*/  FMUL R25, R70.reuse, R29 ;  /* 0x0000001d46197220 */ /* 0x040fe20000400000 */
[----:B------:R-:W-:Y:S01]  /*b360*/  FFMA R24, R73, R97, R24 ;  /* 0x0000006149187223 */ /* 0x000fe20000000018 */
[----:B------:R-:W-:Y:S01]  /*b370*/  SHF.L.U32 R119, R123, 0x10, RZ ;  /* 0x000000107b777819 */ /* 0x000fe200000006ff */
[C---:B------:R-:W-:Y:S01]  /*b380*/  FMUL R26, R70.reuse, R30 ;  /* 0x0000001e461a7220 */ /* 0x040fe20000400000 */
[----:B------:R-:W-:Y:S01]  /*b390*/  F2FP.BF16.F32.PACK_AB R19, R27, R22 ;  /* 0x000000161b13723e */ /* 0x000fe200000010ff */
[C---:B------:R-:W-:Y:S01]  /*b3a0*/  FFMA R25, R73.reuse, R98, R25 ;  /* 0x0000006249197223 */ /* 0x040fe20000000019 */
[C---:B------:R-:W-:Y:S01]  /*b3b0*/  FMUL R31, R70.reuse, R31 ;  /* 0x0000001f461f7220 */ /* 0x040fe20000400000 */
[----:B------:R-:W-:Y:S01]  /*b3c0*/  FFMA R26, R73, R99, R26 ;  /* 0x00000063491a7223 */ /* 0x000fe2000000001a */
[----:B------:R-:W-:Y:S01]  /*b3d0*/  LOP3.LUT R120, R123, 0xffff0000, RZ, 0xc0, !PT ;  /* 0xffff00007b787812 */ /* 0x000fe200078ec0ff */
[----:B------:R1:W-:Y:S01]  /*b3e0*/  STS.128 [R168+0xc400], R16 ;  /* 0x00c40010a8007388 */ /* 0x0003e20000000c00 */
[----:B------:R-:W-:Y:S01]  /*b3f0*/  F2FP.BF16.F32.PACK_AB R24, R25, R24 ;  /* 0x000000181918723e */ /* 0x000fe200000010ff */
[C---:B------:R-:W-:Y:S01]  /*b400*/  FFMA R31, R73.reuse, R100, R31 ;  /* 0x00000064491f7223 */ /* 0x040fe2000000001f */
[C---:B------:R-:W-:Y:S01]  /*b410*/  FMUL R28, R70.reuse, R32 ;  /* 0x00000020461c7220 */ /* 0x040fe20000400000 */
[C---:B------:R-:W-:Y:S01]  /*b420*/  FMUL R29, R70.reuse, R33 ;  /* 0x00000021461d7220 */ /* 0x040fe20000400000 */
[----:B------:R-:W-:Y:S01]  /*b430*/  FMUL R30, R70, R34 ;  /* 0x00000022461e7220 */ /* 0x000fe20000400000 */
[----:B------:R-:W-:Y:S01]  /*b440*/  SHF.L.U32 R121, R128, 0x10, RZ ;  /* 0x0000001080797819 */ /* 0x000fe200000006ff */
[----:B------:R-:W-:Y:S01]  /*b450*/  FFMA R28, R73, R101, R28 ;  /* 0x00000065491c7223 */ /* 0x000fe2000000001c */
[----:B------:R-:W-:Y:S01]  /*b460*/  F2FP.BF16.F32.PACK_AB R25, R31, R26 ;  /* 0x0000001a1f19723e */ /* 0x000fe200000010ff */
[C---:B------:R-:W-:Y:S01]  /*b470*/  FFMA R29, R73.reuse, R102, R29 ;  /* 0x00000066491d7223 */ /* 0x040fe2000000001d */
[----:B------:R-:W-:Y:S01]  /*b480*/  FFMA R30, R73, R103, R30 ;  /* 0x00000067491e7223 */ /* 0x000fe2000000001e */
[----:B------:R-:W-:Y:S01]  /*b490*/  FMUL R35, R70, R35 ;  /* 0x0000002346237220 */ /* 0x000fe20000400000 */
        /* <DEDUP_REMOVED lines=34> */
[----:B------:R-:W-:Y:S01]  /*b6c0*/  FFMA R41, R73, R114, R41 ;  /* 0x0000007249297223 */ /* 0x000fe20000000029 */
[C---:B------:R-:W-:Y:S01]  /*b6d0*/  FMUL R47, R70.reuse, R47 ;  /* 0x0000002f462f7220 */ /* 0x040fe20000400000 */
[C---:B------:R-:W-:Y:S01]  /*b6e0*/  FMUL R44, R70.reuse, R48 ;  /* 0x00000030462c7220 */ /* 0x040fe20000400000 */
[----:B------:R-:W-:Y:S01]  /*b6f0*/  FMUL R45, R70, R49 ;  /* 0x00000031462d7220 */ /* 0x000fe20000400000 */
[----:B------:R1:W-:Y:S01]  /*b700*/  STS.128 [R159+0xc400], R32 ;  /* 0x00c400209f007388 */ /* 0x0003e20000000c00 */
[----:B------:R-:W-:Y:S01]  /*b710*/  LOP3.LUT R128, R131, 0xffff0000, RZ, 0xc0, !PT ;  /* 0xffff000083807812 */ /* 0x000fe200078ec0ff */
[----:B------:R-:W-:Y:S01]  /*b720*/  FFMA R42, R73, R115, R42 ;  /* 0x00000073492a7223 */ /* 0x000fe2000000002a */
[----:B------:R-:W-:Y:S01]  /*b730*/  F2FP.BF16.F32.PACK_AB R40, R41, R40 ;  /* 0x000000282928723e */ /* 0x000fe200000010ff */
[C---:B------:R-:W-:Y:S01]  /*b740*/  FFMA R47, R73.reuse, R116, R47 ;  /* 0x00000074492f7223 */ /* 0x040fe2000000002f */
[C---:B------:R-:W-:Y:S01]  /*b750*/  FFMA R44, R73.reuse, R117, R44 ;  /* 0x00000075492c7223 */ /* 0x040fe2000000002c */
[----:B------:R-:W-:Y:S01]  /*b760*/  SHF.L.U32 R129, R136, 0x10, RZ ;  /* 0x0000001088817819 */ /* 0x000fe200000006ff */
[C---:B------:R-:W-:Y:S01]  /*b770*/  FFMA R45, R73.reuse, R118, R45 ;  /* 0x00000076492d7223 */ /* 0x040fe2000000002d */
[C---:B------:R-:W-:Y:S01]  /*b780*/  FMUL R46, R70.reuse, R50 ;  /* 0x00000032462e7220 */ /* 0x040fe20000400000 */
[C---:B------:R-:W-:Y:S01]  /*b790*/  FMUL R51, R70.reuse, R51 ;  /* 0x0000003346337220 */ /* 0x040fe20000400000 */
[C---:B------:R-:W-:Y:S01]  /*b7a0*/  FMUL R48, R70.reuse, R52 ;  /* 0x0000003446307220 */ /* 0x040fe20000400000 */
[C---:B------:R-:W-:Y:S01]  /*b7b0*/  FMUL R49, R70.reuse, R53 ;  /* 0x0000003546317220 */ /* 0x040fe20000400000 */
[C---:B------:R-:W-:Y:S01]  /*b7c0*/  FFMA R46, R73.reuse, R119, R46 ;  /* 0x00000077492e7223 */ /* 0x040fe2000000002e */
[C---:B------:R-:W-:Y:S01]  /*b7d0*/  FMUL R50, R70.reuse, R54 ;  /* 0x0000003646327220 */ /* 0x040fe20000400000 */
[C---:B------:R-:W-:Y:S01]  /*b7e0*/  FFMA R51, R73.reuse, R120, R51 ;  /* 0x0000007849337223 */ /* 0x040fe20000000033 */
[C---:B------:R-:W-:Y:S01]  /*b7f0*/  FMUL R55, R70.reuse, R55 ;  /* 0x0000003746377220 */ /* 0x040fe20000400000 */
[C---:B------:R-:W-:Y:S01]  /*b800*/  FFMA R48, R73.reuse, R121, R48 ;  /* 0x0000007949307223 */ /* 0x040fe20000000030 */
[C---:B------:R-:W-:Y:S01]  /*b810*/  FMUL R52, R70.reuse, R56 ;  /* 0x0000003846347220 */ /* 0x040fe20000400000 */
[C---:B------:R-:W-:Y:S01]  /*b820*/  FFMA R49, R73.reuse, R122, R49 ;  /* 0x0000007a49317223 */ /* 0x040fe20000000031 */
[C---:B------:R-:W-:Y:S01]  /*b830*/  FMUL R53, R70.reuse, R57 ;  /* 0x0000003946357220 */ /* 0x040fe20000400000 */
[----:B------:R-:W-:Y:S01]  /*b840*/  FFMA R50, R73, R123, R50 ;  /* 0x0000007b49327223 */ /* 0x000fe20000000032 */
[C---:B------:R-:W-:Y:S01]  /*b850*/  FMUL R54, R70.reuse, R58 ;  /* 0x0000003a46367220 */ /* 0x040fe20000400000 */
[----:B------:R-:W-:Y:S01]  /*b860*/  F2FP.BF16.F32.PACK_AB R41, R47, R42 ;  /* 0x0000002a2f29723e */ /* 0x000fe200000010ff */
[----:B------:R-:W-:Y:S01]  /*b870*/  FFMA R55, R73, R124, R55 ;  /* 0x0000007c49377223 */ /* 0x000fe20000000037 */
[C---:B------:R-:W-:Y:S01]  /*b880*/  FMUL R59, R70.reuse, R59 ;  /* 0x0000003b463b7220 */ /* 0x040fe20000400000 */
[----:B------:R-:W-:Y:S01]  /*b890*/  F2FP.BF16.F32.PACK_AB R42, R45, R44 ;  /* 0x0000002c2d2a723e */ /* 0x000fe200000010ff */
[----:B------:R-:W-:Y:S01]  /*b8a0*/  FFMA R52, R73, R125, R52 ;  /* 0x0000007d49347223 */ /* 0x000fe20000000034 */
[----:B------:R-:W-:Y:S01]  /*b8b0*/  F2FP.BF16.F32.PACK_AB R43, R51, R46 ;  /* 0x0000002e332b723e */ /* 0x000fe200000010ff */
[----:B------:R-:W-:Y:S01]  /*b8c0*/  FMUL R56, R70, R60 ;  /* 0x0000003c46387220 */ /* 0x000fe20000400000 */
[----:B------:R-:W-:Y:S01]  /*b8d0*/  LOP3.LUT R130, R136, 0xffff0000, RZ, 0xc0, !PT ;  /* 0xffff000088827812 */ /* 0x000fe200078ec0ff */
[----:B------:R-:W-:Y:S01]  /*b8e0*/  FFMA R53, R73, R126, R53 ;  /* 0x0000007e49357223 */ /* 0x000fe20000000035 */
[----:B------:R-:W-:Y:S01]  /*b8f0*/  SHF.L.U32 R131, R137, 0x10, RZ ;  /* 0x0000001089837819 */ /* 0x000fe200000006ff */
[----:B------:R1:W-:Y:S01]  /*b900*/  STS.128 [R158+0xc400], R40 ;  /* 0x00c400289e007388 */ /* 0x0003e20000000c00 */
[C---:B------:R-:W-:Y:S01]  /*b910*/  FMUL R57, R70.reuse, R61 ;  /* 0x0000003d46397220 */ /* 0x040fe20000400000 */
[----:B------:R-:W-:Y:S01]  /*b920*/  FFMA R54, R73, R127, R54 ;  /* 0x0000007f49367223 */ /* 0x000fe20000000036 */
[----:B------:R-:W-:Y:S01]  /*b930*/  LOP3.LUT R132, R137, 0xffff0000, RZ, 0xc0, !PT ;  /* 0xffff000089847812 */ /* 0x000fe200078ec0ff */
[----:B------:R-:W-:Y:S01]  /*b940*/  FMUL R58, R70, R62 ;  /* 0x0000003e463a7220 */ /* 0x000fe20000400000 */
[C---:B------:R-:W-:Y:S01]  /*b950*/  FFMA R59, R73.reuse, R128, R59 ;  /* 0x00000080493b7223 */ /* 0x040fe2000000003b */
[----:B------:R-:W-:Y:S01]  /*b960*/  SHF.L.U32 R133, R138, 0x10, RZ ;  /* 0x000000108a857819 */ /* 0x000fe200000006ff */
[----:B------:R-:W-:Y:S01]  /*b970*/  FMUL R63, R70, R63 ;  /* 0x0000003f463f7220 */ /* 0x000fe20000400000 */
        /* <DEDUP_REMOVED lines=9> */
[C---:B------:R-:W-:Y:S01]  /*ba10*/  FMUL R62, R70.reuse, R66 ;  /* 0x00000042463e7220 */ /* 0x040fe20000400000 */
[----:B------:R-:W-:Y:S01]  /*ba20*/  F2FP.BF16.F32.PACK_AB R49, R55, R50 ;  /* 0x000000323731723e */ /* 0x000fe200000010ff */
[----:B------:R-:W-:Y:S01]  /*ba30*/  FFMA R63, R73, R132, R63 ;  /* 0x00000084493f7223 */ /* 0x000fe2000000003f */
[----:B------:R-:W-:Y:S01]  /*ba40*/  FMUL R67, R70, R67 ;  /* 0x0000004346437220 */ /* 0x000fe20000400000 */
[----:B------:R-:W-:Y:S01]  /*ba50*/  F2FP.BF16.F32.PACK_AB R50, R53, R52 ;  /* 0x000000343532723e */ /* 0x000fe200000010ff */
[----:B------:R-:W-:Y:S01]  /*ba60*/  FFMA R60, R73, R133, R60 ;  /* 0x00000085493c7223 */ /* 0x000fe2000000003c */
[----:B------:R-:W-:Y:S01]  /*ba70*/  F2FP.BF16.F32.PACK_AB R51, R59, R54 ;  /* 0x000000363b33723e */ /* 0x000fe200000010ff */
[C---:B------:R-:W-:Y:S01]  /*ba80*/  FFMA R61, R73.reuse, R134, R61 ;  /* 0x00000086493d7223 */ /* 0x040fe2000000003d */
[C---:B------:R-:W-:Y:S01]  /*ba90*/  FFMA R62, R73.reuse, R135, R62 ;  /* 0x00000087493e7223 */ /* 0x040fe2000000003e */
[----:B------:R-:W-:Y:S01]  /*baa0*/  FFMA R67, R73, R136, R67 ;  /* 0x0000008849437223 */ /* 0x000fe20000000043 */
[----:B------:R-:W-:Y:S01]  /*bab0*/  F2FP.BF16.F32.PACK_AB R56, R57, R56 ;  /* 0x000000383938723e */ /* 0x000fe200000010ff */
[----:B------:R1:W-:Y:S01]  /*bac0*/  STS.128 [R157+0xc400], R48 ;  /* 0x00c400309d007388 */ /* 0x0003e20000000c00 */
[----:B------:R-:W-:Y:S02]  /*bad0*/  F2FP.BF16.F32.PACK_AB R57, R63, R58 ;  /* 0x0000003a3f39723e */ /* 0x000fe400000010ff */
        /* <DEDUP_REMOVED lines=21> */
.L_x_147:
[----:B------:R-:W-:Y:S05]  /*bc30*/  BSYNC.RECONVERGENT B0 ;  /* 0x0000000000007941 */ /* 0x000fea0003800200 */
.L_x_146:
[----:B------:R-:W-:Y:S01]  /*bc40*/  BAR.SYNC.DEFER_BLOCKING 0x1, 0x80 ;  /* 0x0042000000007b1d */ /* 0x000fe20000010000 */
[----:B------:R-:W-:Y:S01]  /*bc50*/  UISETP.NE.AND UP0, UPT, UR52, -0x4, UPT ;  /* 0xfffffffc3400788c */ /* 0x000fe2000bf05270 */
[----:B------:R-:W-:Y:S08]  /*bc60*/  IADD3 R68, PT, PT, R68, 0x1, RZ ;  /* 0x0000000144447810 */ /* 0x000ff00007ffe0ff */
[----:B------:R-:W-:Y:S05]  /*bc70*/  BRA.U !UP0, `(.L_x_148) ;  /* 0x0000000108287547 */ /* 0x000fea000b800000 */
[----:B------:R-:W-:Y:S01]  /*bc80*/  ISETP.NE.AND P0, PT, R167, RZ, PT ;  /* 0x000000ffa700720c */ /* 0x000fe20003f05270 */
[----:B------:R-:W-:Y:S01]  /*bc90*/  IMAD.U32 R3, RZ, RZ, UR46 ;  /* 0x0000002eff037e24 */ /* 0x000fe2000f8e00ff */
[----:B------:R-:W-:Y:S01]  /*bca0*/  UIADD3 UR4, UPT, UPT, UR46, 0x1, URZ ;  /* 0x000000012e047890 */ /* 0x000fe2000fffe0ff */
[----:B------:R-:W-:Y:S03]  /*bcb0*/  IMAD.U32 R0, RZ, RZ, UR47 ;  /* 0x0000002fff007e24 */ /* 0x000fe6000f8e00ff */
[----:B------:R-:W-:Y:S04]  /*bcc0*/  UISETP.NE.AND UP0, UPT, UR4, 0x4, UPT ;  /* 0x000000040400788c */ /* 0x000fe8000bf05270 */
[----:B------:R-:W-:Y:S03]  /*bcd0*/  USEL UR46, UR4, URZ, UP0 ;  /* 0x000000ff042e7287 */ /* 0x000fe60008000000 */
[----:B------:R-:W-:Y:S05]  /*bce0*/  @P0 LEA R3, R3, UR44, 0x3 ;  /* 0x0000002c03030c11 */ /* 0x000fea000f8e18ff */
[----:B------:R-:W-:Y:S05]  /*bcf0*/  @P0 VIADD R3, R3, 0xc0 ;  /* 0x000000c003030836 */ /* 0x000fea0000000000 */
[----:B------:R-:W-:Y:S04]  /*bd00*/  @P0 PRMT R0, R0, 0x654, R3 ;  /* 0x0000065400000816 */ /* 0x000fe80000000003 */
[----:B------:R2:W-:Y:S03]  /*bd10*/  @P0 SYNCS.ARRIVE.TRANS64.RED.A1T0 RZ, [R0+URZ], RZ ;  /* 0x000000ff00ff09a7 */ /* 0x0005e600081004ff */
.L_x_148:
[----:B------:R-:W-:Y:S01]  /*bd20*/  R2UR UR4, R152 ;  /* 0x00000000980472ca */ /* 0x000fe200000e0000 */
[----:B------:R-:W-:Y:S01]  /*bd30*/  UISETP.NE.AND UP0, UPT, UR62, URZ, UPT ;  /* 0x000000ff3e00728c */ /* 0x000fe2000bf05270 */
[----:B------:R-:W-:Y:S01]  /*bd40*/  ISETP.NE.AND P0, PT, R155, 0x2, PT ;  /* 0x000000029b00780c */ /* 0x000fe20003f05270 */
[----:B------:R-:W-:Y:S01]  /*bd50*/  UIADD3 UR16, UPT, UPT, UR38, UR63, URZ ;  /* 0x0000003f26107290 */ /* 0x000fe2000fffe0ff */
[----:B------:R-:W-:Y:S01]  /*bd60*/  ISETP.NE.AND P1, PT, R68, 0x2, PT ;  /* 0x000000024400780c */ /* 0x000fe20003f25270 */
[----:B------:R-:W-:Y:S01]  /*bd70*/  UIADD3 UR52, UPT, UPT, UR52, 0x4, URZ ;  /* 0x0000000434347890 */ /* 0x000fe2000fffe0ff */
[----:B--2---:R-:W-:Y:S01]  /*bd80*/  SEL R0, RZ, 0x1, P0 ;  /* 0x00000001ff007807 */ /* 0x004fe20000000000 */
[----:B------:R-:W-:Y:S01]  /*bd90*/  UMOV UR36, UR61 ;  /* 0x0000003d00247c82 */ /* 0x000fe20008000000 */
[----:B------:R-:W-:Y:S02]  /*bda0*/  SEL R3, RZ, 0x1, P1 ;  /* 0x00000001ff037807 */ /* 0x000fe40000800000 */
[----:B------:R-:W-:Y:S02]  /*bdb0*/  LOP3.LUT R161, R161, R0, RZ, 0x3c, !PT ;  /* 0x00000000a1a17212 */ /* 0x000fe400078e3cff */
[----:B------:R-:W-:Y:S01]  /*bdc0*/  LOP3.LUT R162, R162, R3, RZ, 0x3c, !PT ;  /* 0x00000003a2a27212 */ /* 0x000fe200078e3cff */
[----:B------:R-:W-:Y:S01]  /*bdd0*/  UIADD3 UR20, UPT, UPT, UR37, UR4, URZ ;  /* 0x0000000425147290 */ /* 0x000fe2000fffe0ff */
[----:B------:R-:W-:Y:S02]  /*bde0*/  SEL R155, R155, RZ, P0 ;  /* 0x000000ff9b9b7207 */ /* 0x000fe40000000000 */
[----:B------:R-:W-:Y:S01]  /*bdf0*/  SEL R68, R68, RZ, P1 ;  /* 0x000000ff44447207 */ /* 0x000fe20000800000 */
[----:B------:R-:W-:Y:S08]  /*be00*/  BRA.U UP0, `(.L_x_149) ;  /* 0xffffff9d00d07547 */ /* 0x000ff0000b83ffff */
[----:B------:R-:W2:Y:S01]  /*be10*/  LDCU.64 UR4, c[0x0][0x888] ;  /* 0x00011100ff0477ac */ /* 0x000ea20008000a00 */
[----:B------:R-:W3:Y:S01]  /*be20*/  LDCU.64 UR6, c[0x0][0x890] ;  /* 0x00011200ff0677ac */ /* 0x000ee20008000a00 */
[----:B--2---:R-:W-:Y:S02]  /*be30*/  ISETP.NE.U32.AND P2, PT, RZ, UR4, PT ;  /* 0x00000004ff007c0c */ /* 0x004fe4000bf45070 */
[----:B---3--:R-:W-:Y:S02]  /*be40*/  ISETP.NE.U32.AND P1, PT, RZ, UR6, PT ;  /* 0x00000006ff007c0c */ /* 0x008fe4000bf25070 */
[----:B------:R-:W-:Y:S02]  /*be50*/  ISETP.NE.AND.EX P2, PT, RZ, UR5, PT, P2 ;  /* 0x00000005ff007c0c */ /* 0x000fe4000bf45320 */
[----:B------:R-:W-:-:S13]  /*be60*/  ISETP.NE.AND.EX P0, PT, RZ, UR7, PT, P1 ;  /* 0x00000007ff007c0c */ /* 0x000fda000bf05310 */
[----:B------:R-:W-:Y:S05]  /*be70*/  @P2 BRA P0, `(.L_x_150) ;  /* 0x00000000003c2947 */ /* 0x000fea0000000000 */
[----:B------:R-:W-:-:S13]  /*be80*/  ISETP.NE.AND.EX P1, PT, RZ, UR7, PT, P1 ;  /* 0x00000007ff007c0c */ /* 0x000fda000bf25310 */
[----:B------:R-:W-:Y:S05]  /*be90*/  @P1 BRA `(.L_x_151) ;  /* 0x00000000000c1947 */ /* 0x000fea0003800000 */
[----:B------:R-:W-:-:S13]  /*bea0*/  FSETP.NEU.AND P0, PT, R73, RZ, PT ;  /* 0x000000ff4900720b */ /* 0x000fda0003f0d000 */
[----:B------:R-:W-:Y:S05]  /*beb0*/  @!P0 EXIT ;  /* 0x000000000000894d */ /* 0x000fea0003800000 */
[----:B------:R-:W-:Y:S05]  /*bec0*/  BRA `(.L_x_150) ;  /* 0x0000000000287947 */ /* 0x000fea0003800000 */
.L_x_151:
[----:B------:R-:W-:Y:S01]  /*bed0*/  ISETP.NE.AND P0, PT, R154, RZ, PT ;  /* 0x000000ff9a00720c */ /* 0x000fe20003f05270 */
[----:B------:R-:W-:-:S12]  /*bee0*/  BSSY.RECONVERGENT B0, `(.L_x_150) ;  /* 0x0000008000007945 */ /* 0x000fd80003800200 */
[----:B------:R-:W-:Y:S05]  /*bef0*/  @P0 BRA `(.L_x_152) ;  /* 0x0000000000100947 */ /* 0x000fea0003800000 */
[----:B------:R-:W-:-:S04]  /*bf00*/  ISETP.NE.U32.AND P0, PT, RZ, UR4, PT ;  /* 0x00000004ff007c0c */ /* 0x000fc8000bf05070 */
[----:B------:R-:W-:-:S13]  /*bf10*/  ISETP.NE.AND.EX P0, PT, RZ, UR5, PT, P0 ;  /* 0x00000005ff007c0c */ /* 0x000fda000bf05300 */
[----:B------:R-:W-:Y:S05]  /*bf20*/  @!P0 EXIT ;  /* 0x000000000000894d */ /* 0x000fea0003800000 */
[----:B------:R-:W-:Y:S05]  /*bf30*/  BRA `(.L_x_153) ;  /* 0x0000000000087947 */ /* 0x000fea0003800000 */
.L_x_152:
[----:B------:R-:W-:-:S13]  /*bf40*/  FSETP.NEU.AND P0, PT, R73, RZ, PT ;  /* 0x000000ff4900720b */ /* 0x000fda0003f0d000 */
[----:B------:R-:W-:Y:S05]  /*bf50*/  @!P0 EXIT ;  /* 0x000000000000894d */ /* 0x000fea0003800000 */
.L_x_153:
[----:B------:R-:W-:Y:S05]  /*bf60*/  BSYNC.RECONVERGENT B0 ;  /* 0x0000000000007941 */ /* 0x000fea0003800200 */
.L_x_150:
[----:B------:R-:W-:Y:S01]  /*bf70*/  ULEA UR6, UR46, UR44, 0x3 ;  /* 0x0000002c2e067291 */ /* 0x000fe2000f8e18ff */
[----:B------:R-:W-:-:S04]  /*bf80*/  DEPBAR.LE SB0, 0x0 ;  /* 0x000080000000791a */ /* 0x000fc80000000000 */
[----:B------:R-:W-:-:S04]  /*bf90*/  UIADD3 UR6, UPT, UPT, UR6, 0xc0, URZ ;  /* 0x000000c006067890 */ /* 0x000fc8000fffe0ff */
[----:B------:R-:W-:-:S09]  /*bfa0*/  UPRMT UR6, UR47, 0x654, UR6 ;  /* 0x000006542f067896 */ /* 0x000fd20008000006 */
[----:B------:R-:W-:Y:S01]  /*bfb0*/  SYNCS.ARRIVE.TRANS64.RED.A1T0 RZ, [UR6], RZ ;  /* 0x000000ffffff79a7 */ /* 0x000fe20008100406 */
[----:B------:R-:W-:Y:S05]  /*bfc0*/  EXIT ;  /* 0x000000000000794d */ /* 0x000fea0003800000 */
.L_x_25:
[----:B--2---:R2:W3:Y:S02]  /*bfd0*/  SYNCS.PHASECHK.TRANS64.TRYWAIT P0, [R3+URZ+0x140], R2 ;  /* 0x00014002030075a7 */ /* 0x0044e400080011ff */
[----:B---3--:R-:W-:Y:S05]  /*bfe0*/  @!P0 NANOSLEEP.SYNCS 0x989680 ;  /* 0x009896800000895d */ /* 0x008fea0003900000 */
[----:B------:R-:W3:Y:S02]  /*bff0*/  @!P0 SYNCS.PHASECHK.TRANS64 P0, [R3+URZ+0x140], R2 ;  /* 0x00014002030085a7 */ /* 0x000ee400080010ff */
[----:B---3--:R-:W-:Y:S05]  /*c000*/  @!P0 BRA `(.L_x_25) ;  /* 0xfffffffc00f08947 */ /* 0x008fea000383ffff */
[----:B------:R-:W-:Y:S05]  /*c010*/  BRA `(.L_x_154) ;  /* 0xffffff5c00587947 */ /* 0x000fea000383ffff */
.L_x_28:
[----:B-1----:R-:W-:-:S07]  /*c020*/  MOV R0, UR33 ;  /* 0x0000002100007c02 */ /* 0x002fce0008000f00 */
.L_x_155:
[----:B-1----:R1:W2:Y:S02]  /*c030*/  SYNCS.PHASECHK.TRANS64.TRYWAIT P0, [R0+URZ+0x50], R3 ;  /* 0x00005003000075a7 */ /* 0x0022a400080011ff */
[----:B--2---:R-:W-:Y:S05]  /*c040*/  @!P0 NANOSLEEP.SYNCS 0x989680 ;  /* 0x009896800000895d */ /* 0x004fea0003900000 */
[----:B------:R-:W2:Y:S02]  /*c050*/  @!P0 SYNCS.PHASECHK.TRANS64 P0, [R0+URZ+0x50], R3 ;  /* 0x00005003000085a7 */ /* 0x000ea400080010ff */
[----:B--2---:R-:W-:Y:S05]  /*c060*/  @!P0 BRA `(.L_x_155) ;  /* 0xfffffffc00f08947 */ /* 0x004fea000383ffff */
[----:B------:R-:W-:Y:S05]  /*c070*/  BRA `(.L_x_27) ;  /* 0xffffff5c00b07947 */ /* 0x000fea000383ffff */
.L_x_35:
[----:B-1----:R-:W-:-:S07]  /*c080*/  MOV R0, UR17 ;  /* 0x0000001100007c02 */ /* 0x002fce0008000f00 */
.L_x_156:
[----:B-1----:R1:W2:Y:S02]  /*c090*/  SYNCS.PHASECHK.TRANS64.TRYWAIT P0, [R0+URZ+0x50], R3 ;  /* 0x00005003000075a7 */ /* 0x0022a400080011ff */
[----:B--2---:R-:W-:Y:S05]  /*c0a0*/  @!P0 NANOSLEEP.SYNCS 0x989680 ;  /* 0x009896800000895d */ /* 0x004fea0003900000 */
[----:B------:R-:W2:Y:S02]  /*c0b0*/  @!P0 SYNCS.PHASECHK.TRANS64 P0, [R0+URZ+0x50], R3 ;  /* 0x00005003000085a7 */ /* 0x000ea400080010ff */
[----:B--2---:R-:W-:Y:S05]  /*c0c0*/  @!P0 BRA `(.L_x_156) ;  /* 0xfffffffc00f08947 */ /* 0x004fea000383ffff */
[----:B------:R-:W-:Y:S05]  /*c0d0*/  BRA `(.L_x_34) ;  /* 0xffffff6000807947 */ /* 0x000fea000383ffff */
.L_x_40:
[----:B-1----:R1:W2:Y:S02]  /*c0e0*/  SYNCS.PHASECHK.TRANS64.TRYWAIT P0, [R3+URZ+0xf0], R0 ;  /* 0x0000f000030075a7 */ /* 0x0022a400080011ff */
[----:B--2---:R-:W-:Y:S05]  /*c0f0*/  @!P0 NANOSLEEP.SYNCS 0x989680 ;  /* 0x009896800000895d */ /* 0x004fea0003900000 */
[----:B------:R-:W2:Y:S02]  /*c100*/  @!P0 SYNCS.PHASECHK.TRANS64 P0, [R3+URZ+0xf0], R0 ;  /* 0x0000f000030085a7 */ /* 0x000ea400080010ff */
[----:B--2---:R-:W-:Y:S05]  /*c110*/  @!P0 BRA `(.L_x_40) ;  /* 0xfffffffc00f08947 */ /* 0x004fea000383ffff */
[----:B------:R-:W-:Y:S05]  /*c120*/  BRA `(.L_x_157) ;  /* 0xffffff6400387947 */ /* 0x000fea000383ffff */
.L_x_44:
[----:B-1----:R-:W-:-:S07]  /*c130*/  MOV R0, UR4 ;  /* 0x0000000400007c02 */ /* 0x002fce0008000f00 */
.L_x_158:
[----:B-1----:R1:W2:Y:S02]  /*c140*/  SYNCS.PHASECHK.TRANS64.TRYWAIT P0, [R0+URZ], R3 ;  /* 0x00000003000075a7 */ /* 0x0022a400080011ff */
[----:B--2---:R-:W-:Y:S05]  /*c150*/  @!P0 NANOSLEEP.SYNCS 0x989680 ;  /* 0x009896800000895d */ /* 0x004fea0003900000 */
[----:B------:R-:W2:Y:S02]  /*c160*/  @!P0 SYNCS.PHASECHK.TRANS64 P0, [R0+URZ], R3 ;  /* 0x00000003000085a7 */ /* 0x000ea400080010ff */
[----:B--2---:R-:W-:Y:S05]  /*c170*/  @!P0 BRA `(.L_x_158) ;  /* 0xfffffffc00f08947 */ /* 0x004fea000383ffff */
[----:B------:R-:W-:Y:S05]  /*c180*/  BRA `(.L_x_159) ;  /* 0xffffff6800e07947 */ /* 0x000fea000383ffff */
.L_x_45:
[----:B------:R-:W-:-:S07]  /*c190*/  MOV R0, UR5 ;  /* 0x0000000500007c02 */ /* 0x000fce0008000f00 */
.L_x_160:
[----:B-1----:R1:W2:Y:S02]  /*c1a0*/  SYNCS.PHASECHK.TRANS64.TRYWAIT P0, [R0+URZ], R3 ;  /* 0x00000003000075a7 */ /* 0x0022a400080011ff */
[----:B--2---:R-:W-:Y:S05]  /*c1b0*/  @!P0 NANOSLEEP.SYNCS 0x989680 ;  /* 0x009896800000895d */ /* 0x004fea0003900000 */
[----:B------:R-:W2:Y:S02]  /*c1c0*/  @!P0 SYNCS.PHASECHK.TRANS64 P0, [R0+URZ], R3 ;  /* 0x00000003000085a7 */ /* 0x000ea400080010ff */
[----:B--2---:R-:W-:Y:S05]  /*c1d0*/  @!P0 BRA `(.L_x_160) ;  /* 0xfffffffc00f08947 */ /* 0x004fea000383ffff */
[----:B------:R-:W-:Y:S05]  /*c1e0*/  BRA `(.L_x_161) ;  /* 0xffffff6800ec7947 */ /* 0x000fea000383ffff */
.L_x_46:
[----:B------:R-:W-:-:S07]  /*c1f0*/  MOV R0, UR5 ;  /* 0x0000000500007c02 */ /* 0x000fce0008000f00 */
.L_x_162:
[----:B-1----:R1:W2:Y:S02]  /*c200*/  SYNCS.PHASECHK.TRANS64.TRYWAIT P0, [R0+URZ], R3 ;  /* 0x00000003000075a7 */ /* 0x0022a400080011ff */
[----:B--2---:R-:W-:Y:S05]  /*c210*/  @!P0 NANOSLEEP.SYNCS 0x989680 ;  /* 0x009896800000895d */ /* 0x004fea0003900000 */
[----:B------:R-:W2:Y:S02]  /*c220*/  @!P0 SYNCS.PHASECHK.TRANS64 P0, [R0+URZ], R3 ;  /* 0x00000003000085a7 */ /* 0x000ea400080010ff */
[----:B--2---:R-:W-:Y:S05]  /*c230*/  @!P0 BRA `(.L_x_162) ;  /* 0xfffffffc00f08947 */ /* 0x004fea000383ffff */
[----:B------:R-:W-:Y:S05]  /*c240*/  BRA `(.L_x_163) ;  /* 0xffffff6800f87947 */ /* 0x000fea000383ffff */
.L_x_47:
[----:B------:R-:W-:-:S07]  /*c250*/  MOV R0, UR5 ;  /* 0x0000000500007c02 */ /* 0x000fce0008000f00 */
.L_x_164:
[----:B-1----:R1:W2:Y:S02]  /*c260*/  SYNCS.PHASECHK.TRANS64.TRYWAIT P0, [R0+URZ], R3 ;  /* 0x00000003000075a7 */ /* 0x0022a400080011ff */
[----:B--2---:R-:W-:Y:S05]  /*c270*/  @!P0 NANOSLEEP.SYNCS 0x989680 ;  /* 0x009896800000895d */ /* 0x004fea0003900000 */
[----:B------:R-:W2:Y:S02]  /*c280*/  @!P0 SYNCS.PHASECHK.TRANS64 P0, [R0+URZ], R3 ;  /* 0x00000003000085a7 */ /* 0x000ea400080010ff */
[----:B--2---:R-:W-:Y:S05]  /*c290*/  @!P0 BRA `(.L_x_164) ;  /* 0xfffffffc00f08947 */ /* 0x004fea000383ffff */
[----:B------:R-:W-:Y:S05]  /*c2a0*/  BRA `(.L_x_165) ;  /* 0xffffff6c00047947 */ /* 0x000fea000383ffff */
.L_x_48:
[----:B------:R-:W-:-:S07]  /*c2b0*/  MOV R0, UR5 ;  /* 0x0000000500007c02 */ /* 0x000fce0008000f00 */
.L_x_166:
[----:B-1----:R1:W2:Y:S02]  /*c2c0*/  SYNCS.PHASECHK.TRANS64.TRYWAIT P0, [R0+URZ], R3 ;  /* 0x00000003000075a7 */ /* 0x0022a400080011ff */
[----:B--2---:R-:W-:Y:S05]  /*c2d0*/  @!P0 NANOSLEEP.SYNCS 0x989680 ;  /* 0x009896800000895d */ /* 0x004fea0003900000 */
[----:B------:R-:W2:Y:S02]  /*c2e0*/  @!P0 SYNCS.PHASECHK.TRANS64 P0, [R0+URZ], R3 ;  /* 0x00000003000085a7 */ /* 0x000ea400080010ff */
[----:B--2---:R-:W-:Y:S05]  /*c2f0*/  @!P0 BRA `(.L_x_166) ;  /* 0xfffffffc00f08947 */ /* 0x004fea000383ffff */
[----:B------:R-:W-:Y:S05]  /*c300*/  BRA `(.L_x_167) ;  /* 0xffffff6c00107947 */ /* 0x000fea000383ffff */
.L_x_49:
[----:B------:R-:W-:-:S07]  /*c310*/  MOV R0, UR5 ;  /* 0x0000000500007c02 */ /* 0x000fce0008000f00 */
.L_x_168:
[----:B-1----:R1:W2:Y:S02]  /*c320*/  SYNCS.PHASECHK.TRANS64.TRYWAIT P0, [R0+URZ], R3 ;  /* 0x00000003000075a7 */ /* 0x0022a400080011ff */
[----:B--2---:R-:W-:Y:S05]  /*c330*/  @!P0 NANOSLEEP.SYNCS 0x989680 ;  /* 0x009896800000895d */ /* 0x004fea0003900000 */
[----:B------:R-:W2:Y:S02]  /*c340*/  @!P0 SYNCS.PHASECHK.TRANS64 P0, [R0+URZ], R3 ;  /* 0x00000003000085a7 */ /* 0x000ea400080010ff */
[----:B--2---:R-:W-:Y:S05]  /*c350*/  @!P0 BRA `(.L_x_168) ;  /* 0xfffffffc00f08947 */ /* 0x004fea000383ffff */
[----:B------:R-:W-:Y:S05]  /*c360*/  BRA `(.L_x_169) ;  /* 0xffffff6c001c7947 */ /* 0x000fea000383ffff */
.L_x_50:
[----:B------:R-:W-:-:S07]  /*c370*/  MOV R0, UR5 ;  /* 0x0000000500007c02 */ /* 0x000fce0008000f00 */
.L_x_170:
[----:B-1----:R1:W2:Y:S02]  /*c380*/  SYNCS.PHASECHK.TRANS64.TRYWAIT P0, [R0+URZ], R3 ;  /* 0x00000003000075a7 */ /* 0x0022a400080011ff */
[----:B--2---:R-:W-:Y:S05]  /*c390*/  @!P0 NANOSLEEP.SYNCS 0x989680 ;  /* 0x009896800000895d */ /* 0x004fea0003900000 */
[----:B------:R-:W2:Y:S02]  /*c3a0*/  @!P0 SYNCS.PHASECHK.TRANS64 P0, [R0+URZ], R3 ;  /* 0x00000003000085a7 */ /* 0x000ea400080010ff */
[----:B--2---:R-:W-:Y:S05]  /*c3b0*/  @!P0 BRA `(.L_x_170) ;  /* 0xfffffffc00f08947 */ /* 0x004fea000383ffff */
[----:B------:R-:W-:Y:S05]  /*c3c0*/  BRA `(.L_x_171) ;  /* 0xffffff6c00287947 */ /* 0x000fea000383ffff */
.L_x_51:
[----:B------:R-:W-:-:S07]  /*c3d0*/  MOV R0, UR5 ;  /* 0x0000000500007c02 */ /* 0x000fce0008000f00 */
.L_x_172:
[----:B-1----:R1:W2:Y:S02]  /*c3e0*/  SYNCS.PHASECHK.TRANS64.TRYWAIT P0, [R0+URZ], R3 ;  /* 0x00000003000075a7 */ /* 0x0022a400080011ff */
[----:B--2---:R-:W-:Y:S05]  /*c3f0*/  @!P0 NANOSLEEP.SYNCS 0x989680 ;  /* 0x009896800000895d */ /* 0x004fea0003900000 */
[----:B------:R-:W2:Y:S02]  /*c400*/  @!P0 SYNCS.PHASECHK.TRANS64 P0, [R0+URZ], R3 ;  /* 0x00000003000085a7 */ /* 0x000ea400080010ff */
[----:B--2---:R-:W-:Y:S05]  /*c410*/  @!P0 BRA `(.L_x_172) ;  /* 0xfffffffc00f08947 */ /* 0x004fea000383ffff */
[----:B------:R-:W-:Y:S05]  /*c420*/  BRA `(.L_x_173) ;  /* 0xffffff6c00347947 */ /* 0x000fea000383ffff */
.L_x_52:
[----:B------:R-:W-:-:S07]  /*c430*/  MOV R0, UR5 ;  /* 0x0000000500007c02 */ /* 0x000fce0008000f00 */
.L_x_174:
[----:B-1----:R1:W2:Y:S02]  /*c440*/  SYNCS.PHASECHK.TRANS64.TRYWAIT P0, [R0+URZ], R3 ;  /* 0x00000003000075a7 */ /* 0x0022a400080011ff */
[----:B--2---:R-:W-:Y:S05]  /*c450*/  @!P0 NANOSLEEP.SYNCS 0x989680 ;  /* 0x009896800000895d */ /* 0x004fea0003900000 */
[----:B------:R-:W2:Y:S02]  /*c460*/  @!P0 SYNCS.PHASECHK.TRANS64 P0, [R0+URZ], R3 ;  /* 0x00000003000085a7 */ /* 0x000ea400080010ff */
[----:B--2---:R-:W-:Y:S05]  /*c470*/  @!P0 BRA `(.L_x_174) ;  /* 0xfffffffc00f08947 */ /* 0x004fea000383ffff */
[----:B------:R-:W-:Y:S05]  /*c480*/  BRA `(.L_x_175) ;  /* 0xffffff6c00407947 */ /* 0x000fea000383ffff */
.L_x_55:
[----:B-1----:R1:W2:Y:S02]  /*c490*/  SYNCS.PHASECHK.TRANS64.TRYWAIT P0, [R2+URZ+0x130], R5 ;  /* 0x00013005020075a7 */ /* 0x0022a400080011ff */
[----:B--2---:R-:W-:Y:S05]  /*c4a0*/  @!P0 NANOSLEEP.SYNCS 0x989680 ;  /* 0x009896800000895d */ /* 0x004fea0003900000 */
[----:B------:R-:W2:Y:S02]  /*c4b0*/  @!P0 SYNCS.PHASECHK.TRANS64 P0, [R2+URZ+0x130], R5 ;  /* 0x00013005020085a7 */ /* 0x000ea400080010ff */
[----:B--2---:R-:W-:Y:S05]  /*c4c0*/  @!P0 BRA `(.L_x_55) ;  /* 0xfffffffc00f08947 */ /* 0x004fea000383ffff */
[----:B------:R-:W-:Y:S05]  /*c4d0*/  BRA `(.L_x_176) ;  /* 0xffffff6c009c7947 */ /* 0x000fea000383ffff */
.L_x_56:
[----:B------:R-:W-:-:S07]  /*c4e0*/  MOV R2, UR4 ;  /* 0x0000000400027c02 */ /* 0x000fce0008000f00 */
.L_x_177:
[----:B-1----:R1:W2:Y:S02]  /*c4f0*/  SYNCS.PHASECHK.TRANS64.TRYWAIT P0, [R2+URZ+0x100], R5 ;  /* 0x00010005020075a7 */ /* 0x0022a400080011ff */
[----:B--2---:R-:W-:Y:S05]  /*c500*/  @!P0 NANOSLEEP.SYNCS 0x989680 ;  /* 0x009896800000895d */ /* 0x004fea0003900000 */
[----:B------:R-:W2:Y:S02]  /*c510*/  @!P0 SYNCS.PHASECHK.TRANS64 P0, [R2+URZ+0x100], R5 ;  /* 0x00010005020085a7 */ /* 0x000ea400080010ff */
[----:B--2---:R-:W-:Y:S05]  /*c520*/  @!P0 BRA `(.L_x_177) ;  /* 0xfffffffc00f08947 */ /* 0x004fea000383ffff */
[----:B------:R-:W-:Y:S05]  /*c530*/  BRA `(.L_x_178) ;  /* 0xffffff6c00ac7947 */ /* 0x000fea000383ffff */
.L_x_57:
[----:B-1----:R1:W2:Y:S02]  /*c540*/  SYNCS.PHASECHK.TRANS64.TRYWAIT P1, [R2+URZ+0xf0], R5 ;  /* 0x0000f005020075a7 */ /* 0x0022a400080211ff */
[----:B--2---:R-:W-:Y:S05]  /*c550*/  @!P1 NANOSLEEP.SYNCS 0x989680 ;  /* 0x009896800000995d */ /* 0x004fea0003900000 */
[----:B------:R-:W2:Y:S02]  /*c560*/  @!P1 SYNCS.PHASECHK.TRANS64 P1, [R2+URZ+0xf0], R5 ;  /* 0x0000f005020095a7 */ /* 0x000ea400080210ff */
[----:B--2---:R-:W-:Y:S05]  /*c570*/  @!P1 BRA `(.L_x_57) ;  /* 0xfffffffc00f09947 */ /* 0x004fea000383ffff */
[----:B------:R-:W-:Y:S05]  /*c580*/  BRA `(.L_x_179) ;  /* 0xffffff6c00dc7947 */ /* 0x000fea000383ffff */
.L_x_60:
[----:B------:R-:W-:-:S07]  /*c590*/  MOV R0, UR4 ;  /* 0x0000000400007c02 */ /* 0x000fce0008000f00 */
.L_x_180:
[----:B-1----:R1:W2:Y:S02]  /*c5a0*/  SYNCS.PHASECHK.TRANS64.TRYWAIT P0, [R0+URZ+0x100], R3 ;  /* 0x00010003000075a7 */ /* 0x0022a400080011ff */
[----:B--2---:R-:W-:Y:S05]  /*c5b0*/  @!P0 NANOSLEEP.SYNCS 0x989680 ;  /* 0x009896800000895d */ /* 0x004fea0003900000 */
[----:B------:R-:W2:Y:S02]  /*c5c0*/  @!P0 SYNCS.PHASECHK.TRANS64 P0, [R0+URZ+0x100], R3 ;  /* 0x00010003000085a7 */ /* 0x000ea400080010ff */
[----:B--2---:R-:W-:Y:S05]  /*c5d0*/  @!P0 BRA `(.L_x_180) ;  /* 0xfffffffc00f08947 */ /* 0x004fea000383ffff */
[----:B------:R-:W-:Y:S05]  /*c5e0*/  BRA `(.L_x_59) ;  /* 0xffffff7000307947 */ /* 0x000fea000383ffff */
.L_x_69:
[----:B-1----:R-:W-:-:S04]  /*c5f0*/  MOV R0, UR5 ;  /* 0x0000000500007c02 */ /* 0x002fc80008000f00 */
[----:B------:R1:W2:Y:S03]  /*c600*/  SYNCS.PHASECHK.TRANS64.TRYWAIT P0, [R0+URZ+0x8], R7 ;  /* 0x00000807000075a7 */ /* 0x0002a600080011ff */
[----:B--2---:R-:W-:Y:S05]  /*c610*/  @!P0 NANOSLEEP.SYNCS 0x989680 ;  /* 0x009896800000895d */ /* 0x004fea0003900000 */
[----:B------:R-:W2:Y:S02]  /*c620*/  @!P0 SYNCS.PHASECHK.TRANS64 P0, [R0+URZ+0x8], R7 ;  /* 0x00000807000085a7 */ /* 0x000ea400080010ff */
[----:B--2---:R-:W-:Y:S05]  /*c630*/  @!P0 BRA `(.L_x_69) ;  /* 0xfffffffc00ec8947 */ /* 0x004fea000383ffff */
[----:B------:R-:W-:Y:S05]  /*c640*/  BRA `(.L_x_68) ;  /* 0xffffff7000e47947 */ /* 0x000fea000383ffff */
.L_x_71:
[----:B------:R-:W-:Y:S01]  /*c650*/  BSSY B0, `(.L_x_181) ;  /* 0x0000006000007945 */ /* 0x000fe20003800000 */
[----:B------:R-:W-:-:S07]  /*c660*/  MOV R15, 0xffffffff ;  /* 0xffffffff000f7802 */ /* 0x000fce0000000f00 */
[----:B-1---5:R-:W-:Y:S05]  /*c670*/  WARPSYNC.COLLECTIVE R15, `(.L_x_182) ;  /* 0x000000000f0c7348 */ /* 0x022fea0003c00000 */
[----:B------:R-:W-:Y:S02]  /*c680*/  ELECT P6, UR79, PT ;  /* 0x00000000004f782f */ /* 0x000fe400038c0000 */
[----:B------:R-:W-:Y:S01]  /*c690*/  MOV R14, UR79 ;  /* 0x0000004f000e7c02 */ /* 0x000fe20008000f00 */
[----:B-1---5:R-:W-:Y:S10]  /*c6a0*/  ENDCOLLECTIVE ;  /* 0x000000000000791b */ /* 0x022ff40003800000 */
.L_x_182:
[----:B------:R-:W-:Y:S05]  /*c6b0*/  BSYNC B0 ;  /* 0x0000000000007941 */ /* 0x000fea0003800000 */
.L_x_181:
[----:B------:R-:W-:Y:S05]  /*c6c0*/  BRA `(.L_x_183) ;  /* 0xffffff7400147947 */ /* 0x000fea000383ffff */
.L_x_73:
[----:B-1----:R-:W-:-:S04]  /*c6d0*/  MOV R0, UR5 ;  /* 0x0000000500007c02 */ /* 0x002fc80008000f00 */
[----:B------:R1:W2:Y:S03]  /*c6e0*/  SYNCS.PHASECHK.TRANS64.TRYWAIT P0, [R0+URZ+0x8], R5 ;  /* 0x00000805000075a7 */ /* 0x0002a600080011ff */
[----:B--2---:R-:W-:Y:S05]  /*c6f0*/  @!P0 NANOSLEEP.SYNCS 0x989680 ;  /* 0x009896800000895d */ /* 0x004fea0003900000 */
[----:B------:R-:W2:Y:S02]  /*c700*/  @!P0 SYNCS.PHASECHK.TRANS64 P0, [R0+URZ+0x8], R5 ;  /* 0x00000805000085a7 */ /* 0x000ea400080010ff */
[----:B--2---:R-:W-:Y:S05]  /*c710*/  @!P0 BRA `(.L_x_73) ;  /* 0xfffffffc00ec8947 */ /* 0x004fea000383ffff */
[----:B------:R-:W-:Y:S05]  /*c720*/  BRA `(.L_x_72) ;  /* 0xffffff7400187947 */ /* 0x000fea000383ffff */
.L_x_74:
[----:B-1----:R1:W2:Y:S02]  /*c730*/  SYNCS.PHASECHK.TRANS64.TRYWAIT P0, [R0+URZ+0xf0], R5 ;  /* 0x0000f005000075a7 */ /* 0x0022a400080011ff */
[----:B--2---:R-:W-:Y:S05]  /*c740*/  @!P0 NANOSLEEP.SYNCS 0x989680 ;  /* 0x009896800000895d */ /* 0x004fea0003900000 */
[----:B------:R-:W2:Y:S02]  /*c750*/  @!P0 SYNCS.PHASECHK.TRANS64 P0, [R0+URZ+0xf0], R5 ;  /* 0x0000f005000085a7 */ /* 0x000ea400080010ff */
[----:B--2---:R-:W-:Y:S05]  /*c760*/  @!P0 BRA `(.L_x_74) ;  /* 0xfffffffc00f08947 */ /* 0x004fea000383ffff */
[----:B------:R-:W-:Y:S05]  /*c770*/  BRA `(.L_x_184) ;  /* 0xffffff7400f47947 */ /* 0x000fea000383ffff */
.L_x_76:
[----:B------:R-:W-:-:S07]  /*c780*/  MOV R0, UR23 ;  /* 0x0000001700007c02 */ /* 0x000fce0008000f00 */
.L_x_185:
[----:B-1----:R1:W2:Y:S02]  /*c790*/  SYNCS.PHASECHK.TRANS64.TRYWAIT P0, [R0+URZ+0x120], R5 ;  /* 0x00012005000075a7 */ /* 0x0022a400080011ff */
[----:B--2---:R-:W-:Y:S05]  /*c7a0*/  @!P0 NANOSLEEP.SYNCS 0x989680 ;  /* 0x009896800000895d */ /* 0x004fea0003900000 */
[----:B------:R-:W2:Y:S02]  /*c7b0*/  @!P0 SYNCS.PHASECHK.TRANS64 P0, [R0+URZ+0x120], R5 ;  /* 0x00012005000085a7 */ /* 0x000ea400080010ff */
[----:B--2---:R-:W-:Y:S05]  /*c7c0*/  @!P0 BRA `(.L_x_185) ;  /* 0xfffffffc00f08947 */ /* 0x004fea000383ffff */
[----:B------:R-:W-:Y:S05]  /*c7d0*/  BRA `(.L_x_186) ;  /* 0xffffff7800407947 */ /* 0x000fea000383ffff */
.L_x_79:
[----:B------:R-:W-:Y:S07]  /*c7e0*/  MOV R0, UR5 ;  /* 0x0000000500007c02 */ /* 0x000fee0008000f00 */
.L_x_187:
[----:B-1----:R1:W2:Y:S02]  /*c7f0*/  SYNCS.PHASECHK.TRANS64.TRYWAIT P0, [R0+URZ], R5 ;  /* 0x00000005000075a7 */ /* 0x0022a400080011ff */
[----:B--2---:R-:W-:Y:S05]  /*c800*/  @!P0 NANOSLEEP.SYNCS 0x989680 ;  /* 0x009896800000895d */ /* 0x004fea0003900000 */
[----:B------:R-:W2:Y:S02]  /*c810*/  @!P0 SYNCS.PHASECHK.TRANS64 P0, [R0+URZ], R5 ;  /* 0x00000005000085a7 */ /* 0x000ea400080010ff */
[----:B--2---:R-:W-:Y:S05]  /*c820*/  @!P0 BRA `(.L_x_187) ;  /* 0xfffffffc00f08947 */ /* 0x004fea000383ffff */
[----:B------:R-:W-:Y:S05]  /*c830*/  BRA `(.L_x_78) ;  /* 0xffffff7800547947 */ /* 0x000fea000383ffff */
.L_x_83:
[----:B-1----:R-:W-:-:S07]  /*c840*/  MOV R0, UR4 ;  /* 0x0000000400007c02 */ /* 0x002fce0008000f00 */
.L_x_188:
[----:B-1----:R1:W2:Y:S02]  /*c850*/  SYNCS.PHASECHK.TRANS64.TRYWAIT P0, [R0+URZ], R3 ;  /* 0x00000003000075a7 */ /* 0x0022a400080011ff */
[----:B--2---:R-:W-:Y:S05]  /*c860*/  @!P0 NANOSLEEP.SYNCS 0x989680 ;  /* 0x009896800000895d */ /* 0x004fea0003900000 */
[----:B------:R-:W2:Y:S02]  /*c870*/  @!P0 SYNCS.PHASECHK.TRANS64 P0, [R0+URZ], R3 ;  /* 0x00000003000085a7 */ /* 0x000ea400080010ff */
[----:B--2---:R-:W-:Y:S05]  /*c880*/  @!P0 BRA `(.L_x_188) ;  /* 0xfffffffc00f08947 */ /* 0x004fea000383ffff */
[----:B------:R-:W-:Y:S05]  /*c890*/  BRA `(.L_x_189) ;  /* 0xffffff7c00207947 */ /* 0x000fea000383ffff */
.L_x_86:
[----:B------:R-:W-:-:S07]  /*c8a0*/  MOV R0, UR17 ;  /* 0x0000001100007c02 */ /* 0x000fce0008000f00 */
.L_x_190:
[----:B-1----:R1:W2:Y:S02]  /*c8b0*/  SYNCS.PHASECHK.TRANS64.TRYWAIT P1, [R0+URZ+0x150], R3 ;  /* 0x00015003000075a7 */ /* 0x0022a400080211ff */
[----:B--2---:R-:W-:Y:S05]  /*c8c0*/  @!P1 NANOSLEEP.SYNCS 0x989680 ;  /* 0x009896800000995d */ /* 0x004fea0003900000 */
[----:B------:R-:W2:Y:S02]  /*c8d0*/  @!P1 SYNCS.PHASECHK.TRANS64 P1, [R0+URZ+0x150], R3 ;  /* 0x00015003000095a7 */ /* 0x000ea400080210ff */
[----:B--2---:R-:W-:Y:S05]  /*c8e0*/  @!P1 BRA `(.L_x_190) ;  /* 0xfffffffc00f09947 */ /* 0x004fea000383ffff */
[----:B------:R-:W-:Y:S05]  /*c8f0*/  BRA `(.L_x_191) ;  /* 0xffffff7c006c7947 */ /* 0x000fea000383ffff */
.L_x_91:
[----:B--2---:R2:W3:Y:S02]  /*c900*/  SYNCS.PHASECHK.TRANS64.TRYWAIT P0, [R12+URZ+0xf0], R9 ;  /* 0x0000f0090c0075a7 */ /* 0x0044e400080011ff */
[----:B---3--:R-:W-:Y:S05]  /*c910*/  @!P0 NANOSLEEP.SYNCS 0x989680 ;  /* 0x009896800000895d */ /* 0x008fea0003900000 */
[----:B------:R-:W3:Y:S02]  /*c920*/  @!P0 SYNCS.PHASECHK.TRANS64 P0, [R12+URZ+0xf0], R9 ;  /* 0x0000f0090c0085a7 */ /* 0x000ee400080010ff */
[----:B---3--:R-:W-:Y:S05]  /*c930*/  @!P0 BRA `(.L_x_91) ;  /* 0xfffffffc00f08947 */ /* 0x008fea000383ffff */
[----:B------:R-:W-:Y:S05]  /*c940*/  BRA `(.L_x_192) ;  /* 0xffffff8000947947 */ /* 0x000fea000383ffff */
.L_x_94:
[----:B------:R-:W-:Y:S07]  /*c950*/  MOV R0, UR21 ;  /* 0x0000001500007c02 */ /* 0x000fee0008000f00 */
.L_x_193:
[----:B--2---:R2:W3:Y:S02]  /*c960*/  SYNCS.PHASECHK.TRANS64.TRYWAIT P2, [R0+URZ+0xe8], R11 ;  /* 0x0000e80b000075a7 */ /* 0x0044e400080411ff */
[----:B---3--:R-:W-:Y:S05]  /*c970*/  @!P2 NANOSLEEP.SYNCS 0x989680 ;  /* 0x009896800000a95d */ /* 0x008fea0003900000 */
[----:B------:R-:W3:Y:S02]  /*c980*/  @!P2 SYNCS.PHASECHK.TRANS64 P2, [R0+URZ+0xe8], R11 ;  /* 0x0000e80b0000a5a7 */ /* 0x000ee400080410ff */
[----:B---3--:R-:W-:Y:S05]  /*c990*/  @!P2 BRA `(.L_x_193) ;  /* 0xfffffffc00f0a947 */ /* 0x008fea000383ffff */
[----:B------:R-:W-:Y:S05]  /*c9a0*/  BRA `(.L_x_93) ;  /* 0xffffff8400fc7947 */ /* 0x000fea000383ffff */
.L_x_97:
[----:B--2---:R-:W-:Y:S07]  /*c9b0*/  MOV R0, UR21 ;  /* 0x0000001500007c02 */ /* 0x004fee0008000f00 */
.L_x_194:
[----:B--2---:R2:W3:Y:S02]  /*c9c0*/  SYNCS.PHASECHK.TRANS64.TRYWAIT P0, [R0+URZ+0xc0], R9 ;  /* 0x0000c009000075a7 */ /* 0x0044e400080011ff */
[----:B---3--:R-:W-:Y:S05]  /*c9d0*/  @!P0 NANOSLEEP.SYNCS 0x989680 ;  /* 0x009896800000895d */ /* 0x008fea0003900000 */
[----:B------:R-:W3:Y:S02]  /*c9e0*/  @!P0 SYNCS.PHASECHK.TRANS64 P0, [R0+URZ+0xc0], R9 ;  /* 0x0000c009000085a7 */ /* 0x000ee400080010ff */
[----:B---3--:R-:W-:Y:S05]  /*c9f0*/  @!P0 BRA `(.L_x_194) ;  /* 0xfffffffc00f08947 */ /* 0x008fea000383ffff */
[----:B------:R-:W-:Y:S05]  /*ca00*/  BRA `(.L_x_195) ;  /* 0xffffff8800587947 */ /* 0x000fea000383ffff */
.L_x_98:
[----:B------:R-:W-:Y:S07]  /*ca10*/  MOV R0, UR21 ;  /* 0x0000001500007c02 */ /* 0x000fee0008000f00 */
.L_x_196:
[----:B--2---:R2:W3:Y:S02]  /*ca20*/  SYNCS.PHASECHK.TRANS64.TRYWAIT P0, [R0+URZ+0xc8], R9 ;  /* 0x0000c809000075a7 */ /* 0x0044e400080011ff */
[----:B---3--:R-:W-:Y:S05]  /*ca30*/  @!P0 NANOSLEEP.SYNCS 0x989680 ;  /* 0x009896800000895d */ /* 0x008fea0003900000 */
[----:B------:R-:W3:Y:S02]  /*ca40*/  @!P0 SYNCS.PHASECHK.TRANS64 P0, [R0+URZ+0xc8], R9 ;  /* 0x0000c809000085a7 */ /* 0x000ee400080010ff */
[----:B---3--:R-:W-:Y:S05]  /*ca50*/  @!P0 BRA `(.L_x_196) ;  /* 0xfffffffc00f08947 */ /* 0x008fea000383ffff */
[----:B------:R-:W-:Y:S05]  /*ca60*/  BRA `(.L_x_197) ;  /* 0xffffff8800947947 */ /* 0x000fea000383ffff */
.L_x_99:
[----:B------:R-:W-:Y:S07]  /*ca70*/  MOV R0, UR21 ;  /* 0x0000001500007c02 */ /* 0x000fee0008000f00 */
.L_x_198:
[----:B--2---:R2:W3:Y:S02]  /*ca80*/  SYNCS.PHASECHK.TRANS64.TRYWAIT P0, [R0+URZ+0xd0], R9 ;  /* 0x0000d009000075a7 */ /* 0x0044e400080011ff */
[----:B---3--:R-:W-:Y:S05]  /*ca90*/  @!P0 NANOSLEEP.SYNCS 0x989680 ;  /* 0x009896800000895d */ /* 0x008fea0003900000 */
[----:B------:R-:W3:Y:S02]  /*caa0*/  @!P0 SYNCS.PHASECHK.TRANS64 P0, [R0+URZ+0xd0], R9 ;  /* 0x0000d009000085a7 */ /* 0x000ee400080010ff */
[----:B---3--:R-:W-:Y:S05]  /*cab0*/  @!P0 BRA `(.L_x_198) ;  /* 0xfffffffc00f08947 */ /* 0x008fea000383ffff */
[----:B------:R-:W-:Y:S05]  /*cac0*/  BRA `(.L_x_199) ;  /* 0xffffff8800dc7947 */ /* 0x000fea000383ffff */
.L_x_100:
[----:B------:R-:W-:Y:S07]  /*cad0*/  MOV R0, UR21 ;  /* 0x0000001500007c02 */ /* 0x000fee0008000f00 */
.L_x_200:
[----:B--2---:R2:W3:Y:S02]  /*cae0*/  SYNCS.PHASECHK.TRANS64.TRYWAIT P0, [R0+URZ+0xd8], R9 ;  /* 0x0000d809000075a7 */ /* 0x0044e400080011ff */
[----:B---3--:R-:W-:Y:S05]  /*caf0*/  @!P0 NANOSLEEP.SYNCS 0x989680 ;  /* 0x009896800000895d */ /* 0x008fea0003900000 */
[----:B------:R-:W3:Y:S02]  /*cb00*/  @!P0 SYNCS.PHASECHK.TRANS64 P0, [R0+URZ+0xd8], R9 ;  /* 0x0000d809000085a7 */ /* 0x000ee400080010ff */
[----:B---3--:R-:W-:Y:S05]  /*cb10*/  @!P0 BRA `(.L_x_200) ;  /* 0xfffffffc00f08947 */ /* 0x008fea000383ffff */
[----:B------:R-:W-:Y:S05]  /*cb20*/  BRA `(.L_x_201) ;  /* 0xffffff8c00207947 */ /* 0x000fea000383ffff */
.L_x_102:
[----:B------:R-:W-:-:S07]  /*cb30*/  MOV R0, UR21 ;  /* 0x0000001500007c02 */ /* 0x000fce0008000f00 */
.L_x_202:
[----:B---3--:R3:W4:Y:S02]  /*cb40*/  SYNCS.PHASECHK.TRANS64.TRYWAIT P0, [R0+URZ+0xc0], R3 ;  /* 0x0000c003000075a7 */ /* 0x00872400080011ff */
[----:B----4-:R-:W-:Y:S05]  /*cb50*/  @!P0 NANOSLEEP.SYNCS 0x989680 ;  /* 0x009896800000895d */ /* 0x010fea0003900000 */
[----:B------:R-:W4:Y:S02]  /*cb60*/  @!P0 SYNCS.PHASECHK.TRANS64 P0, [R0+URZ+0xc0], R3 ;  /* 0x0000c003000085a7 */ /* 0x000f2400080010ff */
[----:B----4-:R-:W-:Y:S05]  /*cb70*/  @!P0 BRA `(.L_x_202) ;  /* 0xfffffffc00f08947 */ /* 0x010fea000383ffff */
[----:B------:R-:W-:Y:S05]  /*cb80*/  BRA `(.L_x_203) ;  /* 0xffffff8c00947947 */ /* 0x000fea000383ffff */
.L_x_103:
[----:B---3--:R-:W-:-:S07]  /*cb90*/  MOV R0, UR21 ;  /* 0x0000001500007c02 */ /* 0x008fce0008000f00 */
.L_x_204:
[----:B---3--:R3:W4:Y:S02]  /*cba0*/  SYNCS.PHASECHK.TRANS64.TRYWAIT P0, [R0+URZ+0xc8], R3 ;  /* 0x0000c803000075a7 */ /* 0x00872400080011ff */
[----:B----4-:R-:W-:Y:S05]  /*cbb0*/  @!P0 NANOSLEEP.SYNCS 0x989680 ;  /* 0x009896800000895d */ /* 0x010fea0003900000 */
[----:B------:R-:W4:Y:S02]  /*cbc0*/  @!P0 SYNCS.PHASECHK.TRANS64 P0, [R0+URZ+0xc8], R3 ;  /* 0x0000c803000085a7 */ /* 0x000f2400080010ff */
[----:B----4-:R-:W-:Y:S05]  /*cbd0*/  @!P0 BRA `(.L_x_204) ;  /* 0xfffffffc00f08947 */ /* 0x010fea000383ffff */
[----:B------:R-:W-:Y:S05]  /*cbe0*/  BRA `(.L_x_205) ;  /* 0xffffff8c00847947 */ /* 0x000fea000383ffff */
.L_x_104:
[----:B---3--:R-:W-:-:S07]  /*cbf0*/  MOV R0, UR21 ;  /* 0x0000001500007c02 */ /* 0x008fce0008000f00 */
.L_x_206:
[----:B---3--:R3:W4:Y:S02]  /*cc00*/  SYNCS.PHASECHK.TRANS64.TRYWAIT P0, [R0+URZ+0xd0], R3 ;  /* 0x0000d003000075a7 */ /* 0x00872400080011ff */
[----:B----4-:R-:W-:Y:S05]  /*cc10*/  @!P0 NANOSLEEP.SYNCS 0x989680 ;  /* 0x009896800000895d */ /* 0x010fea0003900000 */
[----:B------:R-:W4:Y:S02]  /*cc20*/  @!P0 SYNCS.PHASECHK.TRANS64 P0, [R0+URZ+0xd0], R3 ;  /* 0x0000d003000085a7 */ /* 0x000f2400080010ff */
[----:B----4-:R-:W-:Y:S05]  /*cc30*/  @!P0 BRA `(.L_x_206) ;  /* 0xfffffffc00f08947 */ /* 0x010fea000383ffff */
[----:B------:R-:W-:Y:S05]  /*cc40*/  BRA `(.L_x_207) ;  /* 0xffffff8c00747947 */ /* 0x000fea000383ffff */
.L_x_106:
[----:B--2---:R2:W4:Y:S02]  /*cc50*/  SYNCS.PHASECHK.TRANS64.TRYWAIT P0, [R3+URZ+0xf0], R0 ;  /* 0x0000f000030075a7 */ /* 0x00452400080011ff */
[----:B----4-:R-:W-:Y:S05]  /*cc60*/  @!P0 NANOSLEEP.SYNCS 0x989680 ;  /* 0x009896800000895d */ /* 0x010fea0003900000 */
[----:B------:R-:W4:Y:S02]  /*cc70*/  @!P0 SYNCS.PHASECHK.TRANS64 P0, [R3+URZ+0xf0], R0 ;  /* 0x0000f000030085a7 */ /* 0x000f2400080010ff */
[----:B----4-:R-:W-:Y:S05]  /*cc80*/  @!P0 BRA `(.L_x_106) ;  /* 0xfffffffc00f08947 */ /* 0x010fea000383ffff */
[----:B------:R-:W-:Y:S05]  /*cc90*/  BRA `(.L_x_208) ;  /* 0xffffff9000407947 */ /* 0x000fea000383ffff */
.L_x_117:
[----:B-1----:R-:W-:Y:S04]  /*cca0*/  MOV R2, UR44 ;  /* 0x0000002c00027c02 */ /* 0x002fe80008000f00 */
[----:B------:R1:W2:Y:S03]  /*ccb0*/  SYNCS.PHASECHK.TRANS64.TRYWAIT P0, [R2+URZ+0xa0], R3 ;  /* 0x0000a003020075a7 */ /* 0x0002a600080011ff */
[----:B--2---:R-:W-:Y:S05]  /*ccc0*/  @!P0 NANOSLEEP.SYNCS 0x989680 ;  /* 0x009896800000895d */ /* 0x004fea0003900000 */
[----:B------:R-:W2:Y:S02]  /*ccd0*/  @!P0 SYNCS.PHASECHK.TRANS64 P0, [R2+URZ+0xa0], R3 ;  /* 0x0000a003020085a7 */ /* 0x000ea400080010ff */
[----:B--2---:R-:W-:Y:S05]  /*cce0*/  @!P0 BRA `(.L_x_117) ;  /* 0xfffffffc00ec8947 */ /* 0x004fea000383ffff */
[----:B------:R-:W-:Y:S05]  /*ccf0*/  BRA `(.L_x_116) ;  /* 0xffffffa000087947 */ /* 0x000fea000383ffff */
.L_x_119:
[----:B-1----:R1:W3:Y:S02]  /*cd00*/  SYNCS.PHASECHK.TRANS64.TRYWAIT P1, [R171+URZ+0x110], R0 ;  /* 0x00011000ab0075a7 */ /* 0x0022e400080211ff */
[----:B---3--:R-:W-:Y:S05]  /*cd10*/  @!P1 NANOSLEEP.SYNCS 0x989680 ;  /* 0x009896800000995d */ /* 0x008fea0003900000 */
[----:B------:R-:W3:Y:S02]  /*cd20*/  @!P1 SYNCS.PHASECHK.TRANS64 P1, [R171+URZ+0x110], R0 ;  /* 0x00011000ab0095a7 */ /* 0x000ee400080210ff */
[----:B---3--:R-:W-:Y:S05]  /*cd30*/  @!P1 BRA `(.L_x_119) ;  /* 0xfffffffc00f09947 */ /* 0x008fea000383ffff */
[----:B------:R-:W-:Y:S05]  /*cd40*/  BRA `(.L_x_118) ;  /* 0xffffffa000407947 */ /* 0x000fea000383ffff */
.L_x_128:
[----:B---3--:R3:W4:Y:S02]  /*cd50*/  SYNCS.PHASECHK.TRANS64.TRYWAIT P0, [R3+URZ+0xa0], R0 ;  /* 0x0000a000030075a7 */ /* 0x00872400080011ff */
[----:B----4-:R-:W-:Y:S05]  /*cd60*/  @!P0 NANOSLEEP.SYNCS 0x989680 ;  /* 0x009896800000895d */ /* 0x010fea0003900000 */
[----:B------:R-:W4:Y:S02]  /*cd70*/  @!P0 SYNCS.PHASECHK.TRANS64 P0, [R3+URZ+0xa0], R0 ;  /* 0x0000a000030085a7 */ /* 0x000f2400080010ff */
[----:B----4-:R-:W-:Y:S05]  /*cd80*/  @!P0 BRA `(.L_x_128) ;  /* 0xfffffffc00f08947 */ /* 0x010fea000383ffff */
[----:B------:R-:W-:Y:S05]  /*cd90*/  BRA `(.L_x_127) ;  /* 0xffffffb000ec7947 */ /* 0x000fea000383ffff */
.L_x_136:
[----:B-1----:R1:W4:Y:S02]  /*cda0*/  SYNCS.PHASECHK.TRANS64.TRYWAIT P0, [R0+URZ+0xa0], R7 ;  /* 0x0000a007000075a7 */ /* 0x00232400080011ff */
[----:B----4-:R-:W-:Y:S05]  /*cdb0*/  @!P0 NANOSLEEP.SYNCS 0x989680 ;  /* 0x009896800000895d */ /* 0x010fea0003900000 */
[----:B------:R-:W4:Y:S02]  /*cdc0*/  @!P0 SYNCS.PHASECHK.TRANS64 P0, [R0+URZ+0xa0], R7 ;  /* 0x0000a007000085a7 */ /* 0x000f2400080010ff */
[----:B----4-:R-:W-:Y:S05]  /*cdd0*/  @!P0 BRA `(.L_x_136) ;  /* 0xfffffffc00f08947 */ /* 0x010fea000383ffff */
[----:B------:R-:W-:Y:S05]  /*cde0*/  BRA `(.L_x_135) ;  /* 0xffffffc400e47947 */ /* 0x000fea000383ffff */
.L_x_144:
[----:B-1----:R1:W2:Y:S02]  /*cdf0*/  SYNCS.PHASECHK.TRANS64.TRYWAIT P0, [R3+URZ+0xa0], R0 ;  /* 0x0000a000030075a7 */ /* 0x0022a400080011ff */
[----:B--2---:R-:W-:Y:S05]  /*ce00*/  @!P0 NANOSLEEP.SYNCS 0x989680 ;  /* 0x009896800000895d */ /* 0x004fea0003900000 */
[----:B------:R-:W2:Y:S02]  /*ce10*/  @!P0 SYNCS.PHASECHK.TRANS64 P0, [R3+URZ+0xa0], R0 ;  /* 0x0000a000030085a7 */ /* 0x000ea400080010ff */
[----:B--2---:R-:W-:Y:S05]  /*ce20*/  @!P0 BRA `(.L_x_144) ;  /* 0xfffffffc00f08947 */ /* 0x004fea000383ffff */
[----:B------:R-:W-:Y:S05]  /*ce30*/  BRA `(.L_x_143) ;  /* 0xffffffd800dc7947 */ /* 0x000fea000383ffff */
        .weak           $__internal_0_$__cuda_sm10x_tcgen05_guardrail_trap_col_being_dealloced_not_returned_by_alloc
        .type           $__internal_0_$__cuda_sm10x_tcgen05_guardrail_trap_col_being_dealloced_not_returned_by_alloc,@function
        .size           $__internal_0_$__cuda_sm10x_tcgen05_guardrail_trap_col_being_dealloced_not_returned_by_alloc,($__internal_1_$__cuda_sm10x_tcgen05_guardrail_trap_phase_invalid_during_alloc - $__internal_0_$__cuda_sm10x_tcgen05_guardrail_trap_col_being_dealloced_not_returned_by_alloc)
$__internal_0_$__cuda_sm10x_tcgen05_guardrail_trap_col_being_dealloced_not_returned_by_alloc:
[----:B------:R-:W-:Y:S05]  /*ce40*/  BPT.TRAP 0x1 ;  /* 0x000000040000795c */ /* 0x000fea0000300000 */
[----:B------:R-:W-:-:S04]  /*ce50*/  HFMA2 R3, -RZ, RZ, 0, 0 ;  /* 0x00000000ff037431 */ /* 0x000fc800000001ff */
[----:B------:R-:W-:Y:S05]  /*ce60*/  RET.REL.NODEC R2 `(_ZN7cutlass13device_kernelINS_4gemm6kernel13GemmUniversalIN4cute5tupleIJiiiiEEENS1_10collective13CollectiveMmaINS1_35MainloopSm100TmaUmmaWarpSpecializedILi10ELi2ELi2ENS5_IJNS4_1CILi4EEESB_NSA_ILi1EEEEEEEENS5_IJNSA_ILi256EEESF_NSA_ILi32EEEEEENS_10bfloat16_tENS5_IJlSC_lEEESI_SJ_NS4_8TiledMMAINS4_8MMA_AtomIJNS4_26SM100_MMA_F16BF16_2x1SM_SSISI_SI_fLi256ELi256ELNS4_4UMMA5MajorE0ELSO_0ELNSN_7ScaleInE0ELSP_0EEEEEENS4_6LayoutINS5_IJSC_SC_SC_EEENS5_IJNSA_ILi0EEESU_SU_EEEEENS5_IJNS4_10UnderscoreESX_SX_EEEEENS4_28SM100_TMA_2SM_LOAD_MULTICASTENS4_14ComposedLayoutINS4_7SwizzleILi2ELi4ELi3EEENS4_18smem_ptr_flag_bitsILi16EEENSS_INS5_IJNSA_ILi8EEESG_EEENS5_IJSG_SC_EEEEEEEvNS4_8identityES10_S1A_vS1B_EENS_8epilogue10collective18CollectiveEpilogueINS1D_23Sm100TmaWarpSpecializedILi4ELi2ELi64ELb1ELb0EEEJNS5_IJNSA_ILi128EEESF_SG_EEENS5_IJNSS_IS1I_SC_EENSS_INSA_ILi64EEESC_EEEEESI_SJ_SI_SJ_NS1D_6fusion15FusionCallbacksIS1H_NS1O_17LinearCombinationISI_fSI_fLNS_15FloatRoundStyleE2EEES1J_S1N_JEEENS4_5SM1004TMEM4LOAD26SM100_TMEM_LOAD_32dp32b64xENS4_13SM90_TMA_LOADENS11_INS12_ILi3ELi4ELi3EEES15_NSS_INS5_IJS16_S1L_EEENS5_IJS1L_SC_EEEEEEENS4_39AutoVectorizingCopyWithAssumedAlignmentILi128EEENS4_14SM90_TMA_STOREES23_S25_S25_EEEvvEEEEvNT_6ParamsE) ;  /* 0xffffff3002647950 */ /* 0x000fea0003c3ffff */
        .weak           $__internal_1_$__cuda_sm10x_tcgen05_guardrail_trap_phase_invalid_during_alloc
        .type           $__internal_1_$__cuda_sm10x_tcgen05_guardrail_trap_phase_invalid_during_alloc,@function
        .size           $__internal_1_$__cuda_sm10x_tcgen05_guardrail_trap_phase_invalid_during_alloc,($__internal_2_$__cuda_sm10x_tcgen05_guardrail_trap_unallocated_columns_being_dealloced - $__internal_1_$__cuda_sm10x_tcgen05_guardrail_trap_phase_invalid_during_alloc)
$__internal_1_$__cuda_sm10x_tcgen05_guardrail_trap_phase_invalid_during_alloc:
[----:B------:R-:W-:Y:S05]  /*ce70*/  BPT.TRAP 0x1 ;  /* 0x000000040000795c */ /* 0x000fea0000300000 */
[----:B------:R-:W-:-:S04]  /*ce80*/  MOV R5, 0x0 ;  /* 0x0000000000057802 */ /* 0x000fc80000000f00 */
[----:B------:R-:W-:Y:S05]  /*ce90*/  RET.REL.NODEC R4 `(_ZN7cutlass13device_kernelINS_4gemm6kernel13GemmUniversalIN4cute5tupleIJiiiiEEENS1_10collective13CollectiveMmaINS1_35MainloopSm100TmaUmmaWarpSpecializedILi10ELi2ELi2ENS5_IJNS4_1CILi4EEESB_NSA_ILi1EEEEEEEENS5_IJNSA_ILi256EEESF_NSA_ILi32EEEEEENS_10bfloat16_tENS5_IJlSC_lEEESI_SJ_NS4_8TiledMMAINS4_8MMA_AtomIJNS4_26SM100_MMA_F16BF16_2x1SM_SSISI_SI_fLi256ELi256ELNS4_4UMMA5MajorE0ELSO_0ELNSN_7ScaleInE0ELSP_0EEEEEENS4_6LayoutINS5_IJSC_SC_SC_EEENS5_IJNSA_ILi0EEESU_SU_EEEEENS5_IJNS4_10UnderscoreESX_SX_EEEEENS4_28SM100_TMA_2SM_LOAD_MULTICASTENS4_14ComposedLayoutINS4_7SwizzleILi2ELi4ELi3EEENS4_18smem_ptr_flag_bitsILi16EEENSS_INS5_IJNSA_ILi8EEESG_EEENS5_IJSG_SC_EEEEEEEvNS4_8identityES10_S1A_vS1B_EENS_8epilogue10collective18CollectiveEpilogueINS1D_23Sm100TmaWarpSpecializedILi4ELi2ELi64ELb1ELb0EEEJNS5_IJNSA_ILi128EEESF_SG_EEENS5_IJNSS_IS1I_SC_EENSS_INSA_ILi64EEESC_EEEEESI_SJ_SI_SJ_NS1D_6fusion15FusionCallbacksIS1H_NS1O_17LinearCombinationISI_fSI_fLNS_15FloatRoundStyleE2EEES1J_S1N_JEEENS4_5SM1004TMEM4LOAD26SM100_TMEM_LOAD_32dp32b64xENS4_13SM90_TMA_LOADENS11_INS12_ILi3ELi4ELi3EEES15_NSS_INS5_IJS16_S1L_EEENS5_IJS1L_SC_EEEEEEENS4_39AutoVectorizingCopyWithAssumedAlignmentILi128EEENS4_14SM90_TMA_STOREES23_S25_S25_EEEvvEEEEvNT_6ParamsE) ;  /* 0xffffff3004587950 */ /* 0x000fea0003c3ffff */
        .weak           $__internal_2_$__cuda_sm10x_tcgen05_guardrail_trap_unallocated_columns_being_dealloced
        .type           $__internal_2_$__cuda_sm10x_tcgen05_guardrail_trap_unallocated_columns_being_dealloced,@function
        .size           $__internal_2_$__cuda_sm10x_tcgen05_guardrail_trap_unallocated_columns_being_dealloced,(.L_x_210 - $__internal_2_$__cuda_sm10x_tcgen05_guardrail_trap_unallocated_columns_being_dealloced)
$__internal_2_$__cuda_sm10x_tcgen05_guardrail_trap_unallocated_columns_being_dealloced:
[----:B------:R-:W-:Y:S05]  /*cea0*/  BPT.TRAP 0x1 ;  /* 0x000000040000795c */ /* 0x000fea0000300000 */
[----:B------:R-:W-:-:S04]  /*ceb0*/  HFMA2 R3, -RZ, RZ, 0, 0 ;  /* 0x00000000ff037431 */ /* 0x000fc800000001ff */
[----:B------:R-:W-:Y:S05]  /*cec0*/  RET.REL.NODEC R2 `(_ZN7cutlass13device_kernelINS_4gemm6kernel13GemmUniversalIN4cute5tupleIJiiiiEEENS1_10collective13CollectiveMmaINS1_35MainloopSm100TmaUmmaWarpSpecializedILi10ELi2ELi2ENS5_IJNS4_1CILi4EEESB_NSA_ILi1EEEEEEEENS5_IJNSA_ILi256EEESF_NSA_ILi32EEEEEENS_10bfloat16_tENS5_IJlSC_lEEESI_SJ_NS4_8TiledMMAINS4_8MMA_AtomIJNS4_26SM100_MMA_F16BF16_2x1SM_SSISI_SI_fLi256ELi256ELNS4_4UMMA5MajorE0ELSO_0ELNSN_7ScaleInE0ELSP_0EEEEEENS4_6LayoutINS5_IJSC_SC_SC_EEENS5_IJNSA_ILi0EEESU_SU_EEEEENS5_IJNS4_10UnderscoreESX_SX_EEEEENS4_28SM100_TMA_2SM_LOAD_MULTICASTENS4_14ComposedLayoutINS4_7SwizzleILi2ELi4ELi3EEENS4_18smem_ptr_flag_bitsILi16EEENSS_INS5_IJNSA_ILi8EEESG_EEENS5_IJSG_SC_EEEEEEEvNS4_8identityES10_S1A_vS1B_EENS_8epilogue10collective18CollectiveEpilogueINS1D_23Sm100TmaWarpSpecializedILi4ELi2ELi64ELb1ELb0EEEJNS5_IJNSA_ILi128EEESF_SG_EEENS5_IJNSS_IS1I_SC_EENSS_INSA_ILi64EEESC_EEEEESI_SJ_SI_SJ_NS1D_6fusion15FusionCallbacksIS1H_NS1O_17LinearCombinationISI_fSI_fLNS_15FloatRoundStyleE2EEES1J_S1N_JEEENS4_5SM1004TMEM4LOAD26SM100_TMEM_LOAD_32dp32b64xENS4_13SM90_TMA_LOADENS11_INS12_ILi3ELi4ELi3EEES15_NSS_INS5_IJS16_S1L_EEENS5_IJS1L_SC_EEEEEEENS4_39AutoVectorizingCopyWithAssumedAlignmentILi128EEENS4_14SM90_TMA_STOREES23_S25_S25_EEEvvEEEEvNT_6ParamsE) ;  /* 0xffffff30024c7950 */ /* 0x000fea0003c3ffff */
.L_x_209:
[----:B------:R-:W-:-:S00]  /*ced0*/  BRA `(.L_x_209) ;  /* 0xfffffffc00fc7947 */ /* 0x000fc0000383ffff */
[----:B------:R-:W-:-:S00]  /*cee0*/  NOP ;  /* 0x0000000000007918 */ /* 0x000fc00000000000 */
        /* <DEDUP_REMOVED lines=9> */
.L_x_210:


//--------------------- .nv.global.init           --------------------------
	.section	.nv.global.init,"aw",@progbits
.nv.global.init:
	.type		$str$27,@object
	.size		$str$27,($str$28 - $str$27)
$str$27:
        /*0000*/ 	.byte	0x28, 0x61, 0x64, 0x64, 0x72, 0x65, 0x73, 0x73, 0x20, 0x26, 0x20, 0x6d, 0x61, 0x73, 0x6b, 0x29
        /*0010*/ 	.byte	0x20, 0x3d, 0x3d, 0x20, 0x30, 0x00
	.type		$str$28,@object
	.size		$str$28,($str$26 - $str$28)
$str$28:
        /*0016*/ 	.byte	0x2f, 0x74, 0x6d, 0x70, 0x2f, 0x63, 0x75, 0x74, 0x6c, 0x61, 0x73, 0x73, 0x5f, 0x73, 0x77, 0x65
        /*0026*/ 	.byte	0x65, 0x70, 0x5f, 0x73, 0x72, 0x63, 0x2f, 0x69, 0x6e, 0x63, 0x6c, 0x75, 0x64, 0x65, 0x2f, 0x63
        /*0036*/ 	.byte	0x75, 0x74, 0x65, 0x2f, 0x70, 0x6f, 0x69, 0x6e, 0x74, 0x65, 0x72, 0x5f, 0x66, 0x6c, 0x61, 0x67
        /*0046*/ 	.byte	0x67, 0x65, 0x64, 0x2e, 0x68, 0x70, 0x70, 0x00
	.type		$str$26,@object
	.size		$str$26,($str$25 - $str$26)
$str$26:
        /*004e*/ 	.byte	0x2f, 0x74, 0x6d, 0x70, 0x2f, 0x63, 0x75, 0x74, 0x6c, 0x61, 0x73, 0x73, 0x5f, 0x73, 0x77, 0x65
        /*005e*/ 	.byte	0x65, 0x70, 0x5f, 0x73, 0x72, 0x63, 0x2f, 0x69, 0x6e, 0x63, 0x6c, 0x75, 0x64, 0x65, 0x2f, 0x63
        /*006e*/ 	.byte	0x75, 0x74, 0x65, 0x2f, 0x61, 0x74, 0x6f, 0x6d, 0x2f, 0x63, 0x6f, 0x70, 0x79, 0x5f, 0x74, 0x72
        /*007e*/ 	.byte	0x61, 0x69, 0x74, 0x73, 0x5f, 0x73, 0x6d, 0x31, 0x30, 0x30, 0x2e, 0x68, 0x70, 0x70, 0x00
	.type		$str$25,@object
	.size		$str$25,(__unnamed_1 - $str$25)
$str$25:
        /*008d*/ 	.byte	0x28, 0x28, 0x75, 0x69, 0x6e, 0x74, 0x33, 0x32, 0x5f, 0x74, 0x28, 0x74, 0x68, 0x72, 0x65, 0x61
        /*009d*/ 	.byte	0x64, 0x49, 0x64, 0x78, 0x2e, 0x78, 0x29, 0x20, 0x2f, 0x20, 0x33, 0x32, 0x29, 0x20, 0x25, 0x20
        /*00ad*/ 	.byte	0x34, 0x29, 0x20, 0x3d, 0x3d, 0x20, 0x28, 0x28, 0x28, 0x74, 0x6d, 0x65, 0x6d, 0x5f, 0x61, 0x64
        /*00bd*/ 	.byte	0x64, 0x72, 0x20, 0x3e, 0x3e, 0x20, 0x31, 0x36, 0x29, 0x20, 0x2f, 0x20, 0x33, 0x32, 0x29, 0x20
        /*00cd*/ 	.byte	0x25, 0x20, 0x34, 0x29, 0x00
	.type		__unnamed_1,@object
	.size		__unnamed_1,(__unnamed_2 - __unnamed_1)
__unnamed_1:
        /*00d2*/ 	.byte	0x61, 0x75, 0x74, 0x6f, 0x20, 0x63, 0x75, 0x74, 0x65, 0x3a, 0x3a, 0x61, 0x73, 0x5f, 0x70, 0x6f
        /* <DEDUP_REMOVED lines=24> */
        /*0262*/ 	.byte	0x38, 0x31, 0x39, 0x32, 0x3e, 0x3e, 0x3e, 0x3e, 0x5d, 0x00
	.type		__unnamed_2,@object
	.size		__unnamed_2,(.L_2 - __unnamed_2)
__unnamed_2:
        /* <DEDUP_REMOVED lines=43> */
        /*051c*/ 	.byte	0x74, 0x65, 0x3a, 0x3a, 0x43, 0x3c, 0x30, 0x3e, 0x3e, 0x3e, 0x3e, 0x5d, 0x00
.L_2:


//--------------------- .nv.shared._ZN7cutlass13device_kernelINS_4gemm6kernel13GemmUniversalIN4cute5tupleIJiiiiEEENS1_10collective13CollectiveMmaINS1_35MainloopSm100TmaUmmaWarpSpecializedILi10ELi2ELi2ENS5_IJNS4_1CILi4EEESB_NSA_ILi1EEEEEEEENS5_IJNSA_ILi256EEESF_NSA_ILi32EEEEEENS_10bfloat16_tENS5_IJlSC_lEEESI_SJ_NS4_8TiledMMAINS4_8MMA_AtomIJNS4_26SM100_MMA_F16BF16_2x1SM_SSISI_SI_fLi256ELi256ELNS4_4UMMA5MajorE0ELSO_0ELNSN_7ScaleInE0ELSP_0EEEEEENS4_6LayoutINS5_IJSC_SC_SC_EEENS5_IJNSA_ILi0EEESU_SU_EEEEENS5_IJNS4_10UnderscoreESX_SX_EEEEENS4_28SM100_TMA_2SM_LOAD_MULTICASTENS4_14ComposedLayoutINS4_7SwizzleILi2ELi4ELi3EEENS4_18smem_ptr_flag_bitsILi16EEENSS_INS5_IJNSA_ILi8EEESG_EEENS5_IJSG_SC_EEEEEEEvNS4_8identityES10_S1A_vS1B_EENS_8epilogue10collective18CollectiveEpilogueINS1D_23Sm100TmaWarpSpecializedILi4ELi2ELi64ELb1ELb0EEEJNS5_IJNSA_ILi128EEESF_SG_EEENS5_IJNSS_IS1I_SC_EENSS_INSA_ILi64EEESC_EEEEESI_SJ_SI_SJ_NS1D_6fusion15FusionCallbacksIS1H_NS1O_17LinearCombinationISI_fSI_fLNS_15FloatRoundStyleE2EEES1J_S1N_JEEENS4_5SM1004TMEM4LOAD26SM100_TMEM_LOAD_32dp32b64xENS4_13SM90_TMA_LOADENS11_INS12_ILi3ELi4ELi3EEES15_NSS_INS5_IJS16_S1L_EEENS5_IJS1L_SC_EEEEEEENS4_39AutoVectorizingCopyWithAssumedAlignmentILi128EEENS4_14SM90_TMA_STOREES23_S25_S25_EEEvvEEEEvNT_6ParamsE --------------------------
	.section	.nv.shared._ZN7cutlass13device_kernelINS_4gemm6kernel13GemmUniversalIN4cute5tupleIJiiiiEEENS1_10collective13CollectiveMmaINS1_35MainloopSm100TmaUmmaWarpSpecializedILi10ELi2ELi2ENS5_IJNS4_1CILi4EEESB_NSA_ILi1EEEEEEEENS5_IJNSA_ILi256EEESF_NSA_ILi32EEEEEENS_10bfloat16_tENS5_IJlSC_lEEESI_SJ_NS4_8TiledMMAINS4_8MMA_AtomIJNS4_26SM100_MMA_F16BF16_2x1SM_SSISI_SI_fLi256ELi256ELNS4_4UMMA5MajorE0ELSO_0ELNSN_7ScaleInE0ELSP_0EEEEEENS4_6LayoutINS5_IJSC_SC_SC_EEENS5_IJNSA_ILi0EEESU_SU_EEEEENS5_IJNS4_10UnderscoreESX_SX_EEEEENS4_28SM100_TMA_2SM_LOAD_MULTICASTENS4_14ComposedLayoutINS4_7SwizzleILi2ELi4ELi3EEENS4_18smem_ptr_flag_bitsILi16EEENSS_INS5_IJNSA_ILi8EEESG_EEENS5_IJSG_SC_EEEEEEEvNS4_8identityES10_S1A_vS1B_EENS_8epilogue10collective18CollectiveEpilogueINS1D_23Sm100TmaWarpSpecializedILi4ELi2ELi64ELb1ELb0EEEJNS5_IJNSA_ILi128EEESF_SG_EEENS5_IJNSS_IS1I_SC_EENSS_INSA_ILi64EEESC_EEEEESI_SJ_SI_SJ_NS1D_6fusion15FusionCallbacksIS1H_NS1O_17LinearCombinationISI_fSI_fLNS_15FloatRoundStyleE2EEES1J_S1N_JEEENS4_5SM1004TMEM4LOAD26SM100_TMEM_LOAD_32dp32b64xENS4_13SM90_TMA_LOADENS11_INS12_ILi3ELi4ELi3EEES15_NSS_INS5_IJS16_S1L_EEENS5_IJS1L_SC_EEEEEEENS4_39AutoVectorizingCopyWithAssumedAlignmentILi128EEENS4_14SM90_TMA_STOREES23_S25_S25_EEEvvEEEEvNT_6ParamsE,"aw",@nobits
	.sectionflags	@""
	.align	16
	.zero		1024


//--------------------- .nv.shared.reserved.0     --------------------------
	.section	.nv.shared.reserved.0,"aw",@nobits
	.weak		__nv_reservedSMEM_offset_0_alias
	.size		__nv_reservedSMEM_offset_0_alias, 0, 64
	.other		__nv_reservedSMEM_offset_0_alias,@"STO_CUDA_RESERVED_SHARED STV_DEFAULT"
__nv_reservedSMEM_offset_0_alias:
	.zero		0
.nv.shared.reserved.0:
	.zero		64
	.weak		__nv_reservedSMEM_tcgen05_partition
	.type		__nv_reservedSMEM_tcgen05_partition,@object
	.size		__nv_reservedSMEM_tcgen05_partition,(.L_0 - __nv_reservedSMEM_tcgen05_partition)
__nv_reservedSMEM_tcgen05_partition:
	.zero		32
.L_0:


//--------------------- .nv.global                --------------------------
	.section	.nv.global,"aw",@nobits
.nv.global:
	.type		_ZN40_INTERNAL_67fe753c_4_k_cu_83a5b7a8_241734cute1_E,@object
	.size		_ZN40_INTERNAL_67fe753c_4_k_cu_83a5b7a8_241734cute1_E,(_ZN40_INTERNAL_67fe753c_4_k_cu_83a5b7a8_241734cuda3std3__45__cpo6cbeginE - _ZN40_INTERNAL_67fe753c_4_k_cu_83a5b7a8_241734cute1_E)
_ZN40_INTERNAL_67fe753c_4_k_cu_83a5b7a8_241734cute1_E:
	.zero		1
	.type		_ZN40_INTERNAL_67fe753c_4_k_cu_83a5b7a8_241734cuda3std3__45__cpo6cbeginE,@object
	.size		_ZN40_INTERNAL_67fe753c_4_k_cu_83a5b7a8_241734cuda3std3__45__cpo6cbeginE,(_ZN40_INTERNAL_67fe753c_4_k_cu_83a5b7a8_241734cuda3std3__48in_placeE - _ZN40_INTERNAL_67fe753c_4_k_cu_83a5b7a8_241734cuda3std3__45__cpo6cbeginE)
_ZN40_INTERNAL_67fe753c_4_k_cu_83a5b7a8_241734cuda3std3__45__cpo6cbeginE:
	.zero		1
	.type		_ZN40_INTERNAL_67fe753c_4_k_cu_83a5b7a8_241734cuda3std3__48in_placeE,@object
	.size		_ZN40_INTERNAL_67fe753c_4_k_cu_83a5b7a8_241734cuda3std3__48in_placeE,(_ZN40_INTERNAL_67fe753c_4_k_cu_83a5b7a8_241734cuda3std6ranges3__45__cpo9iter_moveE - _ZN40_INTERNAL_67fe753c_4_k_cu_83a5b7a8_241734cuda3std3__48in_placeE)
_ZN40_INTERNAL_67fe753c_4_k_cu_83a5b7a8_241734cuda3std3__48in_placeE:
	.zero		1
	.type		_ZN40_INTERNAL_67fe753c_4_k_cu_83a5b7a8_241734cuda3std6ranges3__45__cpo9iter_moveE,@object
	.size		_ZN40_INTERNAL_67fe753c_4_k_cu_83a5b7a8_241734cuda3std6ranges3__45__cpo9iter_moveE,(_ZN40_INTERNAL_67fe753c_4_k_cu_83a5b7a8_241734cuda3std3__45__cpo5beginE - _ZN40_INTERNAL_67fe753c_4_k_cu_83a5b7a8_241734cuda3std6ranges3__45__cpo9iter_moveE)
_ZN40_INTERNAL_67fe753c_4_k_cu_83a5b7a8_241734cuda3std6ranges3__45__cpo9iter_moveE:
	.zero		1
	.type		_ZN40_INTERNAL_67fe753c_4_k_cu_83a5b7a8_241734cuda3std3__45__cpo5beginE,@object
	.size		_ZN40_INTERNAL_67fe753c_4_k_cu_83a5b7a8_241734cuda3std3__45__cpo5beginE,(_ZN40_INTERNAL_67fe753c_4_k_cu_83a5b7a8_241734cuda3std3__442_GLOBAL__N__67fe753c_4_k_cu_83a5b7a8_241736ignoreE - _ZN40_INTERNAL_67fe753c_4_k_cu_83a5b7a8_241734cuda3std3__45__cpo5beginE)
_ZN40_INTERNAL_67fe753c_4_k_cu_83a5b7a8_241734cuda3std3__45__cpo5beginE:
	.zero		1
	.type		_ZN40_INTERNAL_67fe753c_4_k_cu_83a5b7a8_241734cuda3std3__442_GLOBAL__N__67fe753c_4_k_cu_83a5b7a8_241736ignoreE,@object
	.size		_ZN40_INTERNAL_67fe753c_4_k_cu_83a5b7a8_241734cuda3std3__442_GLOBAL__N__67fe753c_4_k_cu_83a5b7a8_241736ignoreE,(_ZN40_INTERNAL_67fe753c_4_k_cu_83a5b7a8_241734cute7productE - _ZN40_INTERNAL_67fe753c_4_k_cu_83a5b7a8_241734cuda3std3__442_GLOBAL__N__67fe753c_4_k_cu_83a5b7a8_241736ignoreE)
_ZN40_INTERNAL_67fe753c_4_k_cu_83a5b7a8_241734cuda3std3__442_GLOBAL__N__67fe753c_4_k_cu_83a5b7a8_241736ignoreE:
	.zero		1
	.type		_ZN40_INTERNAL_67fe753c_4_k_cu_83a5b7a8_241734cute7productE,@object
	.size		_ZN40_INTERNAL_67fe753c_4_k_cu_83a5b7a8_241734cute7productE,(_ZN40_INTERNAL_67fe753c_4_k_cu_83a5b7a8_241734cuda3std3__45__cpo3endE - _ZN40_INTERNAL_67fe753c_4_k_cu_83a5b7a8_241734cute7productE)
_ZN40_INTERNAL_67fe753c_4_k_cu_83a5b7a8_241734cute7productE:
	.zero		1
	.type		_ZN40_INTERNAL_67fe753c_4_k_cu_83a5b7a8_241734cuda3std3__45__cpo3endE,@object
	.size		_ZN40_INTERNAL_67fe753c_4_k_cu_83a5b7a8_241734cuda3std3__45__cpo3endE,(_ZN40_INTERNAL_67fe753c_4_k_cu_83a5b7a8_241734cuda3std3__419piecewise_constructE - _ZN40_INTERNAL_67fe753c_4_k_cu_83a5b7a8_241734cuda3std3__45__cpo3endE)
_ZN40_INTERNAL_67fe753c_4_k_cu_83a5b7a8_241734cuda3std3__45__cpo3endE:
	.zero		1
	.type		_ZN40_INTERNAL_67fe753c_4_k_cu_83a5b7a8_241734cuda3std3__419piecewise_constructE,@object
	.size		_ZN40_INTERNAL_67fe753c_4_k_cu_83a5b7a8_241734cuda3std3__419piecewise_constructE,(_ZN40_INTERNAL_67fe753c_4_k_cu_83a5b7a8_241734cuda3std3__45__cpo4cendE - _ZN40_INTERNAL_67fe753c_4_k_cu_83a5b7a8_241734cuda3std3__419piecewise_constructE)
_ZN40_INTERNAL_67fe753c_4_k_cu_83a5b7a8_241734cuda3std3__419piecewise_constructE:
	.zero		1
	.type		_ZN40_INTERNAL_67fe753c_4_k_cu_83a5b7a8_241734cuda3std3__45__cpo4cendE,@object
	.size		_ZN40_INTERNAL_67fe753c_4_k_cu_83a5b7a8_241734cuda3std3__45__cpo4cendE,(_ZN40_INTERNAL_67fe753c_4_k_cu_83a5b7a8_241734cuda3std6ranges3__45__cpo4swapE - _ZN40_INTERNAL_67fe753c_4_k_cu_83a5b7a8_241734cuda3std3__45__cpo4cendE)
_ZN40_INTERNAL_67fe753c_4_k_cu_83a5b7a8_241734cuda3std3__45__cpo4cendE:
	.zero		1
	.type		_ZN40_INTERNAL_67fe753c_4_k_cu_83a5b7a8_241734cuda3std6ranges3__45__cpo4swapE,@object
	.size		_ZN40_INTERNAL_67fe753c_4_k_cu_83a5b7a8_241734cuda3std6ranges3__45__cpo4swapE,(.L_10 - _ZN40_INTERNAL_67fe753c_4_k_cu_83a5b7a8_241734cuda3std6ranges3__45__cpo4swapE)
_ZN40_INTERNAL_67fe753c_4_k_cu_83a5b7a8_241734cuda3std6ranges3__45__cpo4swapE:
	.zero		1
.L_10:


//--------------------- .nv.constant0._ZN7cutlass13device_kernelINS_4gemm6kernel13GemmUniversalIN4cute5tupleIJiiiiEEENS1_10collective13CollectiveMmaINS1_35MainloopSm100TmaUmmaWarpSpecializedILi10ELi2ELi2ENS5_IJNS4_1CILi4EEESB_NSA_ILi1EEEEEEEENS5_IJNSA_ILi256EEESF_NSA_ILi32EEEEEENS_10bfloat16_tENS5_IJlSC_lEEESI_SJ_NS4_8TiledMMAINS4_8MMA_AtomIJNS4_26SM100_MMA_F16BF16_2x1SM_SSISI_SI_fLi256ELi256ELNS4_4UMMA5MajorE0ELSO_0ELNSN_7ScaleInE0ELSP_0EEEEEENS4_6LayoutINS5_IJSC_SC_SC_EEENS5_IJNSA_ILi0EEESU_SU_EEEEENS5_IJNS4_10UnderscoreESX_SX_EEEEENS4_28SM100_TMA_2SM_LOAD_MULTICASTENS4_14ComposedLayoutINS4_7SwizzleILi2ELi4ELi3EEENS4_18smem_ptr_flag_bitsILi16EEENSS_INS5_IJNSA_ILi8EEESG_EEENS5_IJSG_SC_EEEEEEEvNS4_8identityES10_S1A_vS1B_EENS_8epilogue10collective18CollectiveEpilogueINS1D_23Sm100TmaWarpSpecializedILi4ELi2ELi64ELb1ELb0EEEJNS5_IJNSA_ILi128EEESF_SG_EEENS5_IJNSS_IS1I_SC_EENSS_INSA_ILi64EEESC_EEEEESI_SJ_SI_SJ_NS1D_6fusion15FusionCallbacksIS1H_NS1O_17LinearCombinationISI_fSI_fLNS_15FloatRoundStyleE2EEES1J_S1N_JEEENS4_5SM1004TMEM4LOAD26SM100_TMEM_LOAD_32dp32b64xENS4_13SM90_TMA_LOADENS11_INS12_ILi3ELi4ELi3EEES15_NSS_INS5_IJS16_S1L_EEENS5_IJS1L_SC_EEEEEEENS4_39AutoVectorizingCopyWithAssumedAlignmentILi128EEENS4_14SM90_TMA_STOREES23_S25_S25_EEEvvEEEEvNT_6ParamsE --------------------------
	.section	.nv.constant0._ZN7cutlass13device_kernelINS_4gemm6kernel13GemmUniversalIN4cute5tupleIJiiiiEEENS1_10collective13CollectiveMmaINS1_35MainloopSm100TmaUmmaWarpSpecializedILi10ELi2ELi2ENS5_IJNS4_1CILi4EEESB_NSA_ILi1EEEEEEEENS5_IJNSA_ILi256EEESF_NSA_ILi32EEEEEENS_10bfloat16_tENS5_IJlSC_lEEESI_SJ_NS4_8TiledMMAINS4_8MMA_AtomIJNS4_26SM100_MMA_F16BF16_2x1SM_SSISI_SI_fLi256ELi256ELNS4_4UMMA5MajorE0ELSO_0ELNSN_7ScaleInE0ELSP_0EEEEEENS4_6LayoutINS5_IJSC_SC_SC_EEENS5_IJNSA_ILi0EEESU_SU_EEEEENS5_IJNS4_10UnderscoreESX_SX_EEEEENS4_28SM100_TMA_2SM_LOAD_MULTICASTENS4_14ComposedLayoutINS4_7SwizzleILi2ELi4ELi3EEENS4_18smem_ptr_flag_bitsILi16EEENSS_INS5_IJNSA_ILi8EEESG_EEENS5_IJSG_SC_EEEEEEEvNS4_8identityES10_S1A_vS1B_EENS_8epilogue10collective18CollectiveEpilogueINS1D_23Sm100TmaWarpSpecializedILi4ELi2ELi64ELb1ELb0EEEJNS5_IJNSA_ILi128EEESF_SG_EEENS5_IJNSS_IS1I_SC_EENSS_INSA_ILi64EEESC_EEEEESI_SJ_SI_SJ_NS1D_6fusion15FusionCallbacksIS1H_NS1O_17LinearCombinationISI_fSI_fLNS_15FloatRoundStyleE2EEES1J_S1N_JEEENS4_5SM1004TMEM4LOAD26SM100_TMEM_LOAD_32dp32b64xENS4_13SM90_TMA_LOADENS11_INS12_ILi3ELi4ELi3EEES15_NSS_INS5_IJS16_S1L_EEENS5_IJS1L_SC_EEEEEEENS4_39AutoVectorizingCopyWithAssumedAlignmentILi128EEENS4_14SM90_TMA_STOREES23_S25_S25_EEEvvEEEEvNT_6ParamsE,"a",@progbits
	.sectionflags	@""
	.align	4
.nv.constant0._ZN7cutlass13device_kernelINS_4gemm6kernel13GemmUniversalIN4cute5tupleIJiiiiEEENS1_10collective13CollectiveMmaINS1_35MainloopSm100TmaUmmaWarpSpecializedILi10ELi2ELi2ENS5_IJNS4_1CILi4EEESB_NSA_ILi1EEEEEEEENS5_IJNSA_ILi256EEESF_NSA_ILi32EEEEEENS_10bfloat16_tENS5_IJlSC_lEEESI_SJ_NS4_8TiledMMAINS4_8MMA_AtomIJNS4_26SM100_MMA_F16BF16_2x1SM_SSISI_SI_fLi256ELi256ELNS4_4UMMA5MajorE0ELSO_0ELNSN_7ScaleInE0ELSP_0EEEEEENS4_6LayoutINS5_IJSC_SC_SC_EEENS5_IJNSA_ILi0EEESU_SU_EEEEENS5_IJNS4_10UnderscoreESX_SX_EEEEENS4_28SM100_TMA_2SM_LOAD_MULTICASTENS4_14ComposedLayoutINS4_7SwizzleILi2ELi4ELi3EEENS4_18smem_ptr_flag_bitsILi16EEENSS_INS5_IJNSA_ILi8EEESG_EEENS5_IJSG_SC_EEEEEEEvNS4_8identityES10_S1A_vS1B_EENS_8epilogue10collective18CollectiveEpilogueINS1D_23Sm100TmaWarpSpecializedILi4ELi2ELi64ELb1ELb0EEEJNS5_IJNSA_ILi128EEESF_SG_EEENS5_IJNSS_IS1I_SC_EENSS_INSA_ILi64EEESC_EEEEESI_SJ_SI_SJ_NS1D_6fusion15FusionCallbacksIS1H_NS1O_17LinearCombinationISI_fSI_fLNS_15FloatRoundStyleE2EEES1J_S1N_JEEENS4_5SM1004TMEM4LOAD26SM100_TMEM_LOAD_32dp32b64xENS4_13SM90_TMA_LOADENS11_INS12_ILi3ELi4ELi3EEES15_NSS_INS5_IJS16_S1L_EEENS5_IJS1L_SC_EEEEEEENS4_39AutoVectorizingCopyWithAssumedAlignmentILi128EEENS4_14SM90_TMA_STOREES23_S25_S25_EEEvvEEEEvNT_6ParamsE:
	.zero		2944


//--------------------- SYMBOLS --------------------------

	.type		.nv.reservedSmem.offset0,@object
	.size		.nv.reservedSmem.offset0,0x4
	.type		.nv.reservedSmem.cap,@object
	.size		.nv.reservedSmem.cap,0x4
	.type		__assertfail,@function
